	.target	sm_90a

	.elftype	@"ET_EXEC"


//--------------------- .note.nv.tkinfo           --------------------------
	.section	.note.nv.tkinfo,"",@"SHT_NOTE"
	.sectionflags	@"SHF_NOTE_NV_TKINFO"
	.tkinfo
        /*0018*/ 	.word	0x00000002
        /*0030*/ 	.string	""
        /*0030*/ 	.string	"ptxas"
        /*0030*/ 	.string	"Cuda compilation tools, release 13.0, V13.0.88"
        /*0030*/ 	.string	"Build cuda_13.0.r13.0/compiler.36424714_0"
        /*0030*/ 	.string	"-arch sm_90a -m 64 "



//--------------------- .note.nv.cuinfo           --------------------------
	.section	.note.nv.cuinfo,"",@"SHT_NOTE"
	.sectionflags	@"SHF_NOTE_NV_CUINFO"
        /*0018*/ 	.short	0x0002
        /*001a*/ 	.short	0x005a
        /*001c*/ 	.short	0x0082
	.zero		2


//--------------------- .nv.info                  --------------------------
	.section	.nv.info,"",@"SHT_CUDA_INFO"
	.align	4


	//----- nvinfo : EIATTR_REGCOUNT
	.align		4
        /*0000*/ 	.byte	0x04, 0x2f
        /*0002*/ 	.short	(.L_15 - .L_14)
	.align		4
.L_14:
        /*0004*/ 	.word	index@(_ZN7cutlass13device_kernelINS_4gemm6kernel13GemmUniversalIN4cute5tupleIJiiiiEEENS1_10collective13CollectiveMmaINS1_34MainloopSm90TmaGmmaWarpSpecializedILi3ENS5_IJNS4_1CILi1EEESB_SB_EEENS1_35KernelTmaWarpSpecializedCooperativeEEENS5_IJNSA_ILi384EEENSA_ILi176EEENSA_ILi64EEEEEENS_10bfloat16_tENS5_IJlSB_lEEESJ_SK_NS4_8TiledMMAINS4_8MMA_AtomIJNS4_4SM904GMMA27MMA_64x16x16_F32BF16BF16_SSILNSO_5MajorE0ELSQ_0ELNSO_7ScaleInE1ELSR_1EEEEEENS4_6LayoutINS5_IJNSA_ILi2EEESB_SB_EEENS5_IJSB_NSA_ILi0EEESX_EEEEENS5_IJNS4_10UnderscoreES10_S10_EEEEENS4_13SM90_TMA_LOADENS4_14ComposedLayoutINS4_7SwizzleILi3ELi4ELi3EEENS4_18smem_ptr_flag_bitsILi16EEENSU_INS5_IJNSA_ILi8EEESH_EEENS5_IJSH_SB_EEEEEEEvNS4_8identityES13_S1D_vS1E_EENS_8epilogue10collective6detail29Sm90TmaWarpSpecializedAdapterINS1H_15DefaultEpilogueISJ_SK_SK_NS1G_6thread17LinearCombinationISJ_Li1EffLNS1L_9ScaleType4KindE0ELNS_15FloatRoundStyleE2ESJ_EENS1_15EpilogueDefaultEEEEEvvEEEEvNT_6ParamsE)
        /*0008*/ 	.word	0x000000a8


	//----- nvinfo : EIATTR_FRAME_SIZE
	.align		4
.L_15:
        /*000c*/ 	.byte	0x04, 0x11
        /*000e*/ 	.short	(.L_17 - .L_16)
	.align		4
.L_16:
        /*0010*/ 	.word	index@(_ZN7cutlass13device_kernelINS_4gemm6kernel13GemmUniversalIN4cute5tupleIJiiiiEEENS1_10collective13CollectiveMmaINS1_34MainloopSm90TmaGmmaWarpSpecializedILi3ENS5_IJNS4_1CILi1EEESB_SB_EEENS1_35KernelTmaWarpSpecializedCooperativeEEENS5_IJNSA_ILi384EEENSA_ILi176EEENSA_ILi64EEEEEENS_10bfloat16_tENS5_IJlSB_lEEESJ_SK_NS4_8TiledMMAINS4_8MMA_AtomIJNS4_4SM904GMMA27MMA_64x16x16_F32BF16BF16_SSILNSO_5MajorE0ELSQ_0ELNSO_7ScaleInE1ELSR_1EEEEEENS4_6LayoutINS5_IJNSA_ILi2EEESB_SB_EEENS5_IJSB_NSA_ILi0EEESX_EEEEENS5_IJNS4_10UnderscoreES10_S10_EEEEENS4_13SM90_TMA_LOADENS4_14ComposedLayoutINS4_7SwizzleILi3ELi4ELi3EEENS4_18smem_ptr_flag_bitsILi16EEENSU_INS5_IJNSA_ILi8EEESH_EEENS5_IJSH_SB_EEEEEEEvNS4_8identityES13_S1D_vS1E_EENS_8epilogue10collective6detail29Sm90TmaWarpSpecializedAdapterINS1H_15DefaultEpilogueISJ_SK_SK_NS1G_6thread17LinearCombinationISJ_Li1EffLNS1L_9ScaleType4KindE0ELNS_15FloatRoundStyleE2ESJ_EENS1_15EpilogueDefaultEEEEEvvEEEEvNT_6ParamsE)
        /*0014*/ 	.word	0x00000370


	//----- nvinfo : EIATTR_MIN_STACK_SIZE
	.align		4
.L_17:
        /*0018*/ 	.byte	0x04, 0x12
        /*001a*/ 	.short	(.L_19 - .L_18)
	.align		4
.L_18:
        /*001c*/ 	.word	index@(_ZN7cutlass13device_kernelINS_4gemm6kernel13GemmUniversalIN4cute5tupleIJiiiiEEENS1_10collective13CollectiveMmaINS1_34MainloopSm90TmaGmmaWarpSpecializedILi3ENS5_IJNS4_1CILi1EEESB_SB_EEENS1_35KernelTmaWarpSpecializedCooperativeEEENS5_IJNSA_ILi384EEENSA_ILi176EEENSA_ILi64EEEEEENS_10bfloat16_tENS5_IJlSB_lEEESJ_SK_NS4_8TiledMMAINS4_8MMA_AtomIJNS4_4SM904GMMA27MMA_64x16x16_F32BF16BF16_SSILNSO_5MajorE0ELSQ_0ELNSO_7ScaleInE1ELSR_1EEEEEENS4_6LayoutINS5_IJNSA_ILi2EEESB_SB_EEENS5_IJSB_NSA_ILi0EEESX_EEEEENS5_IJNS4_10UnderscoreES10_S10_EEEEENS4_13SM90_TMA_LOADENS4_14ComposedLayoutINS4_7SwizzleILi3ELi4ELi3EEENS4_18smem_ptr_flag_bitsILi16EEENSU_INS5_IJNSA_ILi8EEESH_EEENS5_IJSH_SB_EEEEEEEvNS4_8identityES13_S1D_vS1E_EENS_8epilogue10collective6detail29Sm90TmaWarpSpecializedAdapterINS1H_15DefaultEpilogueISJ_SK_SK_NS1G_6thread17LinearCombinationISJ_Li1EffLNS1L_9ScaleType4KindE0ELNS_15FloatRoundStyleE2ESJ_EENS1_15EpilogueDefaultEEEEEvvEEEEvNT_6ParamsE)
        /*0020*/ 	.word	0x00000370
.L_19:


//--------------------- .nv.compat                --------------------------
	.section	.nv.compat,"",@"SHT_CUDA_COMPAT_INFO"
	.align	4
        /*0000*/ 	.byte	0x02, 0x09, 0x01, 0x00, 0x02, 0x02, 0x04, 0x00, 0x02, 0x05, 0x05, 0x00, 0x03, 0x07, 0x01, 0x01
        /*0010*/ 	.byte	0x02, 0x03, 0x01, 0x00, 0x02, 0x06, 0x01, 0x00, 0x04, 0x0b, 0x08, 0x00, 0x00, 0x00, 0x00, 0x00
        /*0020*/ 	.byte	0x00, 0x00, 0x00, 0x00


//--------------------- .nv.info._ZN7cutlass13device_kernelINS_4gemm6kernel13GemmUniversalIN4cute5tupleIJiiiiEEENS1_10collective13CollectiveMmaINS1_34MainloopSm90TmaGmmaWarpSpecializedILi3ENS5_IJNS4_1CILi1EEESB_SB_EEENS1_35KernelTmaWarpSpecializedCooperativeEEENS5_IJNSA_ILi384EEENSA_ILi176EEENSA_ILi64EEEEEENS_10bfloat16_tENS5_IJlSB_lEEESJ_SK_NS4_8TiledMMAINS4_8MMA_AtomIJNS4_4SM904GMMA27MMA_64x16x16_F32BF16BF16_SSILNSO_5MajorE0ELSQ_0ELNSO_7ScaleInE1ELSR_1EEEEEENS4_6LayoutINS5_IJNSA_ILi2EEESB_SB_EEENS5_IJSB_NSA_ILi0EEESX_EEEEENS5_IJNS4_10UnderscoreES10_S10_EEEEENS4_13SM90_TMA_LOADENS4_14ComposedLayoutINS4_7SwizzleILi3ELi4ELi3EEENS4_18smem_ptr_flag_bitsILi16EEENSU_INS5_IJNSA_ILi8EEESH_EEENS5_IJSH_SB_EEEEEEEvNS4_8identityES13_S1D_vS1E_EENS_8epilogue10collective6detail29Sm90TmaWarpSpecializedAdapterINS1H_15DefaultEpilogueISJ_SK_SK_NS1G_6thread17LinearCombinationISJ_Li1EffLNS1L_9ScaleType4KindE0ELNS_15FloatRoundStyleE2ESJ_EENS1_15EpilogueDefaultEEEEEvvEEEEvNT_6ParamsE --------------------------
	.section	.nv.info._ZN7cutlass13device_kernelINS_4gemm6kernel13GemmUniversalIN4cute5tupleIJiiiiEEENS1_10collective13CollectiveMmaINS1_34MainloopSm90TmaGmmaWarpSpecializedILi3ENS5_IJNS4_1CILi1EEESB_SB_EEENS1_35KernelTmaWarpSpecializedCooperativeEEENS5_IJNSA_ILi384EEENSA_ILi176EEENSA_ILi64EEEEEENS_10bfloat16_tENS5_IJlSB_lEEESJ_SK_NS4_8TiledMMAINS4_8MMA_AtomIJNS4_4SM904GMMA27MMA_64x16x16_F32BF16BF16_SSILNSO_5MajorE0ELSQ_0ELNSO_7ScaleInE1ELSR_1EEEEEENS4_6LayoutINS5_IJNSA_ILi2EEESB_SB_EEENS5_IJSB_NSA_ILi0EEESX_EEEEENS5_IJNS4_10UnderscoreES10_S10_EEEEENS4_13SM90_TMA_LOADENS4_14ComposedLayoutINS4_7SwizzleILi3ELi4ELi3EEENS4_18smem_ptr_flag_bitsILi16EEENSU_INS5_IJNSA_ILi8EEESH_EEENS5_IJSH_SB_EEEEEEEvNS4_8identityES13_S1D_vS1E_EENS_8epilogue10collective6detail29Sm90TmaWarpSpecializedAdapterINS1H_15DefaultEpilogueISJ_SK_SK_NS1G_6thread17LinearCombinationISJ_Li1EffLNS1L_9ScaleType4KindE0ELNS_15FloatRoundStyleE2ESJ_EENS1_15EpilogueDefaultEEEEEvvEEEEvNT_6ParamsE,"",@"SHT_CUDA_INFO"
	.sectionflags	@""
	.align	4


	//----- nvinfo : EIATTR_CUDA_API_VERSION
	.align		4
        /*0000*/ 	.byte	0x04, 0x37
        /*0002*/ 	.short	(.L_21 - .L_20)
.L_20:
        /*0004*/ 	.word	0x00000082


	//----- nvinfo : EIATTR_KPARAM_INFO
	.align		4
.L_21:
        /*0008*/ 	.byte	0x04, 0x17
        /*000a*/ 	.short	(.L_23 - .L_22)
.L_22:
        /*000c*/ 	.word	0x00000000
        /*0010*/ 	.short	0x0000
        /*0012*/ 	.short	0x0070
        /*0014*/ 	.byte	0x00, 0xf0, 0x01, 0x10


	//----- nvinfo : EIATTR_SPARSE_MMA_MASK
	.align		4
.L_23:
        /*0018*/ 	.byte	0x03, 0x50
        /*001a*/ 	.short	0x0000


	//----- nvinfo : EIATTR_MAXREG_COUNT
	.align		4
        /*001c*/ 	.byte	0x03, 0x1b
        /*001e*/ 	.short	0x00a8


	//----- nvinfo : EIATTR_NUM_BARRIERS
	.align		4
        /*0020*/ 	.byte	0x02, 0x4c
        /*0022*/ 	.byte	0x01
	.zero		1


	//----- nvinfo : EIATTR_EXTERNS
	.align		4
        /*0024*/ 	.byte	0x04, 0x0f
        /*0026*/ 	.short	(.L_25 - .L_24)


	//   ....[0]....
	.align		4
.L_24:
        /*0028*/ 	.word	index@(__assertfail)


	//----- nvinfo : EIATTR_ANNOTATIONS
	.align		4
.L_25:
        /*002c*/ 	.byte	0x04, 0x55
        /*002e*/ 	.short	(.L_27 - .L_26)


	//   ....[0]....
.L_26:
        /*0030*/ 	.word	0x00000001
        /*0034*/ 	.byte	0x50, 0x02, 0x00, 0x00, 0x01, 0x00, 0x00, 0x00, 0xb0, 0x03, 0x00, 0x00, 0x01, 0x00, 0x00, 0x00
        /* <DEDUP_REMOVED lines=549> */
        /*2294*/ 	.byte	0x00, 0xeb, 0x01, 0x00, 0x01, 0x00, 0x00, 0x00, 0x20, 0xf1, 0x01, 0x00


	//----- nvinfo : EIATTR_MERCURY_ISA_VERSION
	.align		4
.L_27:
        /*22a0*/ 	.byte	0x03, 0x5f
        /*22a2*/ 	.short	0x0101


	//----- nvinfo : EIATTR_INT_WARP_WIDE_INSTR_OFFSETS
	.align		4
        /*22a4*/ 	.byte	0x04, 0x31
        /*22a6*/ 	.short	(.L_29 - .L_28)


	//   ....[0]....
.L_28:
        /*22a8*/ 	.word	0x00000490


	//   ....[1]....
        /*22ac*/ 	.word	0x000004b0


	//   ....[2]....
        /*22b0*/ 	.word	0x00000530


	//----- nvinfo : EIATTR_COOP_GROUP_MASK_REGIDS
	.align		4
.L_29:
        /*22b4*/ 	.byte	0x04, 0x29
        /*22b6*/ 	.short	(.L_31 - .L_30)


	//   ....[0]....
.L_30:
        /*22b8*/ 	.word	0xffffffff


	//   ....[1]....
        /*22bc*/ 	.word	0xffffffff


	//   ....[2]....
        /*22c0*/ 	.word	0xffffffff


	//   ....[3]....
        /*22c4*/ 	.word	0xffffffff


	//   ....[4]....
        /*22c8*/ 	.word	0xffffffff


	//----- nvinfo : EIATTR_COOP_GROUP_INSTR_OFFSETS
	.align		4
.L_31:
        /*22cc*/ 	.byte	0x04, 0x28
        /*22ce*/ 	.short	(.L_33 - .L_32)


	//   ....[0]....
.L_32:
        /*22d0*/ 	.word	0x00000070


	//   ....[1]....
        /*22d4*/ 	.word	0x00000080


	//   ....[2]....
        /*22d8*/ 	.word	0x000001a0


	//   ....[3]....
        /*22dc*/ 	.word	0x000003f0


	//   ....[4]....
        /*22e0*/ 	.word	0x00001150


	//----- nvinfo : EIATTR_REG_RECONFIG
	.align		4
.L_33:
        /*22e4*/ 	.byte	0x01, 0x54
	.zero		2


	//----- nvinfo : EIATTR_SYSCALL_OFFSETS
	.align		4
        /*22e8*/ 	.byte	0x04, 0x46
        /*22ea*/ 	.short	(.L_35 - .L_34)


	//   ....[0]....
.L_34:
        /*22ec*/ 	.word	0x00001300


	//----- nvinfo : EIATTR_MBARRIER_INSTR_OFFSETS
	.align		4
.L_35:
        /*22f0*/ 	.byte	0x04, 0x39
        /*22f2*/ 	.short	(.L_37 - .L_36)


	//   ....[0]....
.L_36:
        /*22f4*/ 	.word	0x00000340
        /*22f8*/ 	.word	0x000000ff
        /*22fc*/ 	.word	0x00000000
        /*2300*/ 	.short	0x0100
        /*2302*/ 	.byte	0x09
	.zero		1


	//   ....[1]....
        /*2304*/ 	.word	0x00000350
        /*2308*/ 	.word	0x000000ff
        /*230c*/ 	.word	0x00000018
        /*2310*/ 	.short	0x0100
        /*2312*/ 	.byte	0x09
	.zero		1


	//   ....[2]....
        /*2314*/ 	.word	0x00000360
        /*2318*/ 	.word	0x000000ff
        /*231c*/ 	.word	0x00000008
        /*2320*/ 	.short	0x0100
        /*2322*/ 	.byte	0x09
	.zero		1


	//   ....[3]....
        /*2324*/ 	.word	0x00000370
        /*2328*/ 	.word	0x000000ff
        /*232c*/ 	.word	0x00000020
        /*2330*/ 	.short	0x0100
        /*2332*/ 	.byte	0x09
	.zero		1


	//   ....[4]....
        /*2334*/ 	.word	0x00000380
        /*2338*/ 	.word	0x000000ff
        /*233c*/ 	.word	0x00000010
        /*2340*/ 	.short	0x0100
        /*2342*/ 	.byte	0x09
	.zero		1


	//   ....[5]....
        /*2344*/ 	.word	0x00000390
        /*2348*/ 	.word	0x000000ff
        /*234c*/ 	.word	0x00000028
        /*2350*/ 	.short	0x0100
        /*2352*/ 	.byte	0x09
	.zero		1


	//   ....[6]....
        /*2354*/ 	.word	0x00000550
        /*2358*/ 	.word	0x000000ff
        /*235c*/ 	.word	0x00000040
        /*2360*/ 	.short	0x0100
        /*2362*/ 	.byte	0x06
	.zero		1


	//   ....[7]....
        /*2364*/ 	.word	0x00000560
        /*2368*/ 	.word	0x000000ff
        /*236c*/ 	.word	0x00000048
        /*2370*/ 	.short	0x0100
        /*2372*/ 	.byte	0x06
	.zero		1


	//   ....[8]....
        /*2374*/ 	.word	0x00001400
        /*2378*/ 	.word	0x00000003
        /*237c*/ 	.word	0x00000000
        /*2380*/ 	.short	0x010a
        /*2382*/ 	.byte	0x3f
	.zero		1


	//   ....[9]....
        /*2384*/ 	.word	0x00001440
        /*2388*/ 	.word	0x00000003
        /*238c*/ 	.word	0x00000000
        /*2390*/ 	.short	0x010a
        /*2392*/ 	.byte	0x3f
	.zero		1


	//   ....[10]....
        /*2394*/ 	.word	0x000062b0
        /*2398*/ 	.word	0x000000ff
        /*239c*/ 	.word	0x00000000
        /*23a0*/ 	.short	0x010a
        /*23a2*/ 	.byte	0x05
	.zero		1


	//   ....[11]....
        /*23a4*/ 	.word	0x000062f0
        /*23a8*/ 	.word	0x000000ff
        /*23ac*/ 	.word	0x00000000
        /*23b0*/ 	.short	0x010a
        /*23b2*/ 	.byte	0x05
	.zero		1


	//   ....[12]....
        /*23b4*/ 	.word	0x0000b020
        /*23b8*/ 	.word	0x000000ff
        /*23bc*/ 	.word	0x00000000
        /*23c0*/ 	.short	0x0101
        /*23c2*/ 	.byte	0x05
	.zero		1


	//   ....[13]....
        /*23c4*/ 	.word	0x0000b270
        /*23c8*/ 	.word	0x00000000
        /*23cc*/ 	.word	0x00000000
        /*23d0*/ 	.short	0x0101
        /*23d2*/ 	.byte	0x3f
	.zero		1


	//   ....[14]....
        /*23d4*/ 	.word	0x0001e6a0
        /*23d8*/ 	.word	0x0000000b
        /*23dc*/ 	.word	0x00000018
        /*23e0*/ 	.short	0x010a
        /*23e2*/ 	.byte	0x3f
	.zero		1


	//   ....[15]....
        /*23e4*/ 	.word	0x0001ea10
        /*23e8*/ 	.word	0x00000002
        /*23ec*/ 	.word	0x00000048
        /*23f0*/ 	.short	0x0101
        /*23f2*/ 	.byte	0x3f
	.zero		1


	//   ....[16]....
        /*23f4*/ 	.word	0x0001f1f0
        /*23f8*/ 	.word	0x00000005
        /*23fc*/ 	.word	0x00000000
        /*2400*/ 	.short	0x010a
        /*2402*/ 	.byte	0x3f
	.zero		1


	//   ....[17]....
        /*2404*/ 	.word	0x0001f280
        /*2408*/ 	.word	0x00000007
        /*240c*/ 	.word	0x00000000
        /*2410*/ 	.short	0x010a
        /*2412*/ 	.byte	0x3f
	.zero		1


	//   ....[18]....
        /*2414*/ 	.word	0x0001f310
        /*2418*/ 	.word	0x00000003
        /*241c*/ 	.word	0x00000000
        /*2420*/ 	.short	0x010a
        /*2422*/ 	.byte	0x3f
	.zero		1


	//   ....[19]....
        /*2424*/ 	.word	0x0001f370
        /*2428*/ 	.word	0x00000003
        /*242c*/ 	.word	0x00000000
        /*2430*/ 	.short	0x010a
        /*2432*/ 	.byte	0x3f
	.zero		1


	//   ....[20]....
        /*2434*/ 	.word	0x0001f3d0
        /*2438*/ 	.word	0x00000005
        /*243c*/ 	.word	0x00000000
        /*2440*/ 	.short	0x010a
        /*2442*/ 	.byte	0x3f
	.zero		1


	//   ....[21]....
        /*2444*/ 	.word	0x0001f4a0
        /*2448*/ 	.word	0x0000000b
        /*244c*/ 	.word	0x00000018
        /*2450*/ 	.short	0x010a
        /*2452*/ 	.byte	0x3f
	.zero		1


	//   ....[22]....
        /*2454*/ 	.word	0x0001f570
        /*2458*/ 	.word	0x00000005
        /*245c*/ 	.word	0x00000000
        /*2460*/ 	.short	0x010a
        /*2462*/ 	.byte	0x3f
	.zero		1


	//   ....[23]....
        /*2464*/ 	.word	0x0001f5c0
        /*2468*/ 	.word	0x00000007
        /*246c*/ 	.word	0x00000000
        /*2470*/ 	.short	0x010a
        /*2472*/ 	.byte	0x3f
	.zero		1


	//----- nvinfo : EIATTR_NUM_MBARRIERS
	.align		4
.L_37:
        /*2474*/ 	.byte	0x03, 0x38
        /*2476*/ 	.short	0x0008


	//----- nvinfo : EIATTR_EXIT_INSTR_OFFSETS
	.align		4
        /*2478*/ 	.byte	0x04, 0x1c
        /*247a*/ 	.short	(.L_39 - .L_38)


	//   ....[0]....
.L_38:
        /*247c*/ 	.word	0x00000680


	//   ....[1]....
        /*2480*/ 	.word	0x00001010


	//   ....[2]....
        /*2484*/ 	.word	0x0001dca0


	//   ....[3]....
        /*2488*/ 	.word	0x0001e310


	//   ....[4]....
        /*248c*/ 	.word	0x0001f360


	//----- nvinfo : EIATTR_MAX_THREADS
	.align		4
.L_39:
        /*2490*/ 	.byte	0x04, 0x05
        /*2492*/ 	.short	(.L_41 - .L_40)
.L_40:
        /*2494*/ 	.word	0x00000180
        /*2498*/ 	.word	0x00000001
        /*249c*/ 	.word	0x00000001


	//----- nvinfo : EIATTR_CRS_STACK_SIZE
	.align		4
.L_41:
        /*24a0*/ 	.byte	0x04, 0x1e
        /*24a2*/ 	.short	(.L_43 - .L_42)
.L_42:
        /*24a4*/ 	.word	0x00000000


	//----- nvinfo : EIATTR_CBANK_PARAM_SIZE
	.align		4
.L_43:
        /*24a8*/ 	.byte	0x03, 0x19
        /*24aa*/ 	.short	0x0470


	//----- nvinfo : EIATTR_PARAM_CBANK
	.align		4
        /*24ac*/ 	.byte	0x04, 0x0a
        /*24ae*/ 	.short	(.L_45 - .L_44)
	.align		4
.L_44:
        /*24b0*/ 	.word	index@(.nv.constant0._ZN7cutlass13device_kernelINS_4gemm6kernel13GemmUniversalIN4cute5tupleIJiiiiEEENS1_10collective13CollectiveMmaINS1_34MainloopSm90TmaGmmaWarpSpecializedILi3ENS5_IJNS4_1CILi1EEESB_SB_EEENS1_35KernelTmaWarpSpecializedCooperativeEEENS5_IJNSA_ILi384EEENSA_ILi176EEENSA_ILi64EEEEEENS_10bfloat16_tENS5_IJlSB_lEEESJ_SK_NS4_8TiledMMAINS4_8MMA_AtomIJNS4_4SM904GMMA27MMA_64x16x16_F32BF16BF16_SSILNSO_5MajorE0ELSQ_0ELNSO_7ScaleInE1ELSR_1EEEEEENS4_6LayoutINS5_IJNSA_ILi2EEESB_SB_EEENS5_IJSB_NSA_ILi0EEESX_EEEEENS5_IJNS4_10UnderscoreES10_S10_EEEEENS4_13SM90_TMA_LOADENS4_14ComposedLayoutINS4_7SwizzleILi3ELi4ELi3EEENS4_18smem_ptr_flag_bitsILi16EEENSU_INS5_IJNSA_ILi8EEESH_EEENS5_IJSH_SB_EEEEEEEvNS4_8identityES13_S1D_vS1E_EENS_8epilogue10collective6detail29Sm90TmaWarpSpecializedAdapterINS1H_15DefaultEpilogueISJ_SK_SK_NS1G_6thread17LinearCombinationISJ_Li1EffLNS1L_9ScaleType4KindE0ELNS_15FloatRoundStyleE2ESJ_EENS1_15EpilogueDefaultEEEEEvvEEEEvNT_6ParamsE)
        /*24b4*/ 	.short	0x0210
        /*24b6*/ 	.short	0x0470


	//----- nvinfo : EIATTR_SW_WAR
	.align		4
.L_45:
        /*24b8*/ 	.byte	0x04, 0x36
        /*24ba*/ 	.short	(.L_47 - .L_46)
.L_46:
        /*24bc*/ 	.word	0x00000008
.L_47:


//--------------------- .nv.callgraph             --------------------------
	.section	.nv.callgraph,"",@"SHT_CUDA_CALLGRAPH"
	.align	4
	.sectionentsize	8
	.align		4
        /*0000*/ 	.word	0x00000000
	.align		4
        /*0004*/ 	.word	0xffffffff
	.align		4
        /*0008*/ 	.word	index@(_ZN7cutlass13device_kernelINS_4gemm6kernel13GemmUniversalIN4cute5tupleIJiiiiEEENS1_10collective13CollectiveMmaINS1_34MainloopSm90TmaGmmaWarpSpecializedILi3ENS5_IJNS4_1CILi1EEESB_SB_EEENS1_35KernelTmaWarpSpecializedCooperativeEEENS5_IJNSA_ILi384EEENSA_ILi176EEENSA_ILi64EEEEEENS_10bfloat16_tENS5_IJlSB_lEEESJ_SK_NS4_8TiledMMAINS4_8MMA_AtomIJNS4_4SM904GMMA27MMA_64x16x16_F32BF16BF16_SSILNSO_5MajorE0ELSQ_0ELNSO_7ScaleInE1ELSR_1EEEEEENS4_6LayoutINS5_IJNSA_ILi2EEESB_SB_EEENS5_IJSB_NSA_ILi0EEESX_EEEEENS5_IJNS4_10UnderscoreES10_S10_EEEEENS4_13SM90_TMA_LOADENS4_14ComposedLayoutINS4_7SwizzleILi3ELi4ELi3EEENS4_18smem_ptr_flag_bitsILi16EEENSU_INS5_IJNSA_ILi8EEESH_EEENS5_IJSH_SB_EEEEEEEvNS4_8identityES13_S1D_vS1E_EENS_8epilogue10collective6detail29Sm90TmaWarpSpecializedAdapterINS1H_15DefaultEpilogueISJ_SK_SK_NS1G_6thread17LinearCombinationISJ_Li1EffLNS1L_9ScaleType4KindE0ELNS_15FloatRoundStyleE2ESJ_EENS1_15EpilogueDefaultEEEEEvvEEEEvNT_6ParamsE)
	.align		4
        /*000c*/ 	.word	index@(__assertfail)
	.align		4
        /*0010*/ 	.word	0x00000000
	.align		4
        /*0014*/ 	.word	0xfffffffe
	.align		4
        /*0018*/ 	.word	0x00000000
	.align		4
        /*001c*/ 	.word	0xfffffffd
	.align		4
        /*0020*/ 	.word	0x00000000
	.align		4
        /*0024*/ 	.word	0xfffffffc


//--------------------- .nv.constant4             --------------------------
	.section	.nv.constant4,"a",@progbits
	.align	8
	.align		8
.nv.constant4:
        /*0000*/ 	.dword	__assertfail
	.align		8
        /*0008*/ 	.dword	__unnamed_1
	.align		8
        /*0010*/ 	.dword	_ZN40_INTERNAL_f82e78ce_4_k_cu_e4d7cd43_172774cuda3std3__45__cpo5beginE
	.align		8
        /*0018*/ 	.dword	_ZN40_INTERNAL_f82e78ce_4_k_cu_e4d7cd43_172774cuda3std3__45__cpo3endE
	.align		8
        /*0020*/ 	.dword	_ZN40_INTERNAL_f82e78ce_4_k_cu_e4d7cd43_172774cuda3std3__45__cpo6cbeginE
	.align		8
        /*0028*/ 	.dword	_ZN40_INTERNAL_f82e78ce_4_k_cu_e4d7cd43_172774cuda3std3__45__cpo4cendE
	.align		8
        /*0030*/ 	.dword	_ZN40_INTERNAL_f82e78ce_4_k_cu_e4d7cd43_172774cuda3std3__442_GLOBAL__N__f82e78ce_4_k_cu_e4d7cd43_172776ignoreE
	.align		8
        /*0038*/ 	.dword	_ZN40_INTERNAL_f82e78ce_4_k_cu_e4d7cd43_172774cuda3std3__419piecewise_constructE
	.align		8
        /*0040*/ 	.dword	_ZN40_INTERNAL_f82e78ce_4_k_cu_e4d7cd43_172774cuda3std3__48in_placeE
	.align		8
        /*0048*/ 	.dword	_ZN40_INTERNAL_f82e78ce_4_k_cu_e4d7cd43_172774cuda3std6ranges3__45__cpo4swapE
	.align		8
        /*0050*/ 	.dword	_ZN40_INTERNAL_f82e78ce_4_k_cu_e4d7cd43_172774cuda3std6ranges3__45__cpo9iter_moveE
	.align		8
        /*0058*/ 	.dword	_ZN40_INTERNAL_f82e78ce_4_k_cu_e4d7cd43_172774cute7productE
	.align		8
        /*0060*/ 	.dword	_ZN40_INTERNAL_f82e78ce_4_k_cu_e4d7cd43_172774cute1_E
	.align		8
        /*0068*/ 	.dword	$str$22
	.align		8
        /*0070*/ 	.dword	$str$23


//--------------------- .text._ZN7cutlass13device_kernelINS_4gemm6kernel13GemmUniversalIN4cute5tupleIJiiiiEEENS1_10collective13CollectiveMmaINS1_34MainloopSm90TmaGmmaWarpSpecializedILi3ENS5_IJNS4_1CILi1EEESB_SB_EEENS1_35KernelTmaWarpSpecializedCooperativeEEENS5_IJNSA_ILi384EEENSA_ILi176EEENSA_ILi64EEEEEENS_10bfloat16_tENS5_IJlSB_lEEESJ_SK_NS4_8TiledMMAINS4_8MMA_AtomIJNS4_4SM904GMMA27MMA_64x16x16_F32BF16BF16_SSILNSO_5MajorE0ELSQ_0ELNSO_7ScaleInE1ELSR_1EEEEEENS4_6LayoutINS5_IJNSA_ILi2EEESB_SB_EEENS5_IJSB_NSA_ILi0EEESX_EEEEENS5_IJNS4_10UnderscoreES10_S10_EEEEENS4_13SM90_TMA_LOADENS4_14ComposedLayoutINS4_7SwizzleILi3ELi4ELi3EEENS4_18smem_ptr_flag_bitsILi16EEENSU_INS5_IJNSA_ILi8EEESH_EEENS5_IJSH_SB_EEEEEEEvNS4_8identityES13_S1D_vS1E_EENS_8epilogue10collective6detail29Sm90TmaWarpSpecializedAdapterINS1H_15DefaultEpilogueISJ_SK_SK_NS1G_6thread17LinearCombinationISJ_Li1EffLNS1L_9ScaleType4KindE0ELNS_15FloatRoundStyleE2ESJ_EENS1_15EpilogueDefaultEEEEEvvEEEEvNT_6ParamsE --------------------------
	.section	.text._ZN7cutlass13device_kernelINS_4gemm6kernel13GemmUniversalIN4cute5tupleIJiiiiEEENS1_10collective13CollectiveMmaINS1_34MainloopSm90TmaGmmaWarpSpecializedILi3ENS5_IJNS4_1CILi1EEESB_SB_EEENS1_35KernelTmaWarpSpecializedCooperativeEEENS5_IJNSA_ILi384EEENSA_ILi176EEENSA_ILi64EEEEEENS_10bfloat16_tENS5_IJlSB_lEEESJ_SK_NS4_8TiledMMAINS4_8MMA_AtomIJNS4_4SM904GMMA27MMA_64x16x16_F32BF16BF16_SSILNSO_5MajorE0ELSQ_0ELNSO_7ScaleInE1ELSR_1EEEEEENS4_6LayoutINS5_IJNSA_ILi2EEESB_SB_EEENS5_IJSB_NSA_ILi0EEESX_EEEEENS5_IJNS4_10UnderscoreES10_S10_EEEEENS4_13SM90_TMA_LOADENS4_14ComposedLayoutINS4_7SwizzleILi3ELi4ELi3EEENS4_18smem_ptr_flag_bitsILi16EEENSU_INS5_IJNSA_ILi8EEESH_EEENS5_IJSH_SB_EEEEEEEvNS4_8identityES13_S1D_vS1E_EENS_8epilogue10collective6detail29Sm90TmaWarpSpecializedAdapterINS1H_15DefaultEpilogueISJ_SK_SK_NS1G_6thread17LinearCombinationISJ_Li1EffLNS1L_9ScaleType4KindE0ELNS_15FloatRoundStyleE2ESJ_EENS1_15EpilogueDefaultEEEEEvvEEEEvNT_6ParamsE,"ax",@progbits
	.align	128
.text._ZN7cutlass13device_kernelINS_4gemm6kernel13GemmUniversalIN4cute5tupleIJiiiiEEENS1_10collective13CollectiveMmaINS1_34MainloopSm90TmaGmmaWarpSpecializedILi3ENS5_IJNS4_1CILi1EEESB_SB_EEENS1_35KernelTmaWarpSpecializedCooperativeEEENS5_IJNSA_ILi384EEENSA_ILi176EEENSA_ILi64EEEEEENS_10bfloat16_tENS5_IJlSB_lEEESJ_SK_NS4_8TiledMMAINS4_8MMA_AtomIJNS4_4SM904GMMA27MMA_64x16x16_F32BF16BF16_SSILNSO_5MajorE0ELSQ_0ELNSO_7ScaleInE1ELSR_1EEEEEENS4_6LayoutINS5_IJNSA_ILi2EEESB_SB_EEENS5_IJSB_NSA_ILi0EEESX_EEEEENS5_IJNS4_10UnderscoreES10_S10_EEEEENS4_13SM90_TMA_LOADENS4_14ComposedLayoutINS4_7SwizzleILi3ELi4ELi3EEENS4_18smem_ptr_flag_bitsILi16EEENSU_INS5_IJNSA_ILi8EEESH_EEENS5_IJSH_SB_EEEEEEEvNS4_8identityES13_S1D_vS1E_EENS_8epilogue10collective6detail29Sm90TmaWarpSpecializedAdapterINS1H_15DefaultEpilogueISJ_SK_SK_NS1G_6thread17LinearCombinationISJ_Li1EffLNS1L_9ScaleType4KindE0ELNS_15FloatRoundStyleE2ESJ_EENS1_15EpilogueDefaultEEEEEvvEEEEvNT_6ParamsE:
        .type           _ZN7cutlass13device_kernelINS_4gemm6kernel13GemmUniversalIN4cute5tupleIJiiiiEEENS1_10collective13CollectiveMmaINS1_34MainloopSm90TmaGmmaWarpSpecializedILi3ENS5_IJNS4_1CILi1EEESB_SB_EEENS1_35KernelTmaWarpSpecializedCooperativeEEENS5_IJNSA_ILi384EEENSA_ILi176EEENSA_ILi64EEEEEENS_10bfloat16_tENS5_IJlSB_lEEESJ_SK_NS4_8TiledMMAINS4_8MMA_AtomIJNS4_4SM904GMMA27MMA_64x16x16_F32BF16BF16_SSILNSO_5MajorE0ELSQ_0ELNSO_7ScaleInE1ELSR_1EEEEEENS4_6LayoutINS5_IJNSA_ILi2EEESB_SB_EEENS5_IJSB_NSA_ILi0EEESX_EEEEENS5_IJNS4_10UnderscoreES10_S10_EEEEENS4_13SM90_TMA_LOADENS4_14ComposedLayoutINS4_7SwizzleILi3ELi4ELi3EEENS4_18smem_ptr_flag_bitsILi16EEENSU_INS5_IJNSA_ILi8EEESH_EEENS5_IJSH_SB_EEEEEEEvNS4_8identityES13_S1D_vS1E_EENS_8epilogue10collective6detail29Sm90TmaWarpSpecializedAdapterINS1H_15DefaultEpilogueISJ_SK_SK_NS1G_6thread17LinearCombinationISJ_Li1EffLNS1L_9ScaleType4KindE0ELNS_15FloatRoundStyleE2ESJ_EENS1_15EpilogueDefaultEEEEEvvEEEEvNT_6ParamsE,@function
        .size           _ZN7cutlass13device_kernelINS_4gemm6kernel13GemmUniversalIN4cute5tupleIJiiiiEEENS1_10collective13CollectiveMmaINS1_34MainloopSm90TmaGmmaWarpSpecializedILi3ENS5_IJNS4_1CILi1EEESB_SB_EEENS1_35KernelTmaWarpSpecializedCooperativeEEENS5_IJNSA_ILi384EEENSA_ILi176EEENSA_ILi64EEEEEENS_10bfloat16_tENS5_IJlSB_lEEESJ_SK_NS4_8TiledMMAINS4_8MMA_AtomIJNS4_4SM904GMMA27MMA_64x16x16_F32BF16BF16_SSILNSO_5MajorE0ELSQ_0ELNSO_7ScaleInE1ELSR_1EEEEEENS4_6LayoutINS5_IJNSA_ILi2EEESB_SB_EEENS5_IJSB_NSA_ILi0EEESX_EEEEENS5_IJNS4_10UnderscoreES10_S10_EEEEENS4_13SM90_TMA_LOADENS4_14ComposedLayoutINS4_7SwizzleILi3ELi4ELi3EEENS4_18smem_ptr_flag_bitsILi16EEENSU_INS5_IJNSA_ILi8EEESH_EEENS5_IJSH_SB_EEEEEEEvNS4_8identityES13_S1D_vS1E_EENS_8epilogue10collective6detail29Sm90TmaWarpSpecializedAdapterINS1H_15DefaultEpilogueISJ_SK_SK_NS1G_6thread17LinearCombinationISJ_Li1EffLNS1L_9ScaleType4KindE0ELNS_15FloatRoundStyleE2ESJ_EENS1_15EpilogueDefaultEEEEEvvEEEEvNT_6ParamsE,(.L_x_586 - _ZN7cutlass13device_kernelINS_4gemm6kernel13GemmUniversalIN4cute5tupleIJiiiiEEENS1_10collective13CollectiveMmaINS1_34MainloopSm90TmaGmmaWarpSpecializedILi3ENS5_IJNS4_1CILi1EEESB_SB_EEENS1_35KernelTmaWarpSpecializedCooperativeEEENS5_IJNSA_ILi384EEENSA_ILi176EEENSA_ILi64EEEEEENS_10bfloat16_tENS5_IJlSB_lEEESJ_SK_NS4_8TiledMMAINS4_8MMA_AtomIJNS4_4SM904GMMA27MMA_64x16x16_F32BF16BF16_SSILNSO_5MajorE0ELSQ_0ELNSO_7ScaleInE1ELSR_1EEEEEENS4_6LayoutINS5_IJNSA_ILi2EEESB_SB_EEENS5_IJSB_NSA_ILi0EEESX_EEEEENS5_IJNS4_10UnderscoreES10_S10_EEEEENS4_13SM90_TMA_LOADENS4_14ComposedLayoutINS4_7SwizzleILi3ELi4ELi3EEENS4_18smem_ptr_flag_bitsILi16EEENSU_INS5_IJNSA_ILi8EEESH_EEENS5_IJSH_SB_EEEEEEEvNS4_8identityES13_S1D_vS1E_EENS_8epilogue10collective6detail29Sm90TmaWarpSpecializedAdapterINS1H_15DefaultEpilogueISJ_SK_SK_NS1G_6thread17LinearCombinationISJ_Li1EffLNS1L_9ScaleType4KindE0ELNS_15FloatRoundStyleE2ESJ_EENS1_15EpilogueDefaultEEEEEvvEEEEvNT_6ParamsE)
        .other          _ZN7cutlass13device_kernelINS_4gemm6kernel13GemmUniversalIN4cute5tupleIJiiiiEEENS1_10collective13CollectiveMmaINS1_34MainloopSm90TmaGmmaWarpSpecializedILi3ENS5_IJNS4_1CILi1EEESB_SB_EEENS1_35KernelTmaWarpSpecializedCooperativeEEENS5_IJNSA_ILi384EEENSA_ILi176EEENSA_ILi64EEEEEENS_10bfloat16_tENS5_IJlSB_lEEESJ_SK_NS4_8TiledMMAINS4_8MMA_AtomIJNS4_4SM904GMMA27MMA_64x16x16_F32BF16BF16_SSILNSO_5MajorE0ELSQ_0ELNSO_7ScaleInE1ELSR_1EEEEEENS4_6LayoutINS5_IJNSA_ILi2EEESB_SB_EEENS5_IJSB_NSA_ILi0EEESX_EEEEENS5_IJNS4_10UnderscoreES10_S10_EEEEENS4_13SM90_TMA_LOADENS4_14ComposedLayoutINS4_7SwizzleILi3ELi4ELi3EEENS4_18smem_ptr_flag_bitsILi16EEENSU_INS5_IJNSA_ILi8EEESH_EEENS5_IJSH_SB_EEEEEEEvNS4_8identityES13_S1D_vS1E_EENS_8epilogue10collective6detail29Sm90TmaWarpSpecializedAdapterINS1H_15DefaultEpilogueISJ_SK_SK_NS1G_6thread17LinearCombinationISJ_Li1EffLNS1L_9ScaleType4KindE0ELNS_15FloatRoundStyleE2ESJ_EENS1_15EpilogueDefaultEEEEEvvEEEEvNT_6ParamsE,@"STO_CUDA_ENTRY STV_DEFAULT"
_ZN7cutlass13device_kernelINS_4gemm6kernel13GemmUniversalIN4cute5tupleIJiiiiEEENS1_10collective13CollectiveMmaINS1_34MainloopSm90TmaGmmaWarpSpecializedILi3ENS5_IJNS4_1CILi1EEESB_SB_EEENS1_35KernelTmaWarpSpecializedCooperativeEEENS5_IJNSA_ILi384EEENSA_ILi176EEENSA_ILi64EEEEEENS_10bfloat16_tENS5_IJlSB_lEEESJ_SK_NS4_8TiledMMAINS4_8MMA_AtomIJNS4_4SM904GMMA27MMA_64x16x16_F32BF16BF16_SSILNSO_5MajorE0ELSQ_0ELNSO_7ScaleInE1ELSR_1EEEEEENS4_6LayoutINS5_IJNSA_ILi2EEESB_SB_EEENS5_IJSB_NSA_ILi0EEESX_EEEEENS5_IJNS4_10UnderscoreES10_S10_EEEEENS4_13SM90_TMA_LOADENS4_14ComposedLayoutINS4_7SwizzleILi3ELi4ELi3EEENS4_18smem_ptr_flag_bitsILi16EEENSU_INS5_IJNSA_ILi8EEESH_EEENS5_IJSH_SB_EEEEEEEvNS4_8identityES13_S1D_vS1E_EENS_8epilogue10collective6detail29Sm90TmaWarpSpecializedAdapterINS1H_15DefaultEpilogueISJ_SK_SK_NS1G_6thread17LinearCombinationISJ_Li1EffLNS1L_9ScaleType4KindE0ELNS_15FloatRoundStyleE2ESJ_EENS1_15EpilogueDefaultEEEEEvvEEEEvNT_6ParamsE:
[----:B------:R-:W0:Y:S02]  /*0000*/  LDC R1, c[0x0][0x28] ;  /* 0x00000a00ff017b82 */ /* 0x000e240000000800 */
[----:B0-----:R-:W-:Y:S01]  /*0010*/  VIADD R1, R1, 0xfffffc90 ;  /* 0xfffffc9001017836 */ /* 0x001fe20000000000 */
[----:B------:R-:W0:Y:S01]  /*0020*/  S2R R2, SR_TID.X ;  /* 0x0000000000027919 */ /* 0x000e220000002100 */
[----:B------:R-:W-:Y:S01]  /*0030*/  ELECT P0, URZ, PT ;  /* 0x00000000003f782f */ /* 0x000fe20003800000 */
[----:B------:R-:W-:Y:S01]  /*0040*/  BSSY B0, `(.L_x_0) ;  /* 0x0000015000007945 */ /* 0x000fe20003800000 */
[--C-:B0-----:R-:W-:Y:S02]  /*0050*/  SHF.R.U32.HI R0, RZ, 0x5, R2.reuse ;  /* 0x00000005ff007819 */ /* 0x101fe40000011602 */
[----:B------:R-:W-:-:S03]  /*0060*/  SHF.R.U32.HI R2, RZ, 0x7, R2 ;  /* 0x00000007ff027819 */ /* 0x000fc60000011602 */
[----:B------:R-:W0:Y:S04]  /*0070*/  SHFL.IDX PT, R3, R0, RZ, 0x1f ;  /* 0x00001fff00037589 */ /* 0x000e2800000e0000 */
[----:B------:R-:W1:Y:S01]  /*0080*/  SHFL.IDX PT, R2, R2, RZ, 0x1f ;  /* 0x00001fff02027589 */ /* 0x000e6200000e0000 */
[----:B0-----:R-:W-:Y:S02]  /*0090*/  R2UR UR4, R3 ;  /* 0x00000000030472ca */ /* 0x001fe400000e0000 */
[----:B-1----:R-:W-:-:S11]  /*00a0*/  R2UR UR6, R2 ;  /* 0x00000000020672ca */ /* 0x002fd600000e0000 */
[----:B------:R-:W-:Y:S02]  /*00b0*/  USHF.R.S32.HI UR5, URZ, 0x1f, UR4 ;  /* 0x0000001f3f057899 */ /* 0x000fe40008011404 */
[----:B------:R-:W-:Y:S02]  /*00c0*/  ISETP.NE.OR P0, PT, RZ, UR4, !P0 ;  /* 0x00000004ff007c0c */ /* 0x000fe4000c705670 */
[----:B------:R-:W-:-:S04]  /*00d0*/  ULEA.HI UR5, UR5, UR4, URZ, 0x2 ;  /* 0x0000000405057291 */ /* 0x000fc8000f8f103f */
[----:B------:R-:W-:-:S04]  /*00e0*/  ULOP3.LUT UR5, UR5, 0xfffffffc, URZ, 0xc0, !UPT ;  /* 0xfffffffc05057892 */ /* 0x000fc8000f8ec03f */
[----:B------:R-:W-:-:S03]  /*00f0*/  UIADD3 UR8, UR4, -UR5, URZ ;  /* 0x8000000504087290 */ /* 0x000fc6000fffe03f */
[----:B------:R-:W-:Y:S09]  /*0100*/  @P0 BRA `(.L_x_1) ;  /* 0x0000000000200947 */ /* 0x000ff20003800000 */
[----:B------:R-:W-:Y:S02]  /*0110*/  ULDC.64 UR4, c[0x0][0x198] ;  /* 0x0000660000047ab9 */ /* 0x000fe40000000a00 */
[----:B------:R-:W-:Y:S02]  /*0120*/  UIADD3 UR10, UP0, UR4, 0xf0, URZ ;  /* 0x000000f0040a7890 */ /* 0x000fe4000ff1e03f */
[----:B------:R-:W-:Y:S02]  /*0130*/  UIADD3 UR4, UP1, UR4, 0x1f0, URZ ;  /* 0x000001f004047890 */ /* 0x000fe4000ff3e03f */
[----:B------:R-:W-:Y:S02]  /*0140*/  UIADD3.X UR11, URZ, UR5, URZ, UP0, !UPT ;  /* 0x000000053f0b7290 */ /* 0x000fe400087fe43f */
[----:B------:R-:W-:-:S07]  /*0150*/  UIADD3.X UR5, URZ, UR5, URZ, UP1, !UPT ;  /* 0x000000053f057290 */ /* 0x000fce0008ffe43f */
[----:B------:R0:W-:Y:S02]  /*0160*/  UTMACCTL.PF [UR10] ;  /* 0x000000000a0079b9 */ /* 0x0001e40008040000 */
[----:B------:R0:W-:Y:S02]  /*0170*/  UTMACCTL.PF [UR4] ;  /* 0x00000000040079b9 */ /* 0x0001e40008040000 */
[----:B0-----:R-:W-:Y:S01]  /*0180*/  NOP ;  /* 0x0000000000007918 */ /* 0x001fe20000000000 */
.L_x_1:
[----:B------:R-:W-:Y:S05]  /*0190*/  BSYNC B0 ;  /* 0x0000000000007941 */ /* 0x000fea0003800000 */
.L_x_0:
[----:B------:R-:W0:Y:S01]  /*01a0*/  SHFL.IDX PT, R2, R0, RZ, 0x1f ;  /* 0x00001fff00027589 */ /* 0x000e2200000e0000 */
[----:B------:R-:W-:Y:S01]  /*01b0*/  UISETP.NE.AND UP0, UPT, UR8, 0x3, UPT ;  /* 0x000000030800788c */ /* 0x000fe2000bf05270 */
[----:B------:R-:W-:Y:S01]  /*01c0*/  ISETP.NE.AND P1, PT, RZ, UR6, PT ;  /* 0x00000006ff007c0c */ /* 0x000fe2000bf25270 */
[----:B------:R-:W-:Y:S02]  /*01d0*/  UIADD3 UR10, UR6, -0x1, URZ ;  /* 0xffffffff060a7890 */ /* 0x000fe4000fffe03f */
[----:B------:R-:W-:Y:S02]  /*01e0*/  UISETP.EQ.OR UP0, UPT, UR8, URZ, !UP0 ;  /* 0x0000003f0800728c */ /* 0x000fe4000c702670 */
[----:B------:R-:W-:Y:S02]  /*01f0*/  UISETP.GE.U32.AND UP1, UPT, UR10, 0x2, UPT ;  /* 0x000000020a00788c */ /* 0x000fe4000bf26070 */
[----:B------:R-:W-:-:S04]  /*0200*/  UISETP.EQ.AND UP0, UPT, UR6, URZ, UP0 ;  /* 0x0000003f0600728c */ /* 0x000fc80008702270 */
[----:B------:R-:W-:-:S04]  /*0210*/  USEL UR4, URZ, 0x1, !UP0 ;  /* 0x000000013f047887 */ /* 0x000fc8000c000000 */
[----:B------:R-:W-:Y:S01]  /*0220*/  USEL UR4, UR4, 0x2, UP1 ;  /* 0x0000000204047887 */ /* 0x000fe20008800000 */
[----:B0-----:R-:W-:-:S05]  /*0230*/  ISETP.NE.AND P0, PT, R2, RZ, PT ;  /* 0x000000ff0200720c */ /* 0x001fca0003f05270 */
[----:B------:R-:W-:-:S05]  /*0240*/  IMAD.U32 R2, RZ, RZ, UR4 ;  /* 0x00000004ff027e24 */ /* 0x000fca000f8e00ff */
[----:B------:R0:W-:Y:S03]  /*0250*/  STL [R1+0x104], R2 ;  /* 0x0001040201007387 */ /* 0x0001e60000100800 */
[----:B------:R-:W-:Y:S05]  /*0260*/  @P0 BRA `(.L_x_2) ;  /* 0x0000000000500947 */ /* 0x000fea0003800000 */
[----:B------:R-:W1:Y:S01]  /*0270*/  S2UR UR9, SR_CgaCtaId ;  /* 0x00000000000979c3 */ /* 0x000e620000008800 */
[----:B------:R-:W-:Y:S01]  /*0280*/  UMOV UR4, 0x400 ;  /* 0x0000040000047882 */ /* 0x000fe20000000000 */
[----:B------:R-:W-:Y:S01]  /*0290*/  UMOV UR5, 0x1 ;  /* 0x0000000100057882 */ /* 0x000fe20000000000 */
[----:B------:R-:W-:Y:S01]  /*02a0*/  UMOV UR6, 0x100 ;  /* 0x0000010000067882 */ /* 0x000fe20000000000 */
[----:B------:R-:W-:Y:S01]  /*02b0*/  ELECT P0, URZ, PT ;  /* 0x00000000003f782f */ /* 0x000fe20003800000 */
[----:B------:R-:W-:-:S04]  /*02c0*/  UIADD3 UR6, -UR6, 0x100000, URZ ;  /* 0x0010000006067890 */ /* 0x000fc8000fffe13f */
[----:B------:R-:W-:Y:S02]  /*02d0*/  USHF.L.U32 UR7, UR6, 0xb, URZ ;  /* 0x0000000b06077899 */ /* 0x000fe4000800063f */
[----:B------:R-:W-:Y:S02]  /*02e0*/  USHF.L.U32 UR6, UR6, 0x1, URZ ;  /* 0x0000000106067899 */ /* 0x000fe4000800063f */
[----:B-1----:R-:W-:Y:S02]  /*02f0*/  ULEA UR9, UR9, UR4, 0x18 ;  /* 0x0000000409097291 */ /* 0x002fe4000f8ec03f */
[----:B------:R-:W-:-:S04]  /*0300*/  UIADD3 UR4, -UR5, 0x100000, URZ ;  /* 0x0010000005047890 */ /* 0x000fc8000fffe13f */
[----:B------:R-:W-:Y:S02]  /*0310*/  USHF.L.U32 UR5, UR4, 0xb, URZ ;  /* 0x0000000b04057899 */ /* 0x000fe4000800063f */
[----:B------:R-:W-:Y:S01]  /*0320*/  USHF.L.U32 UR4, UR4, 0x1, URZ ;  /* 0x0000000104047899 */ /* 0x000fe2000800063f */
[----:B------:R-:W1:Y:S11]  /*0330*/  FENCE.VIEW.ASYNC.S ;  /* 0x00000000000073c6 */ /* 0x000e760000000000 */
[----:B-1----:R1:W2:Y:S01]  /*0340*/  SYNCS.EXCH.64 URZ, [UR9], UR4 ;  /* 0x00000004093f75b2 */ /* 0x0022a20008000100 */
[----:B------:R1:W3:Y:S01]  /*0350*/  SYNCS.EXCH.64 URZ, [UR9+0x18], UR6 ;  /* 0x00001806093f75b2 */ /* 0x0002e20008000100 */
[----:B------:R1:W4:Y:S01]  /*0360*/  SYNCS.EXCH.64 URZ, [UR9+0x8], UR4 ;  /* 0x00000804093f75b2 */ /* 0x0003220008000100 */
[----:B------:R1:W0:Y:S01]  /*0370*/  SYNCS.EXCH.64 URZ, [UR9+0x20], UR6 ;  /* 0x00002006093f75b2 */ /* 0x0002220008000100 */
[----:B------:R1:W0:Y:S01]  /*0380*/  SYNCS.EXCH.64 URZ, [UR9+0x10], UR4 ;  /* 0x00001004093f75b2 */ /* 0x0002220008000100 */
[----:B------:R1:W0:Y:S01]  /*0390*/  SYNCS.EXCH.64 URZ, [UR9+0x28], UR6 ;  /* 0x00002806093f75b2 */ /* 0x0002220008000100 */
[----:B------:R-:W-:Y:S01]  /*03a0*/  NOP ;  /* 0x0000000000007918 */ /* 0x000fe20000000000 */
.L_x_2:
[----:B0-----:R-:W5:Y:S01]  /*03b0*/  LDL.LU R2, [R1+0x100] ;  /* 0x0001000001027983 */ /* 0x001f620000300800 */
[----:B------:R-:W0:Y:S01]  /*03c0*/  LDC R3, c[0x0][0x65c] ;  /* 0x00019700ff037b82 */ /* 0x000e220000000800 */
[----:B------:R-:W-:Y:S02]  /*03d0*/  ELECT P0, URZ, PT ;  /* 0x00000000003f782f */ /* 0x000fe40003800000 */
[----:B------:R-:W-:Y:S01]  /*03e0*/  MOV R5, RZ ;  /* 0x000000ff00057202 */ /* 0x000fe20000000f00 */
[----:B------:R-:W2:Y:S01]  /*03f0*/  SHFL.IDX PT, R0, R0, RZ, 0x1f ;  /* 0x00001fff00007589 */ /* 0x000ea200000e0000 */
[----:B-1----:R-:W-:Y:S01]  /*0400*/  UMOV UR4, 0x20 ;  /* 0x0000002000047882 */ /* 0x002fe20000000000 */
[----:B------:R-:W-:Y:S01]  /*0410*/  NOP ;  /* 0x0000000000007918 */ /* 0x000fe20000000000 */
[----:B------:R-:W-:Y:S01]  /*0420*/  NOP ;  /* 0x0000000000007918 */ /* 0x000fe20000000000 */
[----:B------:R-:W1:Y:S01]  /*0430*/  S2R R4, SR_CTAID.X ;  /* 0x0000000000047919 */ /* 0x000e620000002500 */
[----:B0-----:R-:W-:-:S02]  /*0440*/  ISETP.NE.AND P2, PT, R3, 0x1, PT ;  /* 0x000000010300780c */ /* 0x001fc40003f45270 */
[----:B--2---:R-:W-:Y:S02]  /*0450*/  ISETP.NE.OR P0, PT, R0, RZ, !P0 ;  /* 0x000000ff0000720c */ /* 0x004fe40004705670 */
[----:B------:R-:W0:Y:S09]  /*0460*/  S2R R0, SR_CTAID.Y ;  /* 0x0000000000007919 */ /* 0x000e320000002600 */
[----:B------:R-:W1:Y:S01]  /*0470*/  @P2 LDC R7, c[0x0][0x10] ;  /* 0x00000400ff072b82 */ /* 0x000e620000000800 */
[----:B------:R-:W-:Y:S01]  /*0480*/  @P2 IMAD.MOV.U32 R3, RZ, RZ, RZ ;  /* 0x000000ffff032224 */ /* 0x000fe200078e00ff */
[----:B------:R-:W-:Y:S01]  /*0490*/  VOTEU.ALL UP0, P0 ;  /* 0x00000000003f7886 */ /* 0x000fe20000000000 */
[----:B------:R-:W-:Y:S01]  /*04a0*/  @P2 IMAD.MOV.U32 R11, RZ, RZ, RZ ;  /* 0x000000ffff0b2224 */ /* 0x000fe200078e00ff */
[----:B------:R-:W-:-:S04]  /*04b0*/  VOTEU.ALL UP1, P0 ;  /* 0x00000000003f7886 */ /* 0x000fc80000020000 */
[----:B------:R-:W2:Y:S01]  /*04c0*/  @!P2 LDC R9, c[0x0][0xc] ;  /* 0x00000300ff09ab82 */ /* 0x000ea20000000800 */
[----:B------:R-:W-:Y:S01]  /*04d0*/  @!UP0 UMOV UR6, 0x400 ;  /* 0x0000040000068882 */ /* 0x000fe20000000000 */
[----:B------:R-:W-:-:S04]  /*04e0*/  @!UP0 UIADD3 UR4, -UR4, 0x100000, URZ ;  /* 0x0010000004048890 */ /* 0x000fc8000fffe13f */
[----:B------:R-:W-:Y:S02]  /*04f0*/  @!UP0 USHF.L.U32 UR5, UR4, 0xb, URZ ;  /* 0x0000000b04058899 */ /* 0x000fe4000800063f */
[----:B------:R-:W-:Y:S01]  /*0500*/  @!UP0 USHF.L.U32 UR4, UR4, 0x1, URZ ;  /* 0x0000000104048899 */ /* 0x000fe2000800063f */
[----:B------:R-:W3:Y:S02]  /*0510*/  @!UP0 S2UR UR7, SR_CgaCtaId ;  /* 0x00000000000789c3 */ /* 0x000ee40000008800 */
[----:B---3--:R-:W-:Y:S01]  /*0520*/  @!UP0 ULEA UR6, UR7, UR6, 0x18 ;  /* 0x0000000607068291 */ /* 0x008fe2000f8ec03f */
[----:B------:R-:W-:Y:S01]  /*0530*/  VOTEU.ALL UP0, P0 ;  /* 0x00000000003f7886 */ /* 0x000fe20000000000 */
[----:B------:R-:W3:Y:S10]  /*0540*/  FENCE.VIEW.ASYNC.S ;  /* 0x00000000000073c6 */ /* 0x000ef40000000000 */
[----:B---3--:R3:W4:Y:S01]  /*0550*/  @!UP0 SYNCS.EXCH.64 URZ, [UR6+0x40], UR4 ;  /* 0x00004004063f85b2 */ /* 0x0087220008000100 */
[----:B------:R3:W4:Y:S01]  /*0560*/  @!UP1 SYNCS.EXCH.64 URZ, [UR6+0x48], UR4 ;  /* 0x00004804063f95b2 */ /* 0x0007220008000100 */
[----:B------:R-:W-:Y:S01]  /*0570*/  NOP ;  /* 0x0000000000007918 */ /* 0x000fe20000000000 */
[----:B-----5:R-:W-:-:S04]  /*0580*/  LOP3.LUT R2, R2, 0xfffffff7, RZ, 0xc0, !PT ;  /* 0xfffffff702027812 */ /* 0x020fc800078ec0ff */
[----:B------:R-:W-:-:S05]  /*0590*/  @P2 LOP3.LUT R2, R2, 0x8, RZ, 0xfc, !PT ;  /* 0x0000000802022812 */ /* 0x000fca00078efcff */
[----:B------:R0:W-:Y:S02]  /*05a0*/  STL [R1+0x100], R2 ;  /* 0x0001000201007387 */ /* 0x0001e40000100800 */
[----:B0-----:R-:W-:-:S04]  /*05b0*/  @P2 IMAD.MOV.U32 R2, RZ, RZ, R0 ;  /* 0x000000ffff022224 */ /* 0x001fc800078e0000 */
[----:B-1----:R-:W-:-:S04]  /*05c0*/  @P2 IMAD.WIDE.U32 R6, R4, R7, R2 ;  /* 0x0000000704062225 */ /* 0x002fc800078e0002 */
[----:B--2---:R-:W-:-:S04]  /*05d0*/  @!P2 IMAD.WIDE.U32 R2, R9, R0, R4 ;  /* 0x000000000902a225 */ /* 0x004fc800078e0004 */
[----:B------:R-:W-:Y:S02]  /*05e0*/  @P2 IMAD.MOV.U32 R16, RZ, RZ, R6 ;  /* 0x000000ffff102224 */ /* 0x000fe400078e0006 */
[----:B------:R-:W-:Y:S02]  /*05f0*/  @P2 IMAD.IADD R19, R7, 0x1, R11 ;  /* 0x0000000107132824 */ /* 0x000fe400078e020b */
[----:B------:R-:W-:Y:S02]  /*0600*/  @!P2 IMAD.MOV.U32 R16, RZ, RZ, R2 ;  /* 0x000000ffff10a224 */ /* 0x000fe400078e0002 */
[----:B------:R-:W-:-:S03]  /*0610*/  @!P2 IMAD.MOV.U32 R19, RZ, RZ, R3 ;  /* 0x000000ffff13a224 */ /* 0x000fc600078e0003 */
[----:B------:R3:W-:Y:S04]  /*0620*/  STL [R1+0x118], R16 ;  /* 0x0001181001007387 */ /* 0x0007e80000100800 */
[----:B------:R3:W-:Y:S01]  /*0630*/  STL [R1+0x114], R19 ;  /* 0x0001141301007387 */ /* 0x0007e20000100800 */
[----:B----4-:R-:W-:Y:S06]  /*0640*/  BAR.SYNC.DEFER_BLOCKING 0x0 ;  /* 0x0000000000007b1d */ /* 0x010fec0000010000 */
[----:B------:R-:W-:Y:S05]  /*0650*/  @!P1 BRA `(.L_x_3) ;  /* 0x000001d400949947 */ /* 0x000fea0003800000 */
[----:B------:R-:W-:-:S06]  /*0660*/  UISETP.GT.U32.AND UP0, UPT, UR10, 0x1, UPT ;  /* 0x000000010a00788c */ /* 0x000fcc000bf04070 */
[----:B------:R-:W-:-:S13]  /*0670*/  PLOP3.LUT P0, PT, PT, PT, UP0, 0x80, 0x0 ;  /* 0x000000000000781c */ /* 0x000fda0003f0f008 */
[----:B---3--:R-:W-:Y:S05]  /*0680*/  @P0 EXIT ;  /* 0x000000000000094d */ /* 0x008fea0003800000 */
[----:B------:R-:W-:Y:S01]  /*0690*/  ULDC.64 UR4, c[0x0][0x650] ;  /* 0x0001940000047ab9 */ /* 0x000fe20000000a00 */
[----:B------:R-:W-:Y:S02]  /*06a0*/  PRMT R6, RZ, 0x7610, R6 ;  /* 0x00007610ff067816 */ /* 0x000fe40000000006 */
[----:B------:R-:W-:Y:S01]  /*06b0*/  ISETP.GE.U32.AND P0, PT, R16, UR4, PT ;  /* 0x0000000410007c0c */ /* 0x000fe2000bf06070 */
[----:B------:R-:W-:Y:S02]  /*06c0*/  UMOV UR4, 0xffffffff ;  /* 0xffffffff00047882 */ /* 0x000fe40000000000 */
[----:B------:R-:W-:Y:S01]  /*06d0*/  MOV R2, UR4 ;  /* 0x0000000400027c02 */ /* 0x000fe20008000f00 */
[----:B------:R-:W-:Y:S01]  /*06e0*/  IMAD.U32 R18, RZ, RZ, UR4 ;  /* 0x00000004ff127e24 */ /* 0x000fe2000f8e00ff */
[----:B------:R-:W-:Y:S01]  /*06f0*/  ISETP.GE.U32.AND.EX P0, PT, R19, UR5, PT, P0 ;  /* 0x0000000513007c0c */ /* 0x000fe2000bf06100 */
[----:B------:R-:W-:Y:S02]  /*0700*/  UMOV UR5, 0xffffffff ;  /* 0xffffffff00057882 */ /* 0x000fe40000000000 */
[----:B------:R0:W-:Y:S01]  /*0710*/  STL [R1+0x108], R2 ;  /* 0x0001080201007387 */ /* 0x0001e20000100800 */
[----:B------:R-:W-:-:S09]  /*0720*/  IMAD.U32 R17, RZ, RZ, UR5 ;  /* 0x00000005ff117e24 */ /* 0x000fd2000f8e00ff */
[----:B0-----:R-:W-:Y:S05]  /*0730*/  @P0 BRA `(.L_x_4) ;  /* 0x00000004007c0947 */ /* 0x001fea0003800000 */
[----:B------:R-:W0:Y:S01]  /*0740*/  LDC.64 R12, c[0x0][0x628] ;  /* 0x00018a00ff0c7b82 */ /* 0x000e220000000a00 */
[----:B------:R-:W-:Y:S02]  /*0750*/  IMAD.MOV.U32 R2, RZ, RZ, R16 ;  /* 0x000000ffff027224 */ /* 0x000fe400078e0010 */
[----:B------:R-:W-:-:S05]  /*0760*/  IMAD.MOV.U32 R3, RZ, RZ, R19 ;  /* 0x000000ffff037224 */ /* 0x000fca00078e0013 */
[----:B------:R-:W1:Y:S08]  /*0770*/  LDC R10, c[0x0][0x630] ;  /* 0x00018c00ff0a7b82 */ /* 0x000e700000000800 */
[----:B------:R-:W2:Y:S01]  /*0780*/  LDC.64 R14, c[0x0][0x620] ;  /* 0x00018800ff0e7b82 */ /* 0x000ea20000000a00 */
[----:B0-----:R-:W-:-:S04]  /*0790*/  ISETP.NE.U32.AND P0, PT, R12, RZ, PT ;  /* 0x000000ff0c00720c */ /* 0x001fc80003f05070 */
[----:B------:R-:W-:-:S13]  /*07a0*/  ISETP.NE.AND.EX P0, PT, R13, RZ, PT, P0 ;  /* 0x000000ff0d00720c */ /* 0x000fda0003f05300 */
[----:B-12---:R-:W-:Y:S05]  /*07b0*/  @!P0 BRA `(.L_x_5) ;  /* 0x0000000000288947 */ /* 0x006fea0003800000 */
[----:B------:R-:W0:Y:S02]  /*07c0*/  LDC R9, c[0x0][0x634] ;  /* 0x00018d00ff097b82 */ /* 0x000e240000000800 */
[----:B0-----:R-:W-:-:S05]  /*07d0*/  IADD3 R9, P0, R16, R9, RZ ;  /* 0x0000000910097210 */ /* 0x001fca0007f1e0ff */
[----:B------:R-:W-:-:S04]  /*07e0*/  IMAD.X R11, RZ, RZ, R19, P0 ;  /* 0x000000ffff0b7224 */ /* 0x000fc800000e0613 */
[----:B------:R-:W-:-:S04]  /*07f0*/  IMAD.WIDE.U32 R2, R11, R12, RZ ;  /* 0x0000000c0b027225 */ /* 0x000fc800078e00ff */
[----:B------:R-:W-:-:S04]  /*0800*/  IMAD.WIDE.U32 R6, P0, R9, R13, R2 ;  /* 0x0000000d09067225 */ /* 0x000fc80007800002 */
[----:B------:R-:W-:Y:S01]  /*0810*/  IMAD.WIDE.U32 R2, R9, R12, RZ ;  /* 0x0000000c09027225 */ /* 0x000fe200078e00ff */
[----:B------:R-:W-:-:S03]  /*0820*/  MOV R8, R7 ;  /* 0x0000000700087202 */ /* 0x000fc60000000f00 */
[----:B------:R-:W-:Y:S01]  /*0830*/  IMAD.X R9, RZ, RZ, RZ, P0 ;  /* 0x000000ffff097224 */ /* 0x000fe200000e06ff */
[----:B------:R-:W-:-:S05]  /*0840*/  IADD3 RZ, P0, R3, R6, RZ ;  /* 0x0000000603ff7210 */ /* 0x000fca0007f1e0ff */
[----:B------:R-:W-:-:S08]  /*0850*/  IMAD.WIDE.U32.X R2, R11, R13, R8, P0 ;  /* 0x0000000d0b027225 */ /* 0x000fd000000e0408 */
.L_x_5:
[-CC-:B------:R-:W-:Y:S01]  /*0860*/  SHF.R.U64 R22, R2, R10.reuse, R3.reuse ;  /* 0x0000000a02167219 */ /* 0x180fe20000001203 */
[----:B------:R-:W0:Y:S01]  /*0870*/  LDC R8, c[0x0][0x618] ;  /* 0x00018600ff087b82 */ /* 0x000e220000000800 */
[----:B------:R-:W-:Y:S01]  /*0880*/  SHF.R.U32.HI R2, RZ, R10, R3 ;  /* 0x0000000aff027219 */ /* 0x000fe20000011603 */
[----:B------:R-:W-:Y:S01]  /*0890*/  IMAD.MOV.U32 R3, RZ, RZ, R19 ;  /* 0x000000ffff037224 */ /* 0x000fe200078e0013 */
[----:B------:R-:W-:Y:S01]  /*08a0*/  IADD3 R9, P0, RZ, -R22, RZ ;  /* 0x80000016ff097210 */ /* 0x000fe20007f1e0ff */
[----:B------:R-:W-:Y:S01]  /*08b0*/  ULDC UR4, c[0x0][0x150] ;  /* 0x0000540000047ab9 */ /* 0x000fe20000000800 */
[----:B------:R-:W-:-:S03]  /*08c0*/  I2FP.F32.U32 R5, R4 ;  /* 0x0000000400057245 */ /* 0x000fc60000201000 */
[----:B------:R-:W1:Y:S01]  /*08d0*/  LDC.64 R18, c[0x0][0x640] ;  /* 0x00019000ff127b82 */ /* 0x000e620000000a00 */
[----:B------:R-:W-:Y:S02]  /*08e0*/  IMAD.X R11, RZ, RZ, ~R2, P0 ;  /* 0x000000ffff0b7224 */ /* 0x000fe400000e0e02 */
[----:B------:R-:W-:Y:S01]  /*08f0*/  FMUL R5, R5, UR4 ;  /* 0x0000000405057c20 */ /* 0x000fe20008400000 */
[----:B------:R-:W-:Y:S01]  /*0900*/  IMAD.MOV.U32 R2, RZ, RZ, R16 ;  /* 0x000000ffff027224 */ /* 0x000fe200078e0010 */
[----:B------:R-:W-:Y:S01]  /*0910*/  ULDC UR4, c[0x0][0x154] ;  /* 0x0000550000047ab9 */ /* 0x000fe20000000800 */
[-C--:B------:R-:W-:Y:S02]  /*0920*/  IMAD R6, R11, R14.reuse, RZ ;  /* 0x0000000e0b067224 */ /* 0x080fe400078e02ff */
[C---:B------:R-:W-:Y:S01]  /*0930*/  IMAD.WIDE.U32 R2, R9.reuse, R14, R2 ;  /* 0x0000000e09027225 */ /* 0x040fe200078e0002 */
[----:B------:R-:W2:Y:S01]  /*0940*/  LDC R7, c[0x0][0x144] ;  /* 0x00005100ff077b82 */ /* 0x000ea20000000800 */
[----:B------:R-:W3:Y:S02]  /*0950*/  F2I.U32.TRUNC.NTZ R5, R5 ;  /* 0x0000000500057305 */ /* 0x000ee4000020f000 */
[----:B------:R-:W-:-:S04]  /*0960*/  IMAD R9, R9, R15, R6 ;  /* 0x0000000f09097224 */ /* 0x000fc800078e0206 */
[----:B------:R-:W-:Y:S01]  /*0970*/  IMAD.IADD R3, R3, 0x1, R9 ;  /* 0x0000000103037824 */ /* 0x000fe200078e0209 */
[----:B------:R-:W4:Y:S04]  /*0980*/  LDC R10, c[0x0][0x608] ;  /* 0x00018200ff0a7b82 */ /* 0x000f280000000800 */
[----:B0-----:R-:W-:Y:S02]  /*0990*/  SHF.R.U64 R12, R2, R8, R3 ;  /* 0x00000008020c7219 */ /* 0x001fe40000001203 */
[----:B------:R-:W-:Y:S02]  /*09a0*/  I2FP.F32.U32 R2, R0 ;  /* 0x0000000000027245 */ /* 0x000fe40000201000 */
[----:B------:R-:W0:Y:S01]  /*09b0*/  LDC R15, c[0x0][0x658] ;  /* 0x00019600ff0f7b82 */ /* 0x000e220000000800 */
[----:B-1----:R-:W-:Y:S01]  /*09c0*/  ISETP.NE.U32.AND P0, PT, R18, RZ, PT ;  /* 0x000000ff1200720c */ /* 0x002fe20003f05070 */
[----:B---3--:R-:W-:Y:S01]  /*09d0*/  IMAD.MOV R6, RZ, RZ, -R5 ;  /* 0x000000ffff067224 */ /* 0x008fe200078e0a05 */
[----:B------:R-:W-:Y:S01]  /*09e0*/  SHF.R.U32.HI R5, RZ, R8, R3 ;  /* 0x00000008ff057219 */ /* 0x000fe20000011603 */
[----:B------:R-:W-:Y:S01]  /*09f0*/  FMUL R3, R2, UR4 ;  /* 0x0000000402037c20 */ /* 0x000fe20008400000 */
[----:B------:R-:W-:-:S02]  /*0a00*/  ISETP.NE.AND.EX P0, PT, R19, RZ, PT, P0 ;  /* 0x000000ff1300720c */ /* 0x000fc40003f05300 */
[----:B------:R-:W-:Y:S01]  /*0a10*/  MOV R2, 0xffffffff ;  /* 0xffffffff00027802 */ /* 0x000fe20000000f00 */
[----:B------:R-:W1:Y:S01]  /*0a20*/  LDC R13, c[0x0][0x148] ;  /* 0x00005200ff0d7b82 */ /* 0x000e620000000800 */
[----:B--2---:R-:W-:Y:S01]  /*0a30*/  IMAD R8, R7, R6, R4 ;  /* 0x0000000607087224 */ /* 0x004fe200078e0204 */
[----:B------:R2:W3:Y:S01]  /*0a40*/  F2I.U32.TRUNC.NTZ R11, R3 ;  /* 0x00000003000b7305 */ /* 0x0004e2000020f000 */
[----:B------:R-:W-:-:S05]  /*0a50*/  IMAD.MOV.U32 R6, RZ, RZ, 0x1 ;  /* 0x00000001ff067424 */ /* 0x000fca00078e00ff */
[----:B------:R-:W1:Y:S01]  /*0a60*/  LDC R17, c[0x0][0x600] ;  /* 0x00018000ff117b82 */ /* 0x000e620000000800 */
[-CC-:B----4-:R-:W-:Y:S02]  /*0a70*/  SHF.R.U64 R23, R12, R10.reuse, R5.reuse ;  /* 0x0000000a0c177219 */ /* 0x190fe40000001205 */
[----:B------:R-:W-:-:S05]  /*0a80*/  SHF.R.U32.HI R4, RZ, R10, R5 ;  /* 0x0000000aff047219 */ /* 0x000fca0000011605 */
[----:B------:R-:W4:Y:S01]  /*0a90*/  LDC R14, c[0x0][0x648] ;  /* 0x00019200ff0e7b82 */ /* 0x000f220000000800 */
[-CC-:B0-----:R-:W-:Y:S02]  /*0aa0*/  SHF.R.U64 R20, R23, R15.reuse, R4.reuse ;  /* 0x0000000f17147219 */ /* 0x181fe40000001204 */
[-C--:B------:R-:W-:Y:S02]  /*0ab0*/  SHF.L.U32 R2, R2, R15.reuse, RZ ;  /* 0x0000000f02027219 */ /* 0x080fe400000006ff */
[-C--:B------:R-:W-:Y:S02]  /*0ac0*/  SHF.R.U32.HI R4, RZ, R15.reuse, R4 ;  /* 0x0000000fff047219 */ /* 0x080fe40000011604 */
[----:B------:R-:W-:Y:S01]  /*0ad0*/  LOP3.LUT R10, RZ, R2, RZ, 0x33, !PT ;  /* 0x00000002ff0a7212 */ /* 0x000fe200078e33ff */
[----:B------:R-:W0:Y:S01]  /*0ae0*/  LDC R21, c[0x0][0x638] ;  /* 0x00018e00ff157b82 */ /* 0x000e220000000800 */
[----:B------:R-:W-:Y:S01]  /*0af0*/  SHF.L.U32 R9, R6, R15, RZ ;  /* 0x0000000f06097219 */ /* 0x000fe200000006ff */
[----:B------:R-:W-:-:S02]  /*0b00*/  IMAD.MOV.U32 R2, RZ, RZ, R20 ;  /* 0x000000ffff027224 */ /* 0x000fc400078e0014 */
[----:B--2---:R-:W-:-:S04]  /*0b10*/  IMAD.MOV.U32 R3, RZ, RZ, R4 ;  /* 0x000000ffff037224 */ /* 0x004fc800078e0004 */
[----:B------:R-:W2:Y:S01]  /*0b20*/  LDC R16, c[0x0][0x610] ;  /* 0x00018400ff107b82 */ /* 0x000ea20000000800 */
[----:B---3--:R-:W-:Y:S05]  /*0b30*/  @!P0 BRA `(.L_x_6) ;  /* 0x0000000000288947 */ /* 0x008fea0003800000 */
[----:B------:R-:W3:Y:S02]  /*0b40*/  LDC R7, c[0x0][0x64c] ;  /* 0x00019300ff077b82 */ /* 0x000ee40000000800 */
[----:B---3--:R-:W-:-:S05]  /*0b50*/  IADD3 R7, P0, R20, R7, RZ ;  /* 0x0000000714077210 */ /* 0x008fca0007f1e0ff */
        /* <DEDUP_REMOVED lines=8> */
.L_x_6:
[----:B----4-:R-:W-:Y:S01]  /*0be0*/  SHF.R.U64 R2, R2, R14, R3 ;  /* 0x0000000e02027219 */ /* 0x010fe20000001203 */
[----:B-1----:R-:W-:Y:S01]  /*0bf0*/  VIADD R3, R17, 0xffffffff ;  /* 0xffffffff11037836 */ /* 0x002fe20000000000 */
[----:B------:R-:W-:Y:S01]  /*0c00*/  LOP3.LUT R10, R23, R10, RZ, 0xc0, !PT ;  /* 0x0000000a170a7212 */ /* 0x000fe200078ec0ff */
[----:B------:R-:W-:Y:S01]  /*0c10*/  IMAD.MOV R11, RZ, RZ, -R11 ;  /* 0x000000ffff0b7224 */ /* 0x000fe200078e0a0b */
[----:B------:R-:W-:Y:S01]  /*0c20*/  R2UR UR6, R22 ;  /* 0x00000000160672ca */ /* 0x000fe200000e0000 */
[----:B------:R-:W-:Y:S01]  /*0c30*/  IMAD.MOV R4, RZ, RZ, -R2 ;  /* 0x000000ffff047224 */ /* 0x000fe200078e0a02 */
[----:B------:R-:W-:Y:S01]  /*0c40*/  LOP3.LUT R3, R12, R3, RZ, 0xc0, !PT ;  /* 0x000000030c037212 */ /* 0x000fe200078ec0ff */
[----:B------:R-:W-:Y:S02]  /*0c50*/  @P2 IMAD R8, R13, R11, R0 ;  /* 0x0000000b0d082224 */ /* 0x000fe400078e0200 */
[----:B------:R-:W-:Y:S02]  /*0c60*/  IMAD R9, R9, R2, R10 ;  /* 0x0000000209097224 */ /* 0x000fe400078e020a */
[----:B0-----:R-:W-:-:S02]  /*0c70*/  IMAD R0, R4, R21, R20 ;  /* 0x0000001504007224 */ /* 0x001fc400078e0214 */
[----:B--2---:R-:W-:Y:S02]  /*0c80*/  IMAD R8, R9, R16, R8 ;  /* 0x0000001009087224 */ /* 0x004fe400078e0208 */
[----:B------:R-:W-:Y:S02]  /*0c90*/  IMAD R3, R0, R17, R3 ;  /* 0x0000001100037224 */ /* 0x000fe400078e0203 */
[----:B------:R-:W-:-:S03]  /*0ca0*/  IMAD.MOV.U32 R6, RZ, RZ, 0x1 ;  /* 0x00000001ff067424 */ /* 0x000fc600078e00ff */
[----:B------:R-:W-:Y:S02]  /*0cb0*/  SEL R0, R3, R8, !P2 ;  /* 0x0000000803007207 */ /* 0x000fe40005000000 */
[----:B------:R-:W-:Y:S02]  /*0cc0*/  SEL R8, R8, R3, !P2 ;  /* 0x0000000308087207 */ /* 0x000fe40005000000 */
[----:B------:R-:W-:Y:S01]  /*0cd0*/  R2UR UR5, R0 ;  /* 0x00000000000572ca */ /* 0x000fe200000e0000 */
[----:B------:R-:W-:Y:S01]  /*0ce0*/  IMAD.U32 R0, RZ, RZ, UR6 ;  /* 0x00000006ff007e24 */ /* 0x000fe2000f8e00ff */
[----:B------:R-:W-:-:S04]  /*0cf0*/  R2UR UR4, R8 ;  /* 0x00000000080472ca */ /* 0x000fc800000e0000 */
[----:B------:R0:W-:Y:S07]  /*0d00*/  STL [R1+0x108], R0 ;  /* 0x0001080001007387 */ /* 0x0001ee0000100800 */
[----:B------:R-:W-:Y:S02]  /*0d10*/  MOV R17, UR5 ;  /* 0x0000000500117c02 */ /* 0x000fe40008000f00 */
[----:B------:R-:W-:-:S07]  /*0d20*/  IMAD.U32 R18, RZ, RZ, UR4 ;  /* 0x00000004ff127e24 */ /* 0x000fce000f8e00ff */
.L_x_4:
[----:B------:R-:W-:-:S08]  /*0d30*/  NOP ;  /* 0x0000000000007918 */ /* 0x000fd00000000000 */
[----:B------:R-:W1:Y:S02]  /*0d40*/  USETMAXREG.TRY_ALLOC.CTAPOOL UP0, 0xf0 ;  /* 0x000000f0000079c8 */ /* 0x000e640008000600 */
[----:B-1----:R-:W-:-:S13]  /*0d50*/  PLOP3.LUT P0, PT, PT, PT, UP0, 0x80, 0x0 ;  /* 0x000000000000781c */ /* 0x002fda0003f0f008 */
[----:B------:R-:W-:Y:S05]  /*0d60*/  @!P0 BRA `(.L_x_4) ;  /* 0xfffffffc00f08947 */ /* 0x000fea000383ffff */
[----:B------:R-:W-:Y:S01]  /*0d70*/  ULDC.64 UR4, c[0x0][0x598] ;  /* 0x0001660000047ab9 */ /* 0x000fe20000000a00 */
[----:B------:R-:W-:Y:S01]  /*0d80*/  ULDC.64 UR36, c[0x0][0x208] ;  /* 0x0000820000247ab9 */ /* 0x000fe20000000a00 */
[----:B------:R-:W-:-:S04]  /*0d90*/  ISETP.NE.U32.AND P0, PT, RZ, UR4, PT ;  /* 0x00000004ff007c0c */ /* 0x000fc8000bf05070 */
[----:B------:R-:W-:-:S13]  /*0da0*/  ISETP.NE.AND.EX P0, PT, RZ, UR5, PT, P0 ;  /* 0x00000005ff007c0c */ /* 0x000fda000bf05300 */
[----:B------:R-:W-:Y:S05]  /*0db0*/  @!P0 BRA `(.L_x_7) ;  /* 0x00000000001c8947 */ /* 0x000fea0003800000 */
[----:B------:R-:W1:Y:S02]  /*0dc0*/  LDC.64 R2, c[0x0][0x598] ;  /* 0x00016600ff027b82 */ /* 0x000e640000000a00 */
[----:B-1----:R-:W2:Y:S02]  /*0dd0*/  LDG.E.64 R2, desc[UR36][R2.64] ;  /* 0x0000002402027981 */ /* 0x002ea4000c1e1b00 */
[----:B--2---:R-:W-:-:S04]  /*0de0*/  ISETP.NE.U32.AND P0, PT, R2, RZ, PT ;  /* 0x000000ff0200720c */ /* 0x004fc80003f05070 */
[----:B------:R-:W-:-:S13]  /*0df0*/  ISETP.NE.AND.EX P0, PT, R3, RZ, PT, P0 ;  /* 0x000000ff0300720c */ /* 0x000fda0003f05300 */
[----:B------:R-:W-:Y:S05]  /*0e00*/  @!P0 BRA `(.L_x_7) ;  /* 0x0000000000088947 */ /* 0x000fea0003800000 */
[----:B------:R1:W5:Y:S01]  /*0e10*/  LD.E R2, desc[UR36][R2.64] ;  /* 0x0000002402027980 */ /* 0x000362000c101900 */
[----:B------:R-:W-:Y:S05]  /*0e20*/  BRA `(.L_x_8) ;  /* 0x0000000000247947 */ /* 0x000fea0003800000 */
.L_x_7:
[----:B------:R-:W-:Y:S02]  /*0e30*/  ULDC.64 UR4, c[0x0][0x588] ;  /* 0x0001620000047ab9 */ /* 0x000fe40000000a00 */
[----:B------:R-:W-:-:S04]  /*0e40*/  ISETP.NE.U32.AND P0, PT, RZ, UR4, PT ;  /* 0x00000004ff007c0c */ /* 0x000fc8000bf05070 */
[----:B------:R-:W-:-:S13]  /*0e50*/  ISETP.NE.AND.EX P0, PT, RZ, UR5, PT, P0 ;  /* 0x00000005ff007c0c */ /* 0x000fda000bf05300 */
[----:B------:R-:W-:Y:S05]  /*0e60*/  @!P0 BRA `(.L_x_9) ;  /* 0x00000000000c8947 */ /* 0x000fea0003800000 */
[----:B------:R-:W1:Y:S02]  /*0e70*/  LDC.64 R2, c[0x0][0x588] ;  /* 0x00016200ff027b82 */ /* 0x000e640000000a00 */
[----:B-1----:R2:W5:Y:S01]  /*0e80*/  LDG.E R2, desc[UR36][R2.64] ;  /* 0x0000002402027981 */ /* 0x002562000c1e1900 */
[----:B------:R-:W-:Y:S05]  /*0e90*/  BRA `(.L_x_8) ;  /* 0x0000000000087947 */ /* 0x000fea0003800000 */
.L_x_9:
[----:B------:R-:W-:Y:S02]  /*0ea0*/  ULDC UR4, c[0x0][0x580] ;  /* 0x0001600000047ab9 */ /* 0x000fe40000000800 */
[----:B------:R-:W-:-:S07]  /*0eb0*/  IMAD.U32 R2, RZ, RZ, UR4 ;  /* 0x00000004ff027e24 */ /* 0x000fce000f8e00ff */
.L_x_8:
[----:B------:R-:W-:Y:S02]  /*0ec0*/  ULDC.64 UR4, c[0x0][0x5a0] ;  /* 0x0001680000047ab9 */ /* 0x000fe40000000a00 */
[----:B------:R-:W-:-:S04]  /*0ed0*/  ISETP.NE.U32.AND P0, PT, RZ, UR4, PT ;  /* 0x00000004ff007c0c */ /* 0x000fc8000bf05070 */
[----:B------:R-:W-:-:S13]  /*0ee0*/  ISETP.NE.AND.EX P0, PT, RZ, UR5, PT, P0 ;  /* 0x00000005ff007c0c */ /* 0x000fda000bf05300 */
[----:B------:R-:W-:Y:S05]  /*0ef0*/  @!P0 BRA `(.L_x_10) ;  /* 0x00000000001c8947 */ /* 0x000fea0003800000 */
[----:B------:R-:W3:Y:S02]  /*0f00*/  LDC.64 R4, c[0x0][0x5a0] ;  /* 0x00016800ff047b82 */ /* 0x000ee40000000a00 */
[----:B---3--:R-:W3:Y:S02]  /*0f10*/  LDG.E.64 R4, desc[UR36][R4.64] ;  /* 0x0000002404047981 */ /* 0x008ee4000c1e1b00 */
[----:B---3--:R-:W-:-:S04]  /*0f20*/  ISETP.NE.U32.AND P0, PT, R4, RZ, PT ;  /* 0x000000ff0400720c */ /* 0x008fc80003f05070 */
[----:B------:R-:W-:-:S13]  /*0f30*/  ISETP.NE.AND.EX P0, PT, R5, RZ, PT, P0 ;  /* 0x000000ff0500720c */ /* 0x000fda0003f05300 */
[----:B------:R-:W-:Y:S05]  /*0f40*/  @!P0 BRA `(.L_x_10) ;  /* 0x0000000000088947 */ /* 0x000fea0003800000 */
[----:B------:R3:W5:Y:S01]  /*0f50*/  LD.E R16, desc[UR36][R4.64] ;  /* 0x0000002404107980 */ /* 0x000762000c101900 */
[----:B------:R-:W-:Y:S05]  /*0f60*/  BRA `(.L_x_11) ;  /* 0x0000000000247947 */ /* 0x000fea0003800000 */
.L_x_10:
[----:B------:R-:W-:Y:S02]  /*0f70*/  ULDC.64 UR4, c[0x0][0x590] ;  /* 0x0001640000047ab9 */ /* 0x000fe40000000a00 */
[----:B------:R-:W-:-:S04]  /*0f80*/  ISETP.NE.U32.AND P0, PT, RZ, UR4, PT ;  /* 0x00000004ff007c0c */ /* 0x000fc8000bf05070 */
[----:B------:R-:W-:-:S13]  /*0f90*/  ISETP.NE.AND.EX P0, PT, RZ, UR5, PT, P0 ;  /* 0x00000005ff007c0c */ /* 0x000fda000bf05300 */
[----:B------:R-:W-:Y:S05]  /*0fa0*/  @!P0 BRA `(.L_x_12) ;  /* 0x00000000000c8947 */ /* 0x000fea0003800000 */
[----:B------:R-:W3:Y:S02]  /*0fb0*/  LDC.64 R4, c[0x0][0x590] ;  /* 0x00016400ff047b82 */ /* 0x000ee40000000a00 */
[----:B---3--:R4:W5:Y:S01]  /*0fc0*/  LDG.E R16, desc[UR36][R4.64] ;  /* 0x0000002404107981 */ /* 0x008962000c1e1900 */
[----:B------:R-:W-:Y:S05]  /*0fd0*/  BRA `(.L_x_11) ;  /* 0x0000000000087947 */ /* 0x000fea0003800000 */
.L_x_12:
[----:B------:R-:W-:Y:S02]  /*0fe0*/  ULDC UR4, c[0x0][0x584] ;  /* 0x0001610000047ab9 */ /* 0x000fe40000000800 */
[----:B------:R-:W-:-:S07]  /*0ff0*/  IMAD.U32 R16, RZ, RZ, UR4 ;  /* 0x00000004ff107e24 */ /* 0x000fce000f8e00ff */
.L_x_11:
[----:B------:R-:W-:-:S13]  /*1000*/  LOP3.LUT P0, RZ, R6, 0xff, RZ, 0xc0, !PT ;  /* 0x000000ff06ff7812 */ /* 0x000fda000780c0ff */
[----:B------:R-:W-:Y:S05]  /*1010*/  @!P0 EXIT ;  /* 0x000000000000894d */ /* 0x000fea0003800000 */
[----:B------:R-:W-:Y:S02]  /*1020*/  ULDC UR4, c[0x0][0x28c] ;  /* 0x0000a30000047ab9 */ /* 0x000fe40000000800 */
[----:B------:R-:W-:-:S04]  /*1030*/  UIADD3 UR4, UR4, 0x3f, URZ ;  /* 0x0000003f04047890 */ /* 0x000fc8000fffe03f */
[----:B------:R-:W-:-:S04]  /*1040*/  USHF.R.S32.HI UR5, URZ, 0x1f, UR4 ;  /* 0x0000001f3f057899 */ /* 0x000fc80008011404 */
[----:B------:R-:W-:-:S03]  /*1050*/  ULEA.HI UR5, UR5, UR4, URZ, 0x6 ;  /* 0x0000000405057291 */ /* 0x000fc6000f8f303f */
[----:B------:R-:W-:Y:S01]  /*1060*/  UMOV UR4, URZ ;  /* 0x0000003f00047c82 */ /* 0x000fe20008000000 */
[----:B------:R-:W-:Y:S01]  /*1070*/  USHF.R.S32.HI UR6, URZ, 0x6, UR5 ;  /* 0x000000063f067899 */ /* 0x000fe20008011405 */
[----:B-12---:R-:W-:Y:S02]  /*1080*/  IMAD.U32 R3, RZ, RZ, UR4 ;  /* 0x00000004ff037e24 */ /* 0x006fe4000f8e00ff */
[----:B------:R-:W-:Y:S02]  /*1090*/  UMOV UR5, URZ ;  /* 0x0000003f00057c82 */ /* 0x000fe40008000000 */
[----:B0-----:R-:W-:Y:S01]  /*10a0*/  MOV R0, UR5 ;  /* 0x0000000500007c02 */ /* 0x001fe20008000f00 */
[----:B---34-:R-:W-:-:S05]  /*10b0*/  IMAD.U32 R4, RZ, RZ, UR6 ;  /* 0x00000006ff047e24 */ /* 0x018fca000f8e00ff */
[----:B------:R0:W-:Y:S04]  /*10c0*/  STL [R1+0x138], R4 ;  /* 0x0001380401007387 */ /* 0x0001e80000100800 */
[----:B------:R0:W-:Y:S04]  /*10d0*/  STL [R1+0x134], R0 ;  /* 0x0001340001007387 */ /* 0x0001e80000100800 */
[----:B------:R0:W-:Y:S02]  /*10e0*/  STL [R1+0x12c], R3 ;  /* 0x00012c0301007387 */ /* 0x0001e40000100800 */
.L_x_552:
[----:B0-----:R-:W0:Y:S01]  /*10f0*/  S2R R0, SR_TID.X ;  /* 0x0000000000007919 */ /* 0x001e220000002100 */
[----:B-1----:R-:W1:Y:S01]  /*1100*/  S2UR UR6, SR_CgaCtaId ;  /* 0x00000000000679c3 */ /* 0x002e620000008800 */
[----:B------:R-:W-:Y:S02]  /*1110*/  UMOV UR60, 0x400 ;  /* 0x00000400003c7882 */ /* 0x000fe40000000000 */
[----:B-1----:R-:W-:Y:S01]  /*1120*/  ULEA UR60, UR6, UR60, 0x18 ;  /* 0x0000003c063c7291 */ /* 0x002fe2000f8ec03f */
[----:B0-----:R-:W-:-:S04]  /*1130*/  LOP3.LUT R0, R0, 0x80, RZ, 0xc0, !PT ;  /* 0x0000008000007812 */ /* 0x001fc800078ec0ff */
[----:B------:R-:W-:-:S06]  /*1140*/  SHF.R.U32.HI R0, RZ, 0x7, R0 ;  /* 0x00000007ff007819 */ /* 0x000fcc0000011600 */
[----:B------:R-:W0:Y:S02]  /*1150*/  SHFL.IDX PT, R0, R0, RZ, 0x1f ;  /* 0x00001fff00007589 */ /* 0x000e2400000e0000 */
[----:B0-----:R-:W-:-:S13]  /*1160*/  R2UR UR4, R0 ;  /* 0x00000000000472ca */ /* 0x001fda00000e0000 */
[----:B------:R-:W-:-:S04]  /*1170*/  ULEA.HI UR5, UR4, UR4, URZ, 0x1 ;  /* 0x0000000404057291 */ /* 0x000fc8000f8f083f */
[----:B------:R-:W-:-:S04]  /*1180*/  ULOP3.LUT UR5, UR5, 0x7fffe, URZ, 0xc0, !UPT ;  /* 0x0007fffe05057892 */ /* 0x000fc8000f8ec03f */
[----:B------:R-:W-:-:S03]  /*1190*/  UIADD3 UR5, UR4, -UR5, URZ ;  /* 0x8000000504057290 */ /* 0x000fc6000fffe03f */
[----:B------:R-:W-:Y:S01]  /*11a0*/  ULDC UR4, c[0x0][0x28c] ;  /* 0x0000a30000047ab9 */ /* 0x000fe20000000800 */
[----:B------:R-:W-:Y:S01]  /*11b0*/  ULEA UR5, UR5, UR60, 0xd ;  /* 0x0000003c05057291 */ /* 0x000fe2000f8e683f */
[----:B------:R-:W-:-:S03]  /*11c0*/  ISETP.LT.AND P0, PT, RZ, UR4, PT ;  /* 0x00000004ff007c0c */ /* 0x000fc6000bf01270 */
[----:B------:R-:W-:-:S04]  /*11d0*/  UIADD3 UR5, UR5, 0x100, URZ ;  /* 0x0000010005057890 */ /* 0x000fc8000fffe03f */
[----:B------:R-:W-:-:S04]  /*11e0*/  USHF.R.U32.HI UR5, URZ, 0x4, UR5 ;  /* 0x000000043f057899 */ /* 0x000fc80008011605 */
[----:B------:R-:W-:Y:S02]  /*11f0*/  ULOP3.LUT UR61, UR5, 0x3fff, URZ, 0xc0, !UPT ;  /* 0x00003fff053d7892 */ /* 0x000fe4000f8ec03f */
[----:B---3--:R-:W-:Y:S10]  /*1200*/  @P0 BRA `(.L_x_13) ;  /* 0x0000000000400947 */ /* 0x008ff40003800000 */
[----:B------:R-:W-:Y:S01]  /*1210*/  MOV R0, 0x0 ;  /* 0x0000000000007802 */ /* 0x000fe20000000f00 */
[----:B------:R-:W-:Y:S01]  /*1220*/  ULDC.64 UR4, c[0x4][0x68] ;  /* 0x01001a0000047ab9 */ /* 0x000fe20000000a00 */
[----:B------:R-:W-:Y:S01]  /*1230*/  ULDC.64 UR6, c[0x4][0x8] ;  /* 0x0100020000067ab9 */ /* 0x000fe20000000a00 */
[----:B------:R-:W-:Y:S01]  /*1240*/  IMAD.U32 R4, RZ, RZ, UR4 ;  /* 0x00000004ff047e24 */ /* 0x000fe2000f8e00ff */
[----:B------:R0:W1:Y:S01]  /*1250*/  LDC.64 R14, c[0x4][R0] ;  /* 0x01000000000e7b82 */ /* 0x0000620000000a00 */
[----:B------:R-:W-:Y:S01]  /*1260*/  IMAD.U32 R5, RZ, RZ, UR5 ;  /* 0x00000005ff057e24 */ /* 0x000fe2000f8e00ff */
[----:B------:R-:W-:Y:S01]  /*1270*/  ULDC.64 UR4, c[0x4][0x70] ;  /* 0x01001c0000047ab9 */ /* 0x000fe20000000a00 */
[----:B------:R-:W-:Y:S01]  /*1280*/  IMAD.U32 R10, RZ, RZ, UR6 ;  /* 0x00000006ff0a7e24 */ /* 0x000fe2000f8e00ff */
[----:B------:R-:W-:Y:S01]  /*1290*/  MOV R11, UR7 ;  /* 0x00000007000b7c02 */ /* 0x000fe20008000f00 */
[----:B------:R-:W-:Y:S02]  /*12a0*/  IMAD.U32 R6, RZ, RZ, UR4 ;  /* 0x00000004ff067e24 */ /* 0x000fe4000f8e00ff */
[----:B------:R-:W-:-:S02]  /*12b0*/  IMAD.U32 R7, RZ, RZ, UR5 ;  /* 0x00000005ff077e24 */ /* 0x000fc4000f8e00ff */
[----:B------:R-:W-:Y:S02]  /*12c0*/  IMAD.MOV.U32 R8, RZ, RZ, 0x1e1 ;  /* 0x000001e1ff087424 */ /* 0x000fe400078e00ff */
[----:B------:R-:W-:Y:S02]  /*12d0*/  IMAD.MOV.U32 R12, RZ, RZ, 0x1 ;  /* 0x00000001ff0c7424 */ /* 0x000fe400078e00ff */
[----:B0-----:R-:W-:-:S07]  /*12e0*/  IMAD.MOV.U32 R13, RZ, RZ, RZ ;  /* 0x000000ffff0d7224 */ /* 0x001fce00078e00ff */
[----:B------:R-:W-:-:S07]  /*12f0*/  LEPC R20, `(.L_x_13) ;  /* 0x000000001014794e */ /* 0x000fce0000000000 */
[----:B-1---5:R-:W-:Y:S05]  /*1300*/  CALL.ABS.NOINC R14 ;  /* 0x000000000e007343 */ /* 0x022fea0003c00000 */
.L_x_13:
[----:B------:R-:W2:Y:S02]  /*1310*/  LDL R19, [R1+0x104] ;  /* 0x0001040001137983 */ /* 0x000ea40000100800 */
[----:B--2---:R-:W-:-:S13]  /*1320*/  R2UR UR4, R19 ;  /* 0x00000000130472ca */ /* 0x004fda00000e0000 */
[----:B------:R-:W-:-:S06]  /*1330*/  ULOP3.LUT UR4, UR4, 0x1, URZ, 0xfc, !UPT ;  /* 0x0000000104047892 */ /* 0x000fcc000f8efc3f */
[----:B------:R-:W-:-:S05]  /*1340*/  IMAD.U32 R0, RZ, RZ, UR4 ;  /* 0x00000004ff007e24 */ /* 0x000fca000f8e00ff */
[----:B------:R-:W-:-:S13]  /*1350*/  ISETP.NE.AND P0, PT, R0, 0x3, PT ;  /* 0x000000030000780c */ /* 0x000fda0003f05270 */
[----:B------:R-:W-:Y:S05]  /*1360*/  @!P0 BRA `(.L_x_14) ;  /* 0x0000000000048947 */ /* 0x000fea0003800000 */
[----:B------:R-:W-:Y:S01]  /*1370*/  BPT.TRAP 0x1 ;  /* 0x000000040000795c */ /* 0x000fe20000300000 */
.L_x_14:
[----:B------:R-:W2:Y:S04]  /*1380*/  LDL R3, [R1+0x12c] ;  /* 0x00012c0001037983 */ /* 0x000ea80000100800 */
[----:B------:R-:W3:Y:S01]  /*1390*/  LDL R0, [R1+0x134] ;  /* 0x0001340001007983 */ /* 0x000ee20000100800 */
[----:B--2---:R-:W-:Y:S02]  /*13a0*/  R2UR UR5, R3 ;  /* 0x00000000030572ca */ /* 0x004fe400000e0000 */
[----:B---3--:R-:W-:-:S11]  /*13b0*/  R2UR UR4, R0 ;  /* 0x00000000000472ca */ /* 0x008fd600000e0000 */
[----:B------:R-:W-:Y:S02]  /*13c0*/  IMAD.U32 R3, RZ, RZ, UR5 ;  /* 0x00000005ff037e24 */ /* 0x000fe4000f8e00ff */
[----:B------:R-:W-:-:S03]  /*13d0*/  MOV R0, UR4 ;  /* 0x0000000400007c02 */ /* 0x000fc60008000f00 */
[----:B------:R-:W-:Y:S02]  /*13e0*/  LEA R3, R3, UR60, 0x3 ;  /* 0x0000003c03037c11 */ /* 0x000fe4000f8e18ff */
[----:B------:R-:W-:-:S04]  /*13f0*/  SHF.L.U32 R0, R0, 0x1f, RZ ;  /* 0x0000001f00007819 */ /* 0x000fc800000006ff */
[----:B------:R0:W1:Y:S01]  /*1400*/  SYNCS.PHASECHK.TRANS64.TRYWAIT P1, [R3+URZ], R0 ;  /* 0x00000000030075a7 */ /* 0x000062000802017f */
[----:B------:R-:W-:Y:S05]  /*1410*/  @!P0 BRA `(.L_x_15) ;  /* 0x0000000000048947 */ /* 0x000fea0003800000 */
[----:B------:R-:W-:Y:S01]  /*1420*/  BPT.TRAP 0x1 ;  /* 0x000000040000795c */ /* 0x000fe20000300000 */
.L_x_15:
[----:B-1----:R-:W-:Y:S05]  /*1430*/  @P1 BRA `(.L_x_16) ;  /* 0x0000000000081947 */ /* 0x002fea0003800000 */
[----:B------:R-:W1:Y:S02]  /*1440*/  SYNCS.PHASECHK.TRANS64.TRYWAIT P1, [R3+URZ], R0 ;  /* 0x00000000030075a7 */ /* 0x000e64000802017f */
[----:B-1----:R-:W-:Y:S05]  /*1450*/  @!P1 BRA `(.L_x_17) ;  /* 0x000001dc00c49947 */ /* 0x002fea0003800000 */
.L_x_16:
[----:B------:R-:W2:Y:S02]  /*1460*/  LDL R4, [R1+0x138] ;  /* 0x0001380001047983 */ /* 0x000ea40000100800 */
[----:B--2---:R-:W-:-:S13]  /*1470*/  R2UR UR5, R4 ;  /* 0x00000000040572ca */ /* 0x004fda00000e0000 */
[----:B------:R-:W-:-:S04]  /*1480*/  UISETP.LT.AND UP0, UPT, UR5, 0x1, UPT ;  /* 0x000000010500788c */ /* 0x000fc8000bf01270 */
[----:B------:R-:W-:-:S06]  /*1490*/  USEL UR4, UR5, 0x1, UP0 ;  /* 0x0000000105047887 */ /* 0x000fcc0008000000 */
[----:B------:R-:W-:-:S05]  /*14a0*/  IMAD.U32 R4, RZ, RZ, UR4 ;  /* 0x00000004ff047e24 */ /* 0x000fca000f8e00ff */
[----:B------:R-:W-:Y:S01]  /*14b0*/  IADD3 R4, -R4, UR5, RZ ;  /* 0x0000000504047c10 */ /* 0x000fe2000fffe1ff */
[----:B------:R-:W-:Y:S05]  /*14c0*/  WARPSYNC.ALL ;  /* 0x0000000000007948 */ /* 0x000fea0003800000 */
[----:B------:R-:W-:Y:S01]  /*14d0*/  ISETP.GE.AND P1, PT, R4, 0x1, PT ;  /* 0x000000010400780c */ /* 0x000fe20003f26270 */
[----:B------:R-:W-:Y:S04]  /*14e0*/  STL [R1+0x1d0], R18 ;  /* 0x0001d01201007387 */ /* 0x000fe80000100800 */
[----:B------:R-:W-:Y:S04]  /*14f0*/  STL [R1+0x1cc], R17 ;  /* 0x0001cc1101007387 */ /* 0x000fe80000100800 */
[----:B-----5:R2:W-:Y:S04]  /*1500*/  STL [R1+0x1c8], R16 ;  /* 0x0001c81001007387 */ /* 0x0205e80000100800 */
[----:B------:R-:W-:Y:S04]  /*1510*/  STL [R1+0x1c4], R4 ;  /* 0x0001c40401007387 */ /* 0x000fe80000100800 */
[----:B------:R-:W-:Y:S04]  /*1520*/  STL [R1+0x1c0], R2 ;  /* 0x0001c00201007387 */ /* 0x000fe80000100800 */
[----:B------:R-:W3:Y:S01]  /*1530*/  LDL R10, [R1+0x12c] ;  /* 0x00012c00010a7983 */ /* 0x000ee20000100800 */
[----:B------:R-:W-:Y:S01]  /*1540*/  UIADD3 UR4, UR60, 0x24100, URZ ;  /* 0x000241003c047890 */ /* 0x000fe2000fffe03f */
[----:B------:R-:W-:Y:S01]  /*1550*/  WARPGROUP.ARRIVE ;  /* 0x00000000000079c5 */ /* 0x000fe20000000000 */
[----:B------:R-:W-:Y:S01]  /*1560*/  ULOP3.LUT UR61, UR61, 0x10000, URZ, 0xfc, !UPT ;  /* 0x000100003d3d7892 */ /* 0x000fe2000f8efc3f */
[----:B------:R-:W-:Y:S01]  /*1570*/  MOV R9, UR37 ;  /* 0x0000002500097c02 */ /* 0x000fe20008000f00 */
[----:B------:R-:W-:Y:S01]  /*1580*/  USHF.R.U32.HI UR4, URZ, 0x4, UR4 ;  /* 0x000000043f047899 */ /* 0x000fe20008011604 */
[----:B------:R-:W-:Y:S01]  /*1590*/  MOV R8, UR36 ;  /* 0x0000002400087c02 */ /* 0x000fe20008000f00 */
[----:B------:R-:W-:Y:S01]  /*15a0*/  UMOV UR49, 0x40000040 ;  /* 0x4000004000317882 */ /* 0x000fe20000000000 */
[----:B------:R-:W-:Y:S01]  /*15b0*/  UMOV UR51, 0x40000040 ;  /* 0x4000004000337882 */ /* 0x000fe20000000000 */
[----:B------:R-:W-:Y:S01]  /*15c0*/  ULOP3.LUT UR4, UR4, 0x3fff, URZ, 0xc0, !UPT ;  /* 0x00003fff04047892 */ /* 0x000fe2000f8ec03f */
[----:B------:R-:W-:Y:S01]  /*15d0*/  UMOV UR57, UR49 ;  /* 0x0000003100397c82 */ /* 0x000fe20008000000 */
[----:B------:R-:W-:-:S02]  /*15e0*/  UMOV UR59, 0x40000040 ;  /* 0x40000040003b7882 */ /* 0x000fc40000000000 */
[----:B------:R-:W-:Y:S01]  /*15f0*/  ULOP3.LUT UR7, UR4, 0x10000, URZ, 0xfc, !UPT ;  /* 0x0001000004077892 */ /* 0x000fe2000f8efc3f */
[----:B------:R-:W-:Y:S01]  /*1600*/  UMOV UR25, UR49 ;  /* 0x0000003100197c82 */ /* 0x000fe20008000000 */
[----:B------:R-:W-:Y:S01]  /*1610*/  UMOV UR27, 0x40000040 ;  /* 0x40000040001b7882 */ /* 0x000fe20000000000 */
[----:B------:R-:W-:Y:S01]  /*1620*/  UMOV UR29, UR49 ;  /* 0x00000031001d7c82 */ /* 0x000fe20008000000 */
[----:B------:R-:W-:Y:S02]  /*1630*/  UMOV UR31, 0x40000040 ;  /* 0x40000040001f7882 */ /* 0x000fe40000000000 */
[----:B01----:R-:W-:Y:S01]  /*1640*/  IMAD.U32 R3, RZ, RZ, UR7 ;  /* 0x00000007ff037e24 */ /* 0x003fe2000f8e00ff */
[----:B------:R-:W-:Y:S01]  /*1650*/  UMOV UR13, UR49 ;  /* 0x00000031000d7c82 */ /* 0x000fe20008000000 */
[----:B------:R-:W-:Y:S01]  /*1660*/  UMOV UR15, 0x40000040 ;  /* 0x40000040000f7882 */ /* 0x000fe20000000000 */
        /* <DEDUP_REMOVED lines=13> */
[----:B---3--:R-:W-:Y:S01]  /*1740*/  R2UR UR6, R10 ;  /* 0x000000000a0672ca */ /* 0x008fe200000e0000 */
[----:B------:R-:W-:Y:S04]  /*1750*/  STL [R1+0x1d4], R10 ;  /* 0x0001d40a01007387 */ /* 0x000fe80000100800 */
[----:B------:R-:W-:Y:S08]  /*1760*/  STL [R1+0x1d8], R3 ;  /* 0x0001d80301007387 */ /* 0x000ff00000100800 */
[----:B------:R-:W-:-:S02]  /*1770*/  UIMAD UR5, UR6, 0xc00, UR61 ;  /* 0x00000c00060578a4 */ /* 0x000fc4000f8e023d */
[----:B------:R-:W-:Y:S02]  /*1780*/  UIMAD UR4, UR6, 0x580, UR7 ;  /* 0x00000580060478a4 */ /* 0x000fe4000f8e0207 */
[----:B------:R-:W-:Y:S02]  /*1790*/  UIADD3 UR6, UR5, 0x400, URZ ;  /* 0x0000040005067890 */ /* 0x000fe4000fffe03f */
[----:B------:R-:W-:Y:S01]  /*17a0*/  UIADD3 UR58, UR4, 0x80, URZ ;  /* 0x00000080043a7890 */ /* 0x000fe2000fffe03f */
[----:B------:R-:W-:Y:S01]  /*17b0*/  MOV R6, UR5 ;  /* 0x0000000500067c02 */ /* 0x000fe20008000f00 */
[----:B------:R-:W-:Y:S01]  /*17c0*/  UMOV UR48, UR5 ;  /* 0x0000000500307c82 */ /* 0x000fe20008000000 */
[----:B------:R-:W-:Y:S01]  /*17d0*/  UMOV UR50, UR4 ;  /* 0x0000000400327c82 */ /* 0x000fe20008000000 */
[----:B------:R-:W-:Y:S01]  /*17e0*/  UMOV UR56, UR48 ;  /* 0x0000003000387c82 */ /* 0x000fe20008000000 */
[----:B------:R-:W-:Y:S01]  /*17f0*/  HGMMA.64x16x16.F32.BF16 R24, gdesc[UR48], RZ, !UPT, gsb0 ;  /* 0x00200000301879f0 */ /* 0x000fe2000c0018ff */
[----:B------:R-:W-:-:S02]  /*1800*/  UIADD3 UR26, UR4, 0x100, URZ ;  /* 0x00000100041a7890 */ /* 0x000fc4000fffe03f */
[----:B------:R-:W-:Y:S01]  /*1810*/  MOV R5, UR4 ;  /* 0x0000000400057c02 */ /* 0x000fe20008000f00 */
[----:B------:R-:W-:Y:S01]  /*1820*/  UMOV UR24, UR48 ;  /* 0x0000003000187c82 */ /* 0x000fe20008000000 */
[----:B------:R-:W-:Y:S01]  /*1830*/  UIADD3 UR30, UR4, 0x180, URZ ;  /* 0x00000180041e7890 */ /* 0x000fe2000fffe03f */
        /* <DEDUP_REMOVED lines=15> */
[----:B------:R-:W-:Y:S01]  /*1930*/  UMOV UR54, UR50 ;  /* 0x0000003200367c82 */ /* 0x000fe20008000000 */
[----:B------:R-:W-:Y:S01]  /*1940*/  UIADD3 UR48, UR5, 0x800, URZ ;  /* 0x0000080005307890 */ /* 0x000fe2000fffe03f */
[----:B------:R-:W-:-:S02]  /*1950*/  UMOV UR49, 0x40000040 ;  /* 0x4000004000317882 */ /* 0x000fc40000000000 */
[----:B------:R-:W-:Y:S01]  /*1960*/  UMOV UR37, UR49 ;  /* 0x0000003100257c82 */ /* 0x000fe20008000000 */
[----:B------:R-:W-:Y:S01]  /*1970*/  UMOV UR7, UR49 ;  /* 0x0000003100077c82 */ /* 0x000fe20008000000 */
[----:B------:R-:W-:Y:S02]  /*1980*/  MOV R7, UR37 ;  /* 0x0000002500077c02 */ /* 0x000fe40008000f00 */
[----:B------:R-:W-:Y:S01]  /*1990*/  UMOV UR36, UR48 ;  /* 0x0000003000247c82 */ /* 0x000fe20008000000 */
[----:B------:R-:W-:Y:S01]  /*19a0*/  UMOV UR37, UR7 ;  /* 0x0000000700257c82 */ /* 0x000fe20008000000 */
[----:B------:R-:W-:Y:S01]  /*19b0*/  MOV R0, UR36 ;  /* 0x0000002400007c02 */ /* 0x000fe20008000f00 */
[----:B------:R-:W-:Y:S01]  /*19c0*/  UMOV UR4, UR48 ;  /* 0x0000003000047c82 */ /* 0x000fe20008000000 */
[----:B------:R-:W-:Y:S02]  /*19d0*/  WARPGROUP.DEPBAR.LE gsb0, 0x0 ;  /* 0x00008000000079c5 */ /* 0x000fe40000010000 */
[----:B--2---:R-:W-:Y:S01]  /*19e0*/  WARPGROUP.ARRIVE ;  /* 0x00000000000079c5 */ /* 0x004fe20000000000 */
[----:B------:R-:W-:Y:S04]  /*19f0*/  STL.64 [R1+0xc0], R24 ;  /* 0x0000c01801007387 */ /* 0x000fe80000100a00 */
[----:B------:R-:W-:Y:S01]  /*1a00*/  STL.64 [R1+0xc8], R26 ;  /* 0x0000c81a01007387 */ /* 0x000fe20000100a00 */
[----:B------:R-:W-:Y:S03]  /*1a10*/  HGMMA.64x16x16.F32.BF16 R16, gdesc[UR56], RZ, !UPT, gsb0 ;  /* 0x00200000381079f0 */ /* 0x000fe6000c0018ff */
[----:B------:R-:W-:Y:S04]  /*1a20*/  STL.64 [R1+0xd0], R28 ;  /* 0x0000d01c01007387 */ /* 0x000fe80000100a00 */
[----:B------:R0:W-:Y:S01]  /*1a30*/  STL.64 [R1+0xd8], R30 ;  /* 0x0000d81e01007387 */ /* 0x0001e20000100a00 */
[----:B------:R-:W-:-:S02]  /*1a40*/  WARPGROUP.DEPBAR.LE gsb0, 0x0 ;  /* 0x00008000000079c5 */ /* 0x000fc40000010000 */
[----:B0-----:R-:W-:Y:S01]  /*1a50*/  WARPGROUP.ARRIVE ;  /* 0x00000000000079c5 */ /* 0x001fe20000000000 */
[----:B------:R-:W-:Y:S01]  /*1a60*/  IMAD.MOV.U32 R14, RZ, RZ, R16 ;  /* 0x000000ffff0e7224 */ /* 0x000fe200078e0010 */
[----:B------:R-:W-:Y:S01]  /*1a70*/  MOV R11, R19 ;  /* 0x00000013000b7202 */ /* 0x000fe20000000f00 */
[----:B------:R-:W-:Y:S02]  /*1a80*/  IMAD.MOV.U32 R13, RZ, RZ, R17 ;  /* 0x000000ffff0d7224 */ /* 0x000fe400078e0011 */
[----:B------:R-:W-:Y:S01]  /*1a90*/  IMAD.MOV.U32 R12, RZ, RZ, R18 ;  /* 0x000000ffff0c7224 */ /* 0x000fe200078e0012 */
[----:B------:R-:W-:Y:S01]  /*1aa0*/  HGMMA.64x16x16.F32.BF16 R24, gdesc[UR24], RZ, !UPT, gsb0 ;  /* 0x00200000181879f0 */ /* 0x000fe2000c0018ff */
[----:B------:R-:W-:Y:S02]  /*1ab0*/  IMAD.MOV.U32 R10, RZ, RZ, R20 ;  /* 0x000000ffff0a7224 */ /* 0x000fe400078e0014 */
[----:B------:R-:W-:Y:S02]  /*1ac0*/  IMAD.MOV.U32 R4, RZ, RZ, R21 ;  /* 0x000000ffff047224 */ /* 0x000fe400078e0015 */
[----:B------:R-:W-:-:S02]  /*1ad0*/  IMAD.MOV.U32 R3, RZ, RZ, R22 ;  /* 0x000000ffff037224 */ /* 0x000fc400078e0016 */
[----:B------:R-:W-:Y:S01]  /*1ae0*/  IMAD.MOV.U32 R2, RZ, RZ, R23 ;  /* 0x000000ffff027224 */ /* 0x000fe200078e0017 */
[----:B------:R-:W-:Y:S02]  /*1af0*/  WARPGROUP.DEPBAR.LE gsb0, 0x0 ;  /* 0x00008000000079c5 */ /* 0x000fe40000010000 */
[----:B------:R-:W-:Y:S01]  /*1b00*/  WARPGROUP.ARRIVE ;  /* 0x00000000000079c5 */ /* 0x000fe20000000000 */
[----:B------:R-:W-:Y:S04]  /*1b10*/  STL.64 [R1], R24 ;  /* 0x0000001801007387 */ /* 0x000fe80000100a00 */
[----:B------:R-:W-:Y:S01]  /*1b20*/  STL.64 [R1+0x8], R26 ;  /* 0x0000081a01007387 */ /* 0x000fe20000100a00 */
[----:B------:R-:W-:Y:S03]  /*1b30*/  HGMMA.64x16x16.F32.BF16 R208, gdesc[UR28], RZ, !UPT, gsb0 ;  /* 0x002000001cd079f0 */ /* 0x000fe6000c0018ff */
[----:B------:R-:W-:Y:S04]  /*1b40*/  STL.64 [R1+0x10], R28 ;  /* 0x0000101c01007387 */ /* 0x000fe80000100a00 */
[----:B------:R-:W-:Y:S01]  /*1b50*/  STL.64 [R1+0x18], R30 ;  /* 0x0000181e01007387 */ /* 0x000fe20000100a00 */
[----:B------:R-:W-:-:S02]  /*1b60*/  WARPGROUP.DEPBAR.LE gsb0, 0x0 ;  /* 0x00008000000079c5 */ /* 0x000fc40000010000 */
[----:B------:R-:W-:Y:S01]  /*1b70*/  WARPGROUP.ARRIVE ;  /* 0x00000000000079c5 */ /* 0x000fe20000000000 */
[----:B------:R-:W-:Y:S01]  /*1b80*/  UMOV UR7, UR11 ;  /* 0x0000000b00077c82 */ /* 0x000fe20008000000 */
[----:B------:R-:W-:Y:S04]  /*1b90*/  STL.64 [R1+0x308], R214 ;  /* 0x000308d601007387 */ /* 0x000fe80000100a00 */
[----:B------:R-:W-:Y:S01]  /*1ba0*/  HGMMA.64x16x16.F32.BF16 R184, gdesc[UR12], RZ, !UPT, gsb0 ;  /* 0x002000000cb879f0 */ /* 0x000fe2000c0018ff */
[----:B------:R-:W-:Y:S04]  /*1bb0*/  STL.64 [R1+0x300], R212 ;  /* 0x000300d401007387 */ /* 0x000fe80000100a00 */
[----:B------:R-:W-:Y:S04]  /*1bc0*/  STL.64 [R1+0x2f8], R210 ;  /* 0x0002f8d201007387 */ /* 0x000fe80000100a00 */
[----:B------:R0:W-:Y:S01]  /*1bd0*/  STL.64 [R1+0x2f0], R208 ;  /* 0x0002f0d001007387 */ /* 0x0001e20000100a00 */
[----:B------:R-:W-:-:S02]  /*1be0*/  WARPGROUP.DEPBAR.LE gsb0, 0x0 ;  /* 0x00008000000079c5 */ /* 0x000fc40000010000 */
[----:B------:R-:W-:Y:S01]  /*1bf0*/  WARPGROUP.ARRIVE ;  /* 0x00000000000079c5 */ /* 0x000fe20000000000 */
[----:B------:R-:W-:Y:S04]  /*1c00*/  STL.64 [R1+0x328], R190 ;  /* 0x000328be01007387 */ /* 0x000fe80000100a00 */
[----:B------:R-:W-:Y:S01]  /*1c10*/  STL.64 [R1+0x320], R188 ;  /* 0x000320bc01007387 */ /* 0x000fe20000100a00 */
[----:B------:R-:W-:Y:S03]  /*1c20*/  HGMMA.64x16x16.F32.BF16 R160, gdesc[UR8], RZ, !UPT, gsb0 ;  /* 0x0020000008a079f0 */ /* 0x000fe6000c0018ff */
[----:B------:R-:W-:Y:S04]  /*1c30*/  STL.64 [R1+0x318], R186 ;  /* 0x000318ba01007387 */ /* 0x000fe80000100a00 */
[----:B------:R-:W-:Y:S01]  /*1c40*/  STL.64 [R1+0x310], R184 ;  /* 0x000310b801007387 */ /* 0x000fe20000100a00 */
[----:B------:R-:W-:-:S02]  /*1c50*/  WARPGROUP.DEPBAR.LE gsb0, 0x0 ;  /* 0x00008000000079c5 */ /* 0x000fc40000010000 */
[----:B------:R-:W-:-:S06]  /*1c60*/  WARPGROUP.ARRIVE ;  /* 0x00000000000079c5 */ /* 0x000fcc0000000000 */
[----:B------:R-:W-:Y:S03]  /*1c70*/  HGMMA.64x16x16.F32.BF16 R136, gdesc[UR16], RZ, !UPT, gsb0 ;  /* 0x00200000108879f0 */ /* 0x000fe6000c0018ff */
[----:B------:R-:W-:Y:S02]  /*1c80*/  WARPGROUP.DEPBAR.LE gsb0, 0x0 ;  /* 0x00008000000079c5 */ /* 0x000fe40000010000 */
        /* <DEDUP_REMOVED lines=10> */
[----:B------:R-:W-:Y:S01]  /*1d30*/  HGMMA.64x16x16.F32.BF16 R40, gdesc[UR44], RZ, !UPT, gsb0 ;  /* 0x002000002c2879f0 */ /* 0x000fe2000c0018ff */
[----:B------:R-:W-:Y:S01]  /*1d40*/  UMOV UR44, UR6 ;  /* 0x00000006002c7c82 */ /* 0x000fe20008000000 */
[----:B------:R-:W-:Y:S01]  /*1d50*/  UMOV UR45, 0x40000040 ;  /* 0x40000040002d7882 */ /* 0x000fe20000000000 */
[----:B------:R-:W-:Y:S01]  /*1d60*/  UMOV UR40, UR44 ;  /* 0x0000002c00287c82 */ /* 0x000fe20008000000 */
        /* <DEDUP_REMOVED lines=19> */
[----:B------:R-:W-:-:S03]  /*1ea0*/  UIADD3 UR6, UR5, 0x2, URZ ;  /* 0x0000000205067890 */ /* 0x000fc6000fffe03f */
[----:B------:R-:W-:Y:S01]  /*1eb0*/  UMOV UR5, UR49 ;  /* 0x0000003100057c82 */ /* 0x000fe20008000000 */
[----:B------:R-:W-:Y:S02]  /*1ec0*/  WARPGROUP.DEPBAR.LE gsb0, 0x0 ;  /* 0x00008000000079c5 */ /* 0x000fe40000010000 */
[----:B------:R-:W-:-:S06]  /*1ed0*/  WARPGROUP.ARRIVE ;  /* 0x00000000000079c5 */ /* 0x000fcc0000000000 */
[----:B------:R-:W-:Y:S01]  /*1ee0*/  HGMMA.64x16x16.F32.BF16 R32, gdesc[UR44], RZ, !UPT, gsb0 ;  /* 0x002000002c2079f0 */ /* 0x000fe2000c0018ff */
[----:B------:R-:W-:Y:S01]  /*1ef0*/  UMOV UR38, UR18 ;  /* 0x0000001200267c82 */ /* 0x000fe20008000000 */
[----:B------:R-:W-:Y:S01]  /*1f00*/  UMOV UR39, UR19 ;  /* 0x0000001300277c82 */ /* 0x000fe20008000000 */
[----:B------:R-:W-:Y:S01]  /*1f10*/  UMOV UR44, UR48 ;  /* 0x00000030002c7c82 */ /* 0x000fe20008000000 */
[----:B------:R-:W-:Y:S01]  /*1f20*/  UMOV UR45, UR49 ;  /* 0x00000031002d7c82 */ /* 0x000fe20008000000 */
[----:B------:R-:W-:Y:S02]  /*1f30*/  WARPGROUP.DEPBAR.LE gsb0, 0x0 ;  /* 0x00008000000079c5 */ /* 0x000fe40000010000 */
[----:B------:R-:W-:-:S06]  /*1f40*/  WARPGROUP.ARRIVE ;  /* 0x00000000000079c5 */ /* 0x000fcc0000000000 */
[----:B------:R-:W-:Y:S01]  /*1f50*/  HGMMA.64x16x16.F32.BF16 R56, gdesc[UR40], RZ, !UPT, gsb0 ;  /* 0x00200000283879f0 */ /* 0x000fe2000c0018ff */
        /* <DEDUP_REMOVED lines=12> */
[----:B------:R-:W-:Y:S01]  /*2020*/  UMOV UR21, 0x40000040 ;  /* 0x4000004000157882 */ /* 0x000fe20000000000 */
[----:B------:R-:W-:Y:S01]  /*2030*/  UMOV UR36, UR6 ;  /* 0x0000000600247c82 */ /* 0x000fe20008000000 */
[----:B------:R-:W-:Y:S02]  /*2040*/  WARPGROUP.DEPBAR.LE gsb0, 0x0 ;  /* 0x00008000000079c5 */ /* 0x000fe40000010000 */
[----:B------:R-:W-:-:S06]  /*2050*/  WARPGROUP.ARRIVE ;  /* 0x00000000000079c5 */ /* 0x000fcc0000000000 */
[----:B------:R-:W-:Y:S01]  /*2060*/  HGMMA.64x16x16.F32.BF16 R128, gdesc[UR16], RZ, !UPT, gsb0 ;  /* 0x00200000108079f0 */ /* 0x000fe2000c0018ff */
[----:B------:R-:W-:Y:S01]  /*2070*/  UMOV UR6, UR10 ;  /* 0x0000000a00067c82 */ /* 0x000fe20008000000 */
[----:B0-----:R-:W-:Y:S01]  /*2080*/  IMAD.MOV.U32 R208, RZ, RZ, R14 ;  /* 0x000000ffffd07224 */ /* 0x001fe200078e000e */
[----:B------:R-:W-:Y:S01]  /*2090*/  MOV R212, R10 ;  /* 0x0000000a00d47202 */ /* 0x000fe20000000f00 */
[----:B------:R-:W-:Y:S01]  /*20a0*/  IMAD.MOV.U32 R209, RZ, RZ, R13 ;  /* 0x000000ffffd17224 */ /* 0x000fe200078e000d */
[----:B------:R-:W-:Y:S01]  /*20b0*/  UMOV UR16, UR20 ;  /* 0x0000001400107c82 */ /* 0x000fe20008000000 */
[----:B------:R-:W-:Y:S01]  /*20c0*/  IMAD.MOV.U32 R210, RZ, RZ, R12 ;  /* 0x000000ffffd27224 */ /* 0x000fe200078e000c */
        /* <DEDUP_REMOVED lines=9> */
[----:B------:R-:W-:Y:S02]  /*2160*/  IMAD.MOV.U32 R211, RZ, RZ, R11 ;  /* 0x000000ffffd37224 */ /* 0x000fe400078e000b */
[----:B------:R-:W-:Y:S02]  /*2170*/  IMAD.MOV.U32 R213, RZ, RZ, R4 ;  /* 0x000000ffffd57224 */ /* 0x000fe400078e0004 */
[----:B------:R-:W-:Y:S02]  /*2180*/  IMAD.MOV.U32 R214, RZ, RZ, R3 ;  /* 0x000000ffffd67224 */ /* 0x000fe400078e0003 */
[----:B------:R-:W-:Y:S01]  /*2190*/  IMAD.MOV.U32 R215, RZ, RZ, R2 ;  /* 0x000000ffffd77224 */ /* 0x000fe200078e0002 */
[----:B------:R-:W-:Y:S01]  /*21a0*/  UMOV UR11, 0x40000040 ;  /* 0x40000040000b7882 */ /* 0x000fe20000000000 */
[----:B------:R-:W-:Y:S01]  /*21b0*/  UMOV UR12, UR20 ;  /* 0x00000014000c7c82 */ /* 0x000fe20008000000 */
[----:B------:R-:W-:Y:S01]  /*21c0*/  UMOV UR13, UR21 ;  /* 0x00000015000d7c82 */ /* 0x000fe20008000000 */
[----:B------:R-:W-:-:S02]  /*21d0*/  WARPGROUP.DEPBAR.LE gsb0, 0x0 ;  /* 0x00008000000079c5 */ /* 0x000fc40000010000 */
[----:B------:R-:W-:-:S06]  /*21e0*/  WARPGROUP.ARRIVE ;  /* 0x00000000000079c5 */ /* 0x000fcc0000000000 */
[----:B------:R-:W-:Y:S01]  /*21f0*/  HGMMA.64x16x16.F32.BF16 R200, gdesc[UR28], RZ, !UPT, gsb0 ;  /* 0x002000001cc879f0 */ /* 0x000fe2000c0018ff */
[----:B------:R-:W-:Y:S01]  /*2200*/  UMOV UR28, UR48 ;  /* 0x00000030001c7c82 */ /* 0x000fe20008000000 */
[----:B------:R-:W-:Y:S01]  /*2210*/  UMOV UR29, UR49 ;  /* 0x00000031001d7c82 */ /* 0x000fe20008000000 */
[----:B------:R-:W-:Y:S02]  /*2220*/  WARPGROUP.DEPBAR.LE gsb0, 0x0 ;  /* 0x00008000000079c5 */ /* 0x000fe40000010000 */
[----:B------:R-:W-:-:S06]  /*2230*/  WARPGROUP.ARRIVE ;  /* 0x00000000000079c5 */ /* 0x000fcc0000000000 */
[----:B------:R-:W-:Y:S01]  /*2240*/  HGMMA.64x16x16.F32.BF16 R224, gdesc[UR24], RZ, !UPT, gsb0 ;  /* 0x0020000018e079f0 */ /* 0x000fe2000c0018ff */
[----:B------:R-:W-:Y:S01]  /*2250*/  UMOV UR19, 0x40000040 ;  /* 0x4000004000137882 */ /* 0x000fe20000000000 */
        /* <DEDUP_REMOVED lines=14> */
[----:B------:R-:W-:Y:S01]  /*2340*/  UMOV UR8, UR20 ;  /* 0x0000001400087c82 */ /* 0x000fe20008000000 */
[----:B------:R-:W-:Y:S01]  /*2350*/  UMOV UR9, UR21 ;  /* 0x0000001500097c82 */ /* 0x000fe20008000000 */
[----:B------:R-:W-:Y:S02]  /*2360*/  WARPGROUP.DEPBAR.LE gsb0, 0x0 ;  /* 0x00008000000079c5 */ /* 0x000fe40000010000 */
[----:B------:R-:W-:Y:S01]  /*2370*/  IMAD.MOV.U32 R75, RZ, RZ, R27 ;  /* 0x000000ffff4b7224 */ /* 0x000fe200078e001b */
[----:B------:R-:W-:Y:S01]  /*2380*/  MOV R74, R28 ;  /* 0x0000001c004a7202 */ /* 0x000fe20000000f00 */
[----:B------:R-:W-:Y:S01]  /*2390*/  IMAD.MOV.U32 R73, RZ, RZ, R25 ;  /* 0x000000ffff497224 */ /* 0x000fe200078e0019 */
[----:B------:R-:W-:Y:S01]  /*23a0*/  MOV R233, R31 ;  /* 0x0000001f00e97202 */ /* 0x000fe20000000f00 */
[----:B------:R-:W-:-:S02]  /*23b0*/  IMAD.MOV.U32 R72, RZ, RZ, R26 ;  /* 0x000000ffff487224 */ /* 0x000fc400078e001a */
[----:B------:R-:W-:Y:S02]  /*23c0*/  IMAD.MOV.U32 R55, RZ, RZ, R24 ;  /* 0x000000ffff377224 */ /* 0x000fe400078e0018 */
[----:B------:R-:W-:Y:S02]  /*23d0*/  IMAD.MOV.U32 R235, RZ, RZ, R29 ;  /* 0x000000ffffeb7224 */ /* 0x000fe400078e001d */
[----:B------:R-:W-:Y:S02]  /*23e0*/  IMAD.MOV.U32 R234, RZ, RZ, R30 ;  /* 0x000000ffffea7224 */ /* 0x000fe400078e001e */
[----:B------:R-:W-:-:S06]  /*23f0*/  WARPGROUP.ARRIVE ;  /* 0x00000000000079c5 */ /* 0x000fcc0000000000 */
[----:B------:R-:W-:Y:S01]  /*2400*/  HGMMA.64x16x16.F32.BF16 R24, gdesc[UR48], RZ, !UPT, gsb0 ;  /* 0x00200000301879f0 */ /* 0x000fe2000c0018ff */
[----:B------:R-:W-:Y:S01]  /*2410*/  UMOV UR50, UR58 ;  /* 0x0000003a00327c82 */ /* 0x000fe20008000000 */
[----:B------:R-:W-:Y:S01]  /*2420*/  UMOV UR51, UR59 ;  /* 0x0000003b00337c82 */ /* 0x000fe20008000000 */
[----:B------:R-:W-:Y:S01]  /*2430*/  UMOV UR58, UR26 ;  /* 0x0000001a003a7c82 */ /* 0x000fe20008000000 */
[----:B------:R-:W-:Y:S01]  /*2440*/  UMOV UR59, UR27 ;  /* 0x0000001b003b7c82 */ /* 0x000fe20008000000 */
[----:B------:R-:W-:Y:S02]  /*2450*/  WARPGROUP.DEPBAR.LE gsb0, 0x0 ;  /* 0x00008000000079c5 */ /* 0x000fe40000010000 */
[----:B------:R-:W-:Y:S01]  /*2460*/  WARPGROUP.ARRIVE ;  /* 0x00000000000079c5 */ /* 0x000fe20000000000 */
[----:B------:R-:W-:Y:S01]  /*2470*/  IMAD.MOV.U32 R48, RZ, RZ, R31 ;  /* 0x000000ffff307224 */ /* 0x000fe200078e001f */
[----:B------:R-:W-:Y:S01]  /*2480*/  MOV R49, R30 ;  /* 0x0000001e00317202 */ /* 0x000fe20000000f00 */
[----:B------:R-:W-:-:S02]  /*2490*/  IMAD.MOV.U32 R54, RZ, RZ, R25 ;  /* 0x000000ffff367224 */ /* 0x000fc400078e0019 */
[----:B------:R-:W-:Y:S01]  /*24a0*/  IMAD.MOV.U32 R53, RZ, RZ, R26 ;  /* 0x000000ffff357224 */ /* 0x000fe200078e001a */
[----:B------:R-:W-:Y:S01]  /*24b0*/  HGMMA.64x16x16.F32.BF16 R96, gdesc[UR48], RZ, !UPT, gsb0 ;  /* 0x00200000306079f0 */ /* 0x000fe2000c0018ff */
[----:B------:R-:W-:Y:S01]  /*24c0*/  IMAD.MOV.U32 R52, RZ, RZ, R27 ;  /* 0x000000ffff347224 */ /* 0x000fe200078e001b */
[----:B------:R-:W-:Y:S01]  /*24d0*/  UMOV UR15, 0x40000040 ;  /* 0x40000040000f7882 */ /* 0x000fe20000000000 */
[----:B------:R-:W-:Y:S01]  /*24e0*/  IMAD.MOV.U32 R51, RZ, RZ, R28 ;  /* 0x000000ffff337224 */ /* 0x000fe200078e001c */
[----:B------:R-:W-:Y:S01]  /*24f0*/  UMOV UR27, 0x40000040 ;  /* 0x40000040001b7882 */ /* 0x000fe20000000000 */
[----:B------:R-:W-:Y:S01]  /*2500*/  IMAD.MOV.U32 R50, RZ, RZ, R29 ;  /* 0x000000ffff327224 */ /* 0x000fe200078e001d */
[----:B------:R-:W-:Y:S01]  /*2510*/  UMOV UR48, UR20 ;  /* 0x0000001400307c82 */ /* 0x000fe20008000000 */
[----:B------:R-:W-:Y:S01]  /*2520*/  IMAD.MOV.U32 R31, RZ, RZ, R24 ;  /* 0x000000ffff1f7224 */ /* 0x000fe200078e0018 */
[----:B------:R-:W-:Y:S01]  /*2530*/  UMOV UR49, UR21 ;  /* 0x0000001500317c82 */ /* 0x000fe20008000000 */
[----:B------:R-:W-:-:S02]  /*2540*/  WARPGROUP.DEPBAR.LE gsb0, 0x0 ;  /* 0x00008000000079c5 */ /* 0x000fc40000010000 */
[----:B------:R-:W-:Y:S01]  /*2550*/  WARPGROUP.ARRIVE ;  /* 0x00000000000079c5 */ /* 0x000fe20000000000 */
        /* <DEDUP_REMOVED lines=11> */
[----:B------:R0:W-:Y:S04]  /*2610*/  STL.64 [R1+0x2a8], R222 ;  /* 0x0002a8de01007387 */ /* 0x0001e80000100a00 */
[----:B------:R1:W-:Y:S01]  /*2620*/  STL.64 [R1+0x2a0], R220 ;  /* 0x0002a0dc01007387 */ /* 0x0003e20000100a00 */
[----:B------:R-:W-:Y:S01]  /*2630*/  HGMMA.64x16x16.F32.BF16 R192, gdesc[UR28], RZ, !UPT, gsb0 ;  /* 0x002000001cc079f0 */ /* 0x000fe2000c0018ff */
[----:B------:R-:W-:Y:S01]  /*2640*/  UMOV UR28, UR20 ;  /* 0x00000014001c7c82 */ /* 0x000fe20008000000 */
[----:B------:R-:W-:Y:S01]  /*2650*/  UMOV UR29, UR21 ;  /* 0x00000015001d7c82 */ /* 0x000fe20008000000 */
[----:B------:R2:W-:Y:S04]  /*2660*/  STL.64 [R1+0x298], R218 ;  /* 0x000298da01007387 */ /* 0x0005e80000100a00 */
[----:B------:R3:W-:Y:S01]  /*2670*/  STL.64 [R1+0x290], R216 ;  /* 0x000290d801007387 */ /* 0x0007e20000100a00 */
[----:B0-----:R-:W-:-:S02]  /*2680*/  IMAD.MOV.U32 R222, RZ, RZ, R25 ;  /* 0x000000ffffde7224 */ /* 0x001fc400078e0019 */
[----:B------:R-:W-:Y:S02]  /*2690*/  IMAD.MOV.U32 R223, RZ, RZ, R24 ;  /* 0x000000ffffdf7224 */ /* 0x000fe400078e0018 */
[----:B-1----:R-:W-:Y:S02]  /*26a0*/  IMAD.MOV.U32 R220, RZ, RZ, R27 ;  /* 0x000000ffffdc7224 */ /* 0x002fe400078e001b */
[----:B------:R-:W-:Y:S01]  /*26b0*/  IMAD.MOV.U32 R221, RZ, RZ, R26 ;  /* 0x000000ffffdd7224 */ /* 0x000fe200078e001a */
[----:B--2---:R-:W-:Y:S01]  /*26c0*/  MOV R219, R28 ;  /* 0x0000001c00db7202 */ /* 0x004fe20000000f00 */
[----:B------:R-:W-:Y:S02]  /*26d0*/  IMAD.MOV.U32 R218, RZ, RZ, R29 ;  /* 0x000000ffffda7224 */ /* 0x000fe400078e001d */
[----:B---3--:R-:W-:Y:S01]  /*26e0*/  IMAD.MOV.U32 R217, RZ, RZ, R30 ;  /* 0x000000ffffd97224 */ /* 0x008fe200078e001e */
[----:B------:R-:W-:Y:S01]  /*26f0*/  MOV R216, R15 ;  /* 0x0000000f00d87202 */ /* 0x000fe20000000f00 */
[----:B------:R-:W-:-:S02]  /*2700*/  WARPGROUP.DEPBAR.LE gsb0, 0x0 ;  /* 0x00008000000079c5 */ /* 0x000fc40000010000 */
[----:B------:R-:W-:Y:S01]  /*2710*/  WARPGROUP.ARRIVE ;  /* 0x00000000000079c5 */ /* 0x000fe20000000000 */
[----:B------:R0:W-:Y:S04]  /*2720*/  STL.64 [R1+0x2c8], R198 ;  /* 0x0002c8c601007387 */ /* 0x0001e80000100a00 */
[----:B------:R1:W-:Y:S01]  /*2730*/  STL.64 [R1+0x2c0], R196 ;  /* 0x0002c0c401007387 */ /* 0x0003e20000100a00 */
[----:B------:R-:W-:Y:S03]  /*2740*/  HGMMA.64x16x16.F32.BF16 R168, gdesc[UR52], RZ, !UPT, gsb0 ;  /* 0x0020000034a879f0 */ /* 0x000fe6000c0018ff */
[----:B------:R2:W-:Y:S04]  /*2750*/  STL.64 [R1+0x2b8], R194 ;  /* 0x0002b8c201007387 */ /* 0x0005e80000100a00 */
[----:B------:R3:W-:Y:S01]  /*2760*/  STL.64 [R1+0x2b0], R192 ;  /* 0x0002b0c001007387 */ /* 0x0007e20000100a00 */
[----:B0-----:R-:W-:Y:S01]  /*2770*/  MOV R198, R49 ;  /* 0x0000003100c67202 */ /* 0x001fe20000000f00 */
[----:B------:R-:W-:-:S02]  /*2780*/  IMAD.MOV.U32 R199, RZ, RZ, R48 ;  /* 0x000000ffffc77224 */ /* 0x000fc400078e0030 */
[----:B-1----:R-:W-:Y:S02]  /*2790*/  IMAD.MOV.U32 R196, RZ, RZ, R51 ;  /* 0x000000ffffc47224 */ /* 0x002fe400078e0033 */
[----:B------:R-:W-:Y:S02]  /*27a0*/  IMAD.MOV.U32 R197, RZ, RZ, R50 ;  /* 0x000000ffffc57224 */ /* 0x000fe400078e0032 */
[----:B--2---:R-:W-:Y:S02]  /*27b0*/  IMAD.MOV.U32 R194, RZ, RZ, R53 ;  /* 0x000000ffffc27224 */ /* 0x004fe400078e0035 */
[----:B------:R-:W-:Y:S01]  /*27c0*/  IMAD.MOV.U32 R195, RZ, RZ, R52 ;  /* 0x000000ffffc37224 */ /* 0x000fe200078e0034 */
[----:B---3--:R-:W-:Y:S01]  /*27d0*/  MOV R193, R54 ;  /* 0x0000003600c17202 */ /* 0x008fe20000000f00 */
[----:B------:R-:W-:Y:S01]  /*27e0*/  IMAD.MOV.U32 R192, RZ, RZ, R31 ;  /* 0x000000ffffc07224 */ /* 0x000fe200078e001f */
[----:B------:R-:W-:Y:S02]  /*27f0*/  WARPGROUP.DEPBAR.LE gsb0, 0x0 ;  /* 0x00008000000079c5 */ /* 0x000fe40000010000 */
[----:B------:R-:W-:Y:S01]  /*2800*/  WARPGROUP.ARRIVE ;  /* 0x00000000000079c5 */ /* 0x000fe20000000000 */
[----:B------:R0:W-:Y:S04]  /*2810*/  STL.64 [R1+0x2e8], R174 ;  /* 0x0002e8ae01007387 */ /* 0x0001e80000100a00 */
[----:B------:R1:W-:Y:S01]  /*2820*/  STL.64 [R1+0x2e0], R172 ;  /* 0x0002e0ac01007387 */ /* 0x0003e20000100a00 */
[----:B------:R-:W-:Y:S03]  /*2830*/  HGMMA.64x16x16.F32.BF16 R144, gdesc[UR4], RZ, !UPT, gsb0 ;  /* 0x00200000049079f0 */ /* 0x000fe6000c0018ff */
[----:B------:R2:W-:Y:S04]  /*2840*/  STL.64 [R1+0x2d8], R170 ;  /* 0x0002d8aa01007387 */ /* 0x0005e80000100a00 */
[----:B------:R-:W3:Y:S01]  /*2850*/  LDL.LU.64 R184, [R1+0xc0] ;  /* 0x0000c00001b87983 */ /* 0x000ee20000300a00 */
[----:B0-----:R-:W-:Y:S01]  /*2860*/  MOV R174, R75 ;  /* 0x0000004b00ae7202 */ /* 0x001fe20000000f00 */
[----:B------:R-:W-:-:S02]  /*2870*/  IMAD.MOV.U32 R175, RZ, RZ, R74 ;  /* 0x000000ffffaf7224 */ /* 0x000fc400078e004a */
[----:B------:R-:W3:Y:S01]  /*2880*/  LDL.LU.64 R186, [R1+0xc8] ;  /* 0x0000c80001ba7983 */ /* 0x000ee20000300a00 */
[----:B-1----:R-:W-:Y:S02]  /*2890*/  IMAD.MOV.U32 R172, RZ, RZ, R73 ;  /* 0x000000ffffac7224 */ /* 0x002fe400078e0049 */
[----:B------:R-:W-:Y:S01]  /*28a0*/  IMAD.MOV.U32 R173, RZ, RZ, R72 ;  /* 0x000000ffffad7224 */ /* 0x000fe200078e0048 */
[----:B------:R-:W3:Y:S01]  /*28b0*/  LDL.LU.64 R188, [R1+0xd0] ;  /* 0x0000d00001bc7983 */ /* 0x000ee20000300a00 */
[----:B--2---:R-:W-:-:S03]  /*28c0*/  IMAD.MOV.U32 R171, RZ, RZ, R55 ;  /* 0x000000ffffab7224 */ /* 0x004fc600078e0037 */
[----:B------:R-:W3:Y:S01]  /*28d0*/  LDL.LU.64 R190, [R1+0xd8] ;  /* 0x0000d80001be7983 */ /* 0x000ee20000300a00 */
[----:B------:R-:W-:Y:S02]  /*28e0*/  WARPGROUP.DEPBAR.LE gsb0, 0x0 ;  /* 0x00008000000079c5 */ /* 0x000fe40000010000 */
[----:B------:R-:W-:-:S06]  /*28f0*/  WARPGROUP.ARRIVE ;  /* 0x00000000000079c5 */ /* 0x000fcc0000000000 */
[----:B------:R-:W-:Y:S01]  /*2900*/  HGMMA.64x16x16.F32.BF16 R120, gdesc[UR36], RZ, !UPT, gsb0 ;  /* 0x00200000247879f0 */ /* 0x000fe2000c0018ff */
[----:B------:R-:W-:Y:S02]  /*2910*/  R2UR UR37, R7 ;  /* 0x00000000072572ca */ /* 0x000fe400000e0000 */
[----:B------:R-:W-:Y:S01]  /*2920*/  R2UR UR36, R0 ;  /* 0x00000000002472ca */ /* 0x000fe200000e0000 */
[----:B------:R-:W-:Y:S01]  /*2930*/  UMOV UR38, UR22 ;  /* 0x0000001600267c82 */ /* 0x000fe20008000000 */
[----:B------:R-:W-:Y:S01]  /*2940*/  UMOV UR39, UR23 ;  /* 0x0000001700277c82 */ /* 0x000fe20008000000 */
[----:B------:R-:W-:Y:S02]  /*2950*/  WARPGROUP.DEPBAR.LE gsb0, 0x0 ;  /* 0x00008000000079c5 */ /* 0x000fe40000010000 */
[----:B------:R-:W-:-:S08]  /*2960*/  WARPGROUP.ARRIVE ;  /* 0x00000000000079c5 */ /* 0x000fd00000000000 */
[----:B------:R-:W-:Y:S03]  /*2970*/  HGMMA.64x16x16.F32.BF16 R96, gdesc[UR36], RZ, !UPT, gsb0 ;  /* 0x00200000246079f0 */ /* 0x000fe6000c0018ff */
[----:B------:R-:W-:Y:S02]  /*2980*/  WARPGROUP.DEPBAR.LE gsb0, 0x0 ;  /* 0x00008000000079c5 */ /* 0x000fe40000010000 */
[----:B------:R-:W-:-:S06]  /*2990*/  WARPGROUP.ARRIVE ;  /* 0x00000000000079c5 */ /* 0x000fcc0000000000 */
[----:B------:R-:W-:Y:S03]  /*29a0*/  HGMMA.64x16x16.F32.BF16 R72, gdesc[UR32], RZ, !UPT, gsb0 ;  /* 0x00200000204879f0 */ /* 0x000fe6000c0018ff */
[----:B------:R-:W-:Y:S02]  /*29b0*/  WARPGROUP.DEPBAR.LE gsb0, 0x0 ;  /* 0x00008000000079c5 */ /* 0x000fe40000010000 */
[----:B------:R-:W-:-:S06]  /*29c0*/  WARPGROUP.ARRIVE ;  /* 0x00000000000079c5 */ /* 0x000fcc0000000000 */
[----:B------:R-:W-:Y:S01]  /*29d0*/  HGMMA.64x16x16.F32.BF16 R48, gdesc[UR40], RZ, !UPT, gsb0 ;  /* 0x00200000283079f0 */ /* 0x000fe2000c0018ff */
[----:B------:R-:W-:Y:S02]  /*29e0*/  R2UR UR4, R5 ;  /* 0x00000000050472ca */ /* 0x000fe400000e0000 */
[----:B------:R-:W-:Y:S02]  /*29f0*/  WARPGROUP.DEPBAR.LE gsb0, 0x0 ;  /* 0x00008000000079c5 */ /* 0x000fe40000010000 */
[----:B------:R-:W-:-:S06]  /*2a00*/  WARPGROUP.ARRIVE ;  /* 0x00000000000079c5 */ /* 0x000fcc0000000000 */
[----:B------:R-:W-:Y:S03]  /*2a10*/  HGMMA.64x16x16.F32.BF16 R24, gdesc[UR44], RZ, !UPT, gsb0 ;  /* 0x002000002c1879f0 */ /* 0x000fe6000c0018ff */
[----:B------:R-:W-:Y:S01]  /*2a20*/  UIADD3 UR6, UR4, 0x2, URZ ;  /* 0x0000000204067890 */ /* 0x000fe2000fffe03f */
[----:B------:R-:W-:-:S06]  /*2a30*/  UMOV UR23, 0x40000040 ;  /* 0x4000004000177882 */ /* 0x000fcc0000000000 */
[----:B------:R-:W-:Y:S01]  /*2a40*/  UMOV UR22, UR6 ;  /* 0x0000000600167c82 */ /* 0x000fe20008000000 */
[----:B------:R-:W-:Y:S02]  /*2a50*/  WARPGROUP.DEPBAR.LE gsb0, 0x0 ;  /* 0x00008000000079c5 */ /* 0x000fe40000010000 */
[----:B---3--:R-:W-:-:S06]  /*2a60*/  WARPGROUP.ARRIVE ;  /* 0x00000000000079c5 */ /* 0x008fcc0000000000 */
[----:B------:R-:W-:Y:S01]  /*2a70*/  HGMMA.64x16x16.F32.BF16 R184, gdesc[UR20], R184, gsb0 ;  /* 0x0020000014b879f0 */ /* 0x000fe200080018b8 */
[----:B------:R-:W-:Y:S01]  /*2a80*/  UIADD3 UR10, UR4, 0x82, URZ ;  /* 0x00000082040a7890 */ /* 0x000fe2000fffe03f */
[----:B------:R-:W-:Y:S01]  /*2a90*/  STL.64 [R1+0x2d0], R168 ;  /* 0x0002d0a801007387 */ /* 0x000fe20000100a00 */
[----:B------:R-:W-:Y:S02]  /*2aa0*/  R2UR UR5, R6 ;  /* 0x00000000060572ca */ /* 0x000fe400000e0000 */
[----:B------:R-:W-:Y:S01]  /*2ab0*/  R2UR UR37, R9 ;  /* 0x00000000092572ca */ /* 0x000fe200000e0000 */
[----:B------:R-:W2:Y:S01]  /*2ac0*/  LDL.LU.64 R4, [R1] ;  /* 0x0000000001047983 */ /* 0x000ea20000300a00 */
[----:B------:R-:W-:-:S03]  /*2ad0*/  R2UR UR36, R8 ;  /* 0x00000000082472ca */ /* 0x000fc600000e0000 */
[----:B------:R-:W2:Y:S04]  /*2ae0*/  LDL.LU.64 R6, [R1+0x8] ;  /* 0x0000080001067983 */ /* 0x000ea80000300a00 */
[----:B------:R-:W2:Y:S04]  /*2af0*/  LDL.LU.64 R8, [R1+0x10] ;  /* 0x0000100001087983 */ /* 0x000ea80000300a00 */
[----:B------:R-:W2:Y:S01]  /*2b00*/  LDL.LU.64 R10, [R1+0x18] ;  /* 0x00001800010a7983 */ /* 0x000ea20000300a00 */
[----:B------:R-:W-:Y:S02]  /*2b10*/  WARPGROUP.DEPBAR.LE gsb0, 0x0 ;  /* 0x00008000000079c5 */ /* 0x000fe40000010000 */
[----:B------:R-:W-:-:S06]  /*2b20*/  WARPGROUP.ARRIVE ;  /* 0x00000000000079c5 */ /* 0x000fcc0000000000 */
[----:B------:R-:W-:Y:S01]  /*2b30*/  HGMMA.64x16x16.F32.BF16 R208, gdesc[UR8], R208, gsb0 ;  /* 0x0020000008d079f0 */ /* 0x000fe200080018d0 */
[----:B------:R-:W-:Y:S01]  /*2b40*/  MOV R2, R190 ;  /* 0x000000be00027202 */ /* 0x000fe20000000f00 */
[----:B------:R-:W-:Y:S02]  /*2b50*/  IMAD.MOV.U32 R0, RZ, RZ, R191 ;  /* 0x000000ffff007224 */ /* 0x000fe400078e00bf */
[----:B------:R-:W-:Y:S01]  /*2b60*/  IMAD.MOV.U32 R12, RZ, RZ, R188 ;  /* 0x000000ffff0c7224 */ /* 0x000fe200078e00bc */
[----:B------:R-:W3:Y:S01]  /*2b70*/  LDL.LU.64 R190, [R1+0x328] ;  /* 0x0003280001be7983 */ /* 0x000ee20000300a00 */
[----:B------:R-:W-:Y:S01]  /*2b80*/  IMAD.MOV.U32 R3, RZ, RZ, R189 ;  /* 0x000000ffff037224 */ /* 0x000fe200078e00bd */
[----:B------:R-:W-:Y:S01]  /*2b90*/  MOV R15, R185 ;  /* 0x000000b9000f7202 */ /* 0x000fe20000000f00 */
[----:B------:R-:W-:Y:S01]  /*2ba0*/  IMAD.MOV.U32 R14, RZ, RZ, R186 ;  /* 0x000000ffff0e7224 */ /* 0x000fe200078e00ba */
[----:B------:R-:W3:Y:S01]  /*2bb0*/  LDL.LU.64 R188, [R1+0x320] ;  /* 0x0003200001bc7983 */ /* 0x000ee20000300a00 */
[----:B------:R-:W-:-:S02]  /*2bc0*/  IMAD.MOV.U32 R13, RZ, RZ, R187 ;  /* 0x000000ffff0d7224 */ /* 0x000fc400078e00bb */
[----:B------:R-:W-:Y:S01]  /*2bd0*/  IMAD.MOV.U32 R232, RZ, RZ, R184 ;  /* 0x000000ffffe87224 */ /* 0x000fe200078e00b8 */
[----:B------:R-:W3:Y:S04]  /*2be0*/  LDL.LU.64 R186, [R1+0x318] ;  /* 0x0003180001ba7983 */ /* 0x000ee80000300a00 */
[----:B------:R-:W3:Y:S01]  /*2bf0*/  LDL.LU.64 R184, [R1+0x310] ;  /* 0x0003100001b87983 */ /* 0x000ee20000300a00 */
[----:B------:R-:W-:-:S03]  /*2c00*/  WARPGROUP.DEPBAR.LE gsb0, 0x0 ;  /* 0x00008000000079c5 */ /* 0x000fc60000010000 */
[----:B------:R-:W-:Y:S04]  /*2c10*/  STL.64 [R1+0x60], R208 ;  /* 0x000060d001007387 */ /* 0x000fe80000100a00 */
[----:B------:R-:W-:Y:S04]  /*2c20*/  STL.64 [R1+0x68], R210 ;  /* 0x000068d201007387 */ /* 0x000fe80000100a00 */
[----:B------:R-:W-:Y:S04]  /*2c30*/  STL.64 [R1+0x70], R212 ;  /* 0x000070d401007387 */ /* 0x000fe80000100a00 */
[----:B------:R0:W-:Y:S04]  /*2c40*/  STL.64 [R1+0x78], R214 ;  /* 0x000078d601007387 */ /* 0x0001e80000100a00 */
[----:B0-----:R-:W4:Y:S04]  /*2c50*/  LDL.LU.64 R214, [R1+0x308] ;  /* 0x0003080001d67983 */ /* 0x001f280000300a00 */
[----:B------:R-:W4:Y:S04]  /*2c60*/  LDL.LU.64 R212, [R1+0x300] ;  /* 0x0003000001d47983 */ /* 0x000f280000300a00 */
[----:B------:R-:W4:Y:S04]  /*2c70*/  LDL.LU.64 R210, [R1+0x2f8] ;  /* 0x0002f80001d27983 */ /* 0x000f280000300a00 */
[----:B------:R-:W4:Y:S01]  /*2c80*/  LDL.LU.64 R208, [R1+0x2f0] ;  /* 0x0002f00001d07983 */ /* 0x000f220000300a00 */
[----:B------:R-:W-:-:S02]  /*2c90*/  UIADD3 UR14, UR4, 0x102, URZ ;  /* 0x00000102040e7890 */ /* 0x000fc4000fffe03f */
[----:B------:R-:W-:Y:S02]  /*2ca0*/  UIADD3 UR18, UR4, 0x182, URZ ;  /* 0x0000018204127890 */ /* 0x000fe4000fffe03f */
[----:B------:R-:W-:Y:S01]  /*2cb0*/  UIADD3 UR26, UR4, 0x202, URZ ;  /* 0x00000202041a7890 */ /* 0x000fe2000fffe03f */
[----:B--2---:R-:W-:-:S06]  /*2cc0*/  WARPGROUP.ARRIVE ;  /* 0x00000000000079c5 */ /* 0x004fcc0000000000 */
[----:B------:R-:W-:Y:S03]  /*2cd0*/  HGMMA.64x16x16.F32.BF16 R4, gdesc[UR12], R4, gsb0 ;  /* 0x002000000c0479f0 */ /* 0x000fe60008001804 */
[----:B------:R-:W-:Y:S02]  /*2ce0*/  WARPGROUP.DEPBAR.LE gsb0, 0x0 ;  /* 0x00008000000079c5 */ /* 0x000fe40000010000 */
[----:B----4-:R-:W-:-:S06]  /*2cf0*/  WARPGROUP.ARRIVE ;  /* 0x00000000000079c5 */ /* 0x010fcc0000000000 */
[----:B------:R-:W-:Y:S03]  /*2d00*/  HGMMA.64x16x16.F32.BF16 R208, gdesc[UR16], R208, gsb0 ;  /* 0x0020000010d079f0 */ /* 0x000fe600080018d0 */
[----:B------:R-:W-:Y:S02]  /*2d10*/  WARPGROUP.DEPBAR.LE gsb0, 0x0 ;  /* 0x00008000000079c5 */ /* 0x000fe40000010000 */
[----:B---3--:R-:W-:-:S06]  /*2d20*/  WARPGROUP.ARRIVE ;  /* 0x00000000000079c5 */ /* 0x008fcc0000000000 */
[----:B------:R-:W-:Y:S01]  /*2d30*/  HGMMA.64x16x16.F32.BF16 R184, gdesc[UR24], R184, gsb0 ;  /* 0x0020000018b879f0 */ /* 0x000fe200080018b8 */
[----:B------:R-:W-:Y:S01]  /*2d40*/  UIADD3 UR30, UR4, 0x282, URZ ;  /* 0x00000282041e7890 */ /* 0x000fe2000fffe03f */
[----:B------:R-:W-:Y:S01]  /*2d50*/  UMOV UR31, 0x40000040 ;  /* 0x40000040001f7882 */ /* 0x000fe20000000000 */
[----:B------:R-:W-:Y:S02]  /*2d60*/  WARPGROUP.DEPBAR.LE gsb0, 0x0 ;  /* 0x00008000000079c5 */ /* 0x000fe40000010000 */
[----:B------:R-:W-:-:S06]  /*2d70*/  WARPGROUP.ARRIVE ;  /* 0x00000000000079c5 */ /* 0x000fcc0000000000 */
[----:B------:R-:W-:Y:S01]  /*2d80*/  HGMMA.64x16x16.F32.BF16 R160, gdesc[UR28], R160, gsb0 ;  /* 0x002000001ca079f0 */ /* 0x000fe200080018a0 */
[----:B------:R-:W-:Y:S01]  /*2d90*/  UIADD3 UR50, UR4, 0x302, URZ ;  /* 0x0000030204327890 */ /* 0x000fe2000fffe03f */
[----:B------:R-:W-:Y:S01]  /*2da0*/  UMOV UR51, 0x40000040 ;  /* 0x4000004000337882 */ /* 0x000fe20000000000 */
[----:B------:R-:W-:Y:S02]  /*2db0*/  WARPGROUP.DEPBAR.LE gsb0, 0x0 ;  /* 0x00008000000079c5 */ /* 0x000fe40000010000 */
[----:B------:R-:W-:-:S06]  /*2dc0*/  WARPGROUP.ARRIVE ;  /* 0x00000000000079c5 */ /* 0x000fcc0000000000 */
[----:B------:R-:W-:Y:S01]  /*2dd0*/  HGMMA.64x16x16.F32.BF16 R136, gdesc[UR48], R136, gsb0 ;  /* 0x00200000308879f0 */ /* 0x000fe20008001888 */
[----:B------:R-:W-:Y:S01]  /*2de0*/  UIADD3 UR54, UR4, 0x382, URZ ;  /* 0x0000038204367890 */ /* 0x000fe2000fffe03f */
[----:B------:R-:W-:Y:S01]  /*2df0*/  UMOV UR52, UR20 ;  /* 0x0000001400347c82 */ /* 0x000fe20008000000 */
[----:B------:R-:W-:Y:S01]  /*2e00*/  UMOV UR53, UR21 ;  /* 0x0000001500357c82 */ /* 0x000fe20008000000 */
        /* <DEDUP_REMOVED lines=26> */
[----:B------:R-:W-:-:S06]  /*2fb0*/  UMOV UR33, 0x40000040 ;  /* 0x4000004000217882 */ /* 0x000fcc0000000000 */
[----:B------:R-:W-:Y:S01]  /*2fc0*/  UMOV UR32, UR6 ;  /* 0x0000000600207c82 */ /* 0x000fe20008000000 */
[----:B------:R-:W-:Y:S02]  /*2fd0*/  WARPGROUP.DEPBAR.LE gsb0, 0x0 ;  /* 0x00008000000079c5 */ /* 0x000fe40000010000 */
[----:B------:R-:W-:-:S06]  /*2fe0*/  WARPGROUP.ARRIVE ;  /* 0x00000000000079c5 */ /* 0x000fcc0000000000 */
[----:B------:R-:W-:Y:S01]  /*2ff0*/  HGMMA.64x16x16.F32.BF16 R32, gdesc[UR32], R32, gsb0 ;  /* 0x00200000202079f0 */ /* 0x000fe20008001820 */
[----:B------:R-:W-:Y:S01]  /*3000*/  UMOV UR40, UR32 ;  /* 0x0000002000287c82 */ /* 0x000fe20008000000 */
[----:B------:R-:W-:Y:S01]  /*3010*/  UMOV UR41, UR33 ;  /* 0x0000002100297c82 */ /* 0x000fe20008000000 */
[----:B------:R-:W-:Y:S02]  /*3020*/  WARPGROUP.DEPBAR.LE gsb0, 0x0 ;  /* 0x00008000000079c5 */ /* 0x000fe40000010000 */
[----:B------:R-:W-:-:S06]  /*3030*/  WARPGROUP.ARRIVE ;  /* 0x00000000000079c5 */ /* 0x000fcc0000000000 */
[----:B------:R-:W-:Y:S01]  /*3040*/  HGMMA.64x16x16.F32.BF16 R56, gdesc[UR40], R56, gsb0 ;  /* 0x00200000283879f0 */ /* 0x000fe20008001838 */
[----:B------:R-:W-:Y:S01]  /*3050*/  UMOV UR44, UR32 ;  /* 0x00000020002c7c82 */ /* 0x000fe20008000000 */
[----:B------:R-:W-:Y:S01]  /*3060*/  UMOV UR45, UR33 ;  /* 0x00000021002d7c82 */ /* 0x000fe20008000000 */
        /* <DEDUP_REMOVED lines=44> */
[----:B------:R-:W-:Y:S01]  /*3330*/  IMAD.MOV.U32 R168, RZ, RZ, R171 ;  /* 0x000000ffffa87224 */ /* 0x000fe200078e00ab */
[----:B------:R-:W-:Y:S01]  /*3340*/  MOV R171, R174 ;  /* 0x000000ae00ab7202 */ /* 0x000fe20000000f00 */
[----:B------:R-:W-:Y:S02]  /*3350*/  IMAD.MOV.U32 R169, RZ, RZ, R172 ;  /* 0x000000ffffa97224 */ /* 0x000fe400078e00ac */
[----:B------:R-:W-:Y:S02]  /*3360*/  IMAD.MOV.U32 R170, RZ, RZ, R173 ;  /* 0x000000ffffaa7224 */ /* 0x000fe400078e00ad */
[----:B------:R-:W-:Y:S02]  /*3370*/  IMAD.MOV.U32 R172, RZ, RZ, R175 ;  /* 0x000000ffffac7224 */ /* 0x000fe400078e00af */
[----:B------:R-:W-:Y:S02]  /*3380*/  IMAD.MOV.U32 R173, RZ, RZ, R235 ;  /* 0x000000ffffad7224 */ /* 0x000fe400078e00eb */
[----:B------:R-:W-:-:S02]  /*3390*/  IMAD.MOV.U32 R174, RZ, RZ, R234 ;  /* 0x000000ffffae7224 */ /* 0x000fc400078e00ea */
[----:B------:R-:W-:Y:S01]  /*33a0*/  IMAD.MOV.U32 R175, RZ, RZ, R233 ;  /* 0x000000ffffaf7224 */ /* 0x000fe200078e00e9 */
[----:B------:R-:W-:Y:S01]  /*33b0*/  UMOV UR20, UR32 ;  /* 0x0000002000147c82 */ /* 0x000fe20008000000 */
[----:B------:R-:W-:Y:S01]  /*33c0*/  UMOV UR21, UR33 ;  /* 0x0000002100157c82 */ /* 0x000fe20008000000 */
[----:B------:R-:W-:-:S03]  /*33d0*/  WARPGROUP.DEPBAR.LE gsb0, 0x0 ;  /* 0x00008000000079c5 */ /* 0x000fc60000010000 */
        /* <DEDUP_REMOVED lines=10> */
[----:B------:R-:W-:Y:S04]  /*3480*/  STL.64 [R1+0xa0], R168 ;  /* 0x0000a0a801007387 */ /* 0x000fe80000100a00 */
[----:B------:R-:W-:Y:S01]  /*3490*/  STL.64 [R1+0xa8], R170 ;  /* 0x0000a8aa01007387 */ /* 0x000fe20000100a00 */
[----:B------:R-:W-:Y:S02]  /*34a0*/  WARPGROUP.DEPBAR.LE gsb0, 0x0 ;  /* 0x00008000000079c5 */ /* 0x000fe40000010000 */
[----:B------:R-:W-:-:S06]  /*34b0*/  WARPGROUP.ARRIVE ;  /* 0x00000000000079c5 */ /* 0x000fcc0000000000 */
[----:B------:R-:W-:Y:S01]  /*34c0*/  HGMMA.64x16x16.F32.BF16 R216, gdesc[UR8], R216, gsb0 ;  /* 0x0020000008d879f0 */ /* 0x000fe200080018d8 */
[----:B------:R-:W-:Y:S04]  /*34d0*/  STL.64 [R1+0xb0], R172 ;  /* 0x0000b0ac01007387 */ /* 0x000fe80000100a00 */
[----:B------:R0:W-:Y:S04]  /*34e0*/  STL.64 [R1+0xb8], R174 ;  /* 0x0000b8ae01007387 */ /* 0x0001e80000100a00 */
[----:B0-----:R-:W2:Y:S04]  /*34f0*/  LDL.LU.64 R174, [R1+0x2e8] ;  /* 0x0002e80001ae7983 */ /* 0x001ea80000300a00 */
[----:B------:R-:W2:Y:S04]  /*3500*/  LDL.LU.64 R172, [R1+0x2e0] ;  /* 0x0002e00001ac7983 */ /* 0x000ea80000300a00 */
[----:B------:R-:W2:Y:S04]  /*3510*/  LDL.LU.64 R170, [R1+0x2d8] ;  /* 0x0002d80001aa7983 */ /* 0x000ea80000300a00 */
[----:B------:R-:W2:Y:S04]  /*3520*/  LDL.LU.64 R168, [R1+0x2d0] ;  /* 0x0002d00001a87983 */ /* 0x000ea80000300a00 */
[----:B------:R-:W-:Y:S04]  /*3530*/  STL.64 [R1+0x80], R192 ;  /* 0x000080c001007387 */ /* 0x000fe80000100a00 */
[----:B------:R-:W-:Y:S04]  /*3540*/  STL.64 [R1+0x88], R194 ;  /* 0x000088c201007387 */ /* 0x000fe80000100a00 */
[----:B------:R-:W-:Y:S04]  /*3550*/  STL.64 [R1+0x90], R196 ;  /* 0x000090c401007387 */ /* 0x000fe80000100a00 */
[----:B------:R0:W-:Y:S01]  /*3560*/  STL.64 [R1+0x98], R198 ;  /* 0x000098c601007387 */ /* 0x0001e20000100a00 */
[----:B------:R-:W-:-:S03]  /*3570*/  WARPGROUP.DEPBAR.LE gsb0, 0x0 ;  /* 0x00008000000079c5 */ /* 0x000fc60000010000 */
[----:B0-----:R-:W3:Y:S04]  /*3580*/  LDL.LU.64 R198, [R1+0x2c8] ;  /* 0x0002c80001c67983 */ /* 0x001ee80000300a00 */
[----:B------:R-:W3:Y:S04]  /*3590*/  LDL.LU.64 R196, [R1+0x2c0] ;  /* 0x0002c00001c47983 */ /* 0x000ee80000300a00 */
[----:B------:R-:W3:Y:S04]  /*35a0*/  LDL.LU.64 R194, [R1+0x2b8] ;  /* 0x0002b80001c27983 */ /* 0x000ee80000300a00 */
[----:B------:R-:W3:Y:S04]  /*35b0*/  LDL.LU.64 R192, [R1+0x2b0] ;  /* 0x0002b00001c07983 */ /* 0x000ee80000300a00 */
        /* <DEDUP_REMOVED lines=18> */
[----:B----4-:R-:W-:-:S06]  /*36e0*/  WARPGROUP.ARRIVE ;  /* 0x00000000000079c5 */ /* 0x010fcc0000000000 */
[----:B------:R-:W-:Y:S03]  /*36f0*/  HGMMA.64x16x16.F32.BF16 R216, gdesc[UR12], R216, gsb0 ;  /* 0x002000000cd879f0 */ /* 0x000fe600080018d8 */
[----:B------:R-:W-:Y:S02]  /*3700*/  WARPGROUP.DEPBAR.LE gsb0, 0x0 ;  /* 0x00008000000079c5 */ /* 0x000fe40000010000 */
[----:B---3--:R-:W-:-:S06]  /*3710*/  WARPGROUP.ARRIVE ;  /* 0x00000000000079c5 */ /* 0x008fcc0000000000 */
[----:B------:R-:W-:Y:S03]  /*3720*/  HGMMA.64x16x16.F32.BF16 R192, gdesc[UR16], R192, gsb0 ;  /* 0x0020000010c079f0 */ /* 0x000fe600080018c0 */
[----:B------:R-:W-:Y:S02]  /*3730*/  WARPGROUP.DEPBAR.LE gsb0, 0x0 ;  /* 0x00008000000079c5 */ /* 0x000fe40000010000 */
[----:B--2---:R-:W-:-:S06]  /*3740*/  WARPGROUP.ARRIVE ;  /* 0x00000000000079c5 */ /* 0x004fcc0000000000 */
[----:B------:R-:W-:Y:S03]  /*3750*/  HGMMA.64x16x16.F32.BF16 R168, gdesc[UR24], R168, gsb0 ;  /* 0x0020000018a879f0 */ /* 0x000fe600080018a8 */
[----:B------:R-:W-:Y:S02]  /*3760*/  WARPGROUP.DEPBAR.LE gsb0, 0x0 ;  /* 0x00008000000079c5 */ /* 0x000fe40000010000 */
[----:B------:R-:W-:-:S06]  /*3770*/  WARPGROUP.ARRIVE ;  /* 0x00000000000079c5 */ /* 0x000fcc0000000000 */
[----:B------:R-:W-:Y:S01]  /*3780*/  HGMMA.64x16x16.F32.BF16 R144, gdesc[UR28], R144, gsb0 ;  /* 0x002000001c9079f0 */ /* 0x000fe20008001890 */
[----:B------:R-:W-:Y:S02]  /*3790*/  STL.64 [R1+0x248], R222 ;  /* 0x000248de01007387 */ /* 0x000fe40000100a00 */
[----:B------:R-:W-:Y:S02]  /*37a0*/  WARPGROUP.DEPBAR.LE gsb0, 0x0 ;  /* 0x00008000000079c5 */ /* 0x000fe40000010000 */
[----:B------:R-:W-:-:S06]  /*37b0*/  WARPGROUP.ARRIVE ;  /* 0x00000000000079c5 */ /* 0x000fcc0000000000 */
[----:B------:R-:W-:Y:S01]  /*37c0*/  HGMMA.64x16x16.F32.BF16 R120, gdesc[UR48], R120, gsb0 ;  /* 0x00200000307879f0 */ /* 0x000fe20008001878 */
[----:B------:R-:W-:Y:S04]  /*37d0*/  STL.64 [R1+0x240], R220 ;  /* 0x000240dc01007387 */ /* 0x000fe80000100a00 */
[----:B------:R-:W-:Y:S04]  /*37e0*/  STL.64 [R1+0x238], R218 ;  /* 0x000238da01007387 */ /* 0x000fe80000100a00 */
[----:B------:R0:W-:Y:S04]  /*37f0*/  STL.64 [R1+0x230], R216 ;  /* 0x000230d801007387 */ /* 0x0001e80000100a00 */
[----:B0-----:R-:W2:Y:S04]  /*3800*/  LDL.LU.64 R216, [R1+0x60] ;  /* 0x0000600001d87983 */ /* 0x001ea80000300a00 */
[----:B------:R-:W2:Y:S04]  /*3810*/  LDL.LU.64 R218, [R1+0x68] ;  /* 0x0000680001da7983 */ /* 0x000ea80000300a00 */
[----:B------:R-:W2:Y:S04]  /*3820*/  LDL.LU.64 R220, [R1+0x70] ;  /* 0x0000700001dc7983 */ /* 0x000ea80000300a00 */
[----:B------:R-:W2:Y:S01]  /*3830*/  LDL.LU.64 R222, [R1+0x78] ;  /* 0x0000780001de7983 */ /* 0x000ea20000300a00 */
[----:B------:R-:W-:Y:S01]  /*3840*/  UMOV UR52, UR20 ;  /* 0x0000001400347c82 */ /* 0x000fe20008000000 */
[----:B------:R-:W-:Y:S01]  /*3850*/  UMOV UR53, UR21 ;  /* 0x0000001500357c82 */ /* 0x000fe20008000000 */
[----:B------:R-:W-:-:S02]  /*3860*/  WARPGROUP.DEPBAR.LE gsb0, 0x0 ;  /* 0x00008000000079c5 */ /* 0x000fc40000010000 */
        /* <DEDUP_REMOVED lines=16> */
[----:B------:R-:W-:Y:S04]  /*3970*/  STL [R1+0x22c], R196 ;  /* 0x00022cc401007387 */ /* 0x000fe80000100800 */
[----:B------:R-:W-:Y:S01]  /*3980*/  STL [R1+0x228], R197 ;  /* 0x000228c501007387 */ /* 0x000fe20000100800 */
[----:B------:R-:W-:-:S02]  /*3990*/  WARPGROUP.DEPBAR.LE gsb0, 0x0 ;  /* 0x00008000000079c5 */ /* 0x000fc40000010000 */
[----:B------:R-:W-:-:S06]  /*39a0*/  WARPGROUP.ARRIVE ;  /* 0x00000000000079c5 */ /* 0x000fcc0000000000 */
[----:B------:R-:W-:Y:S01]  /*39b0*/  HGMMA.64x16x16.F32.BF16 R24, gdesc[UR8], R24, gsb0 ;  /* 0x00200000081879f0 */ /* 0x000fe20008001818 */
[----:B------:R-:W-:Y:S04]  /*39c0*/  STL [R1+0x224], R198 ;  /* 0x000224c601007387 */ /* 0x000fe80000100800 */
[----:B------:R-:W-:Y:S04]  /*39d0*/  STL [R1+0x220], R199 ;  /* 0x000220c701007387 */ /* 0x000fe80000100800 */
[----:B------:R0:W-:Y:S04]  /*39e0*/  STL [R1+0x21c], R168 ;  /* 0x00021ca801007387 */ /* 0x0001e80000100800 */
[----:B------:R1:W-:Y:S04]  /*39f0*/  STL [R1+0x218], R169 ;  /* 0x000218a901007387 */ /* 0x0003e80000100800 */
[----:B------:R3:W-:Y:S04]  /*3a00*/  STL [R1+0x214], R170 ;  /* 0x000214aa01007387 */ /* 0x0007e80000100800 */
[----:B------:R4:W-:Y:S04]  /*3a10*/  STL [R1+0x210], R171 ;  /* 0x000210ab01007387 */ /* 0x0009e80000100800 */
[----:B------:R4:W-:Y:S01]  /*3a20*/  STL [R1+0x20c], R172 ;  /* 0x00020cac01007387 */ /* 0x0009e20000100800 */
[----:B0-----:R-:W-:-:S03]  /*3a30*/  MOV R168, R232 ;  /* 0x000000e800a87202 */ /* 0x001fc60000000f00 */
[----:B------:R0:W-:Y:S01]  /*3a40*/  STL [R1+0x208], R173 ;  /* 0x000208ad01007387 */ /* 0x0001e20000100800 */
[----:B-1----:R-:W-:-:S03]  /*3a50*/  IMAD.MOV.U32 R169, RZ, RZ, R15 ;  /* 0x000000ffffa97224 */ /* 0x002fc600078e000f */
[----:B------:R1:W-:Y:S01]  /*3a60*/  STL [R1+0x204], R174 ;  /* 0x000204ae01007387 */ /* 0x0003e20000100800 */
[----:B---3--:R-:W-:Y:S02]  /*3a70*/  IMAD.MOV.U32 R170, RZ, RZ, R14 ;  /* 0x000000ffffaa7224 */ /* 0x008fe400078e000e */
[----:B----4-:R-:W-:Y:S01]  /*3a80*/  IMAD.MOV.U32 R171, RZ, RZ, R13 ;  /* 0x000000ffffab7224 */ /* 0x010fe200078e000d */
[----:B------:R3:W-:Y:S01]  /*3a90*/  STL [R1+0x200], R175 ;  /* 0x000200af01007387 */ /* 0x0007e20000100800 */
[----:B------:R-:W-:Y:S01]  /*3aa0*/  IMAD.MOV.U32 R172, RZ, RZ, R12 ;  /* 0x000000ffffac7224 */ /* 0x000fe200078e000c */
[----:B0-----:R-:W-:Y:S01]  /*3ab0*/  MOV R173, R3 ;  /* 0x0000000300ad7202 */ /* 0x001fe20000000f00 */
[----:B------:R-:W-:Y:S01]  /*3ac0*/  UIADD3 UR7, UR5, 0x4, URZ ;  /* 0x0000000405077890 */ /* 0x000fe2000fffe03f */
[----:B-1----:R-:W-:Y:S01]  /*3ad0*/  IMAD.MOV.U32 R174, RZ, RZ, R2 ;  /* 0x000000ffffae7224 */ /* 0x002fe200078e0002 */
[----:B------:R-:W-:Y:S01]  /*3ae0*/  UIADD3 UR6, UR4, 0x4, URZ ;  /* 0x0000000404067890 */ /* 0x000fe2000fffe03f */
[----:B---3--:R-:W-:Y:S01]  /*3af0*/  IMAD.MOV.U32 R175, RZ, RZ, R0 ;  /* 0x000000ffffaf7224 */ /* 0x008fe200078e0000 */
[----:B------:R-:W-:-:S05]  /*3b00*/  WARPGROUP.DEPBAR.LE gsb0, 0x0 ;  /* 0x00008000000079c5 */ /* 0x000fca0000010000 */
[----:B------:R-:W-:Y:S01]  /*3b10*/  WARPGROUP.ARRIVE ;  /* 0x00000000000079c5 */ /* 0x000fe20000000000 */
[----:B------:R-:W-:Y:S01]  /*3b20*/  UMOV UR32, UR7 ;  /* 0x0000000700207c82 */ /* 0x000fe20008000000 */
[----:B------:R-:W-:Y:S01]  /*3b30*/  UMOV UR33, 0x40000040 ;  /* 0x4000004000217882 */ /* 0x000fe20000000000 */
[----:B------:R-:W-:Y:S01]  /*3b40*/  UMOV UR34, UR6 ;  /* 0x0000000600227c82 */ /* 0x000fe20008000000 */
[----:B------:R-:W-:Y:S02]  /*3b50*/  UMOV UR35, 0x40000040 ;  /* 0x4000004000237882 */ /* 0x000fe40000000000 */
[----:B------:R-:W-:Y:S01]  /*3b60*/  HGMMA.64x16x16.F32.BF16 R168, gdesc[UR32], R168, gsb0 ;  /* 0x0020000020a879f0 */ /* 0x000fe200080018a8 */
[----:B------:R-:W-:Y:S01]  /*3b70*/  UIADD3 UR14, UR4, 0x84, URZ ;  /* 0x00000084040e7890 */ /* 0x000fe2000fffe03f */
[----:B------:R-:W-:Y:S01]  /*3b80*/  UMOV UR12, UR32 ;  /* 0x00000020000c7c82 */ /* 0x000fe20008000000 */
[----:B------:R-:W-:Y:S01]  /*3b90*/  UMOV UR13, UR33 ;  /* 0x00000021000d7c82 */ /* 0x000fe20008000000 */
[----:B------:R-:W-:Y:S01]  /*3ba0*/  UMOV UR15, 0x40000040 ;  /* 0x40000040000f7882 */ /* 0x000fe20000000000 */
[----:B------:R-:W-:-:S02]  /*3bb0*/  WARPGROUP.DEPBAR.LE gsb0, 0x0 ;  /* 0x00008000000079c5 */ /* 0x000fc40000010000 */
[----:B--2---:R-:W-:-:S06]  /*3bc0*/  WARPGROUP.ARRIVE ;  /* 0x00000000000079c5 */ /* 0x004fcc0000000000 */
        /* <DEDUP_REMOVED lines=87> */
[----:B------:R-:W-:Y:S04]  /*4140*/  STL [R1+0x1fc], R148 ;  /* 0x0001fc9401007387 */ /* 0x000fe80000100800 */
[----:B------:R-:W-:Y:S04]  /*4150*/  STL [R1+0x1f8], R149 ;  /* 0x0001f89501007387 */ /* 0x000fe80000100800 */
[----:B------:R-:W-:Y:S01]  /*4160*/  STL [R1+0x1f4], R150 ;  /* 0x0001f49601007387 */ /* 0x000fe20000100800 */
[----:B------:R-:W-:-:S02]  /*4170*/  WARPGROUP.DEPBAR.LE gsb0, 0x0 ;  /* 0x00008000000079c5 */ /* 0x000fc40000010000 */
[----:B------:R-:W-:-:S06]  /*4180*/  WARPGROUP.ARRIVE ;  /* 0x00000000000079c5 */ /* 0x000fcc0000000000 */
[----:B------:R-:W-:Y:S01]  /*4190*/  HGMMA.64x16x16.F32.BF16 R128, gdesc[UR44], R128, gsb0 ;  /* 0x002000002c8079f0 */ /* 0x000fe20008001880 */
[----:B------:R-:W-:Y:S04]  /*41a0*/  STL [R1+0x1f0], R151 ;  /* 0x0001f09701007387 */ /* 0x000fe80000100800 */
[----:B------:R-:W-:Y:S04]  /*41b0*/  STL.64 [R1+0x268], R126 ;  /* 0x0002687e01007387 */ /* 0x000fe80000100a00 */
[----:B------:R-:W-:Y:S04]  /*41c0*/  STL.64 [R1+0x260], R124 ;  /* 0x0002607c01007387 */ /* 0x000fe80000100a00 */
[----:B------:R-:W-:Y:S04]  /*41d0*/  STL.64 [R1+0x258], R122 ;  /* 0x0002587a01007387 */ /* 0x000fe80000100a00 */
[----:B------:R-:W-:Y:S04]  /*41e0*/  STL.64 [R1+0x250], R120 ;  /* 0x0002507801007387 */ /* 0x000fe80000100a00 */
[----:B------:R-:W-:Y:S04]  /*41f0*/  STL.64 [R1+0x288], R102 ;  /* 0x0002886601007387 */ /* 0x000fe80000100a00 */
[----:B------:R-:W-:Y:S04]  /*4200*/  STL.64 [R1+0x280], R100 ;  /* 0x0002806401007387 */ /* 0x000fe80000100a00 */
[----:B------:R-:W-:Y:S04]  /*4210*/  STL.64 [R1+0x278], R98 ;  /* 0x0002786201007387 */ /* 0x000fe80000100a00 */
[----:B------:R0:W-:Y:S04]  /*4220*/  STL.64 [R1+0x270], R96 ;  /* 0x0002706001007387 */ /* 0x0001e80000100a00 */
[----:B------:R-:W-:Y:S04]  /*4230*/  STL.64 [R1+0xc0], R168 ;  /* 0x0000c0a801007387 */ /* 0x000fe80000100a00 */
[----:B------:R-:W-:Y:S04]  /*4240*/  STL.64 [R1+0xc8], R170 ;  /* 0x0000c8aa01007387 */ /* 0x000fe80000100a00 */
[----:B------:R1:W-:Y:S04]  /*4250*/  STL.64 [R1+0xd0], R172 ;  /* 0x0000d0ac01007387 */ /* 0x0003e80000100a00 */
[----:B------:R2:W-:Y:S04]  /*4260*/  STL.64 [R1+0xd8], R174 ;  /* 0x0000d8ae01007387 */ /* 0x0005e80000100a00 */
[----:B0-----:R-:W3:Y:S04]  /*4270*/  LDL.LU.64 R96, [R1+0xa0] ;  /* 0x0000a00001607983 */ /* 0x001ee80000300a00 */
[----:B------:R-:W3:Y:S04]  /*4280*/  LDL.LU.64 R98, [R1+0xa8] ;  /* 0x0000a80001627983 */ /* 0x000ee80000300a00 */
[----:B------:R-:W3:Y:S04]  /*4290*/  LDL.LU.64 R100, [R1+0xb0] ;  /* 0x0000b00001647983 */ /* 0x000ee80000300a00 */
[----:B------:R-:W3:Y:S01]  /*42a0*/  LDL.LU.64 R102, [R1+0xb8] ;  /* 0x0000b80001667983 */ /* 0x000ee20000300a00 */
[----:B------:R-:W-:-:S02]  /*42b0*/  WARPGROUP.DEPBAR.LE gsb0, 0x0 ;  /* 0x00008000000079c5 */ /* 0x000fc40000010000 */
[----:B------:R-:W-:Y:S01]  /*42c0*/  WARPGROUP.ARRIVE ;  /* 0x00000000000079c5 */ /* 0x000fe20000000000 */
[----:B------:R-:W-:Y:S01]  /*42d0*/  UMOV UR28, UR52 ;  /* 0x00000034001c7c82 */ /* 0x000fe20008000000 */
[----:B------:R-:W-:Y:S01]  /*42e0*/  UMOV UR29, UR53 ;  /* 0x00000035001d7c82 */ /* 0x000fe20008000000 */
[----:B------:R-:W4:Y:S03]  /*42f0*/  LDL.LU.64 R120, [R1+0x80] ;  /* 0x0000800001787983 */ /* 0x000f260000300a00 */
[----:B------:R-:W-:Y:S01]  /*4300*/  HGMMA.64x16x16.F32.BF16 R152, gdesc[UR28], R152, gsb0 ;  /* 0x002000001c9879f0 */ /* 0x000fe20008001898 */
[----:B------:R-:W4:Y:S04]  /*4310*/  LDL.LU.64 R122, [R1+0x88] ;  /* 0x00008800017a7983 */ /* 0x000f280000300a00 */
[----:B------:R-:W4:Y:S04]  /*4320*/  LDL.LU.64 R124, [R1+0x90] ;  /* 0x00009000017c7983 */ /* 0x000f280000300a00 */
[----:B------:R-:W4:Y:S01]  /*4330*/  LDL.LU.64 R126, [R1+0x98] ;  /* 0x00009800017e7983 */ /* 0x000f220000300a00 */
[----:B------:R-:W-:Y:S01]  /*4340*/  UMOV UR24, UR52 ;  /* 0x0000003400187c82 */ /* 0x000fe20008000000 */
[----:B------:R-:W-:Y:S01]  /*4350*/  UMOV UR25, UR53 ;  /* 0x0000003500197c82 */ /* 0x000fe20008000000 */
[----:B------:R-:W-:-:S02]  /*4360*/  WARPGROUP.DEPBAR.LE gsb0, 0x0 ;  /* 0x00008000000079c5 */ /* 0x000fc40000010000 */
[----:B------:R-:W-:-:S06]  /*4370*/  WARPGROUP.ARRIVE ;  /* 0x00000000000079c5 */ /* 0x000fcc0000000000 */
[----:B------:R-:W-:Y:S01]  /*4380*/  HGMMA.64x16x16.F32.BF16 R176, gdesc[UR24], R176, gsb0 ;  /* 0x0020000018b079f0 */ /* 0x000fe200080018b0 */
[----:B-1----:R-:W-:Y:S01]  /*4390*/  IMAD.MOV.U32 R172, RZ, RZ, R216 ;  /* 0x000000ffffac7224 */ /* 0x002fe200078e00d8 */
[----:B--2---:R-:W-:Y:S01]  /*43a0*/  MOV R174, R218 ;  /* 0x000000da00ae7202 */ /* 0x004fe20000000f00 */
[----:B------:R-:W-:Y:S02]  /*43b0*/  IMAD.MOV.U32 R173, RZ, RZ, R217 ;  /* 0x000000ffffad7224 */ /* 0x000fe400078e00d9 */
[----:B------:R-:W-:Y:S01]  /*43c0*/  IMAD.MOV.U32 R175, RZ, RZ, R219 ;  /* 0x000000ffffaf7224 */ /* 0x000fe200078e00db */
[----:B------:R-:W2:Y:S01]  /*43d0*/  LDL.LU.64 R216, [R1+0x20] ;  /* 0x0000200001d87983 */ /* 0x000ea20000300a00 */
[----:B------:R-:W-:Y:S01]  /*43e0*/  IMAD.MOV.U32 R148, RZ, RZ, R220 ;  /* 0x000000ffff947224 */ /* 0x000fe200078e00dc */
[----:B------:R-:W-:Y:S01]  /*43f0*/  MOV R151, R223 ;  /* 0x000000df00977202 */ /* 0x000fe20000000f00 */
[----:B------:R-:W-:Y:S01]  /*4400*/  IMAD.MOV.U32 R149, RZ, RZ, R221 ;  /* 0x000000ffff957224 */ /* 0x000fe200078e00dd */
[----:B------:R-:W2:Y:S01]  /*4410*/  LDL.LU.64 R218, [R1+0x28] ;  /* 0x0000280001da7983 */ /* 0x000ea20000300a00 */
[----:B------:R-:W-:-:S03]  /*4420*/  IMAD.MOV.U32 R150, RZ, RZ, R222 ;  /* 0x000000ffff967224 */ /* 0x000fc600078e00de */
[----:B------:R-:W2:Y:S04]  /*4430*/  LDL.LU.64 R220, [R1+0x30] ;  /* 0x0000300001dc7983 */ /* 0x000ea80000300a00 */
[----:B------:R-:W2:Y:S01]  /*4440*/  LDL.LU.64 R222, [R1+0x38] ;  /* 0x0000380001de7983 */ /* 0x000ea20000300a00 */
        /* <DEDUP_REMOVED lines=18> */
[----:B---3--:R-:W-:-:S06]  /*4570*/  WARPGROUP.ARRIVE ;  /* 0x00000000000079c5 */ /* 0x008fcc0000000000 */
[----:B------:R-:W-:Y:S01]  /*4580*/  HGMMA.64x16x16.F32.BF16 R96, gdesc[UR32], R96, gsb0 ;  /* 0x00200000206079f0 */ /* 0x000fe20008001860 */
[----:B------:R-:W-:Y:S01]  /*4590*/  UIADD3 UR6, UR5, 0x804, URZ ;  /* 0x0000080405067890 */ /* 0x000fe2000fffe03f */
[----:B------:R-:W-:-:S06]  /*45a0*/  UMOV UR33, 0x40000040 ;  /* 0x4000004000217882 */ /* 0x000fcc0000000000 */
[----:B------:R-:W-:Y:S01]  /*45b0*/  UMOV UR32, UR6 ;  /* 0x0000000600207c82 */ /* 0x000fe20008000000 */
[----:B------:R-:W-:Y:S02]  /*45c0*/  WARPGROUP.DEPBAR.LE gsb0, 0x0 ;  /* 0x00008000000079c5 */ /* 0x000fe40000010000 */
[----:B----4-:R-:W-:-:S06]  /*45d0*/  WARPGROUP.ARRIVE ;  /* 0x00000000000079c5 */ /* 0x010fcc0000000000 */
[----:B------:R-:W-:Y:S01]  /*45e0*/  HGMMA.64x16x16.F32.BF16 R120, gdesc[UR32], R120, gsb0 ;  /* 0x00200000207879f0 */ /* 0x000fe20008001878 */
[----:B------:R-:W-:Y:S01]  /*45f0*/  UMOV UR12, UR32 ;  /* 0x00000020000c7c82 */ /* 0x000fe20008000000 */
[----:B------:R-:W-:Y:S01]  /*4600*/  UMOV UR13, UR33 ;  /* 0x00000021000d7c82 */ /* 0x000fe20008000000 */
[----:B------:R-:W-:Y:S01]  /*4610*/  STL [R1+0x1ec], R211 ;  /* 0x0001ecd301007387 */ /* 0x000fe20000100800 */
[----:B------:R-:W-:Y:S02]  /*4620*/  WARPGROUP.DEPBAR.LE gsb0, 0x0 ;  /* 0x00008000000079c5 */ /* 0x000fe40000010000 */
[----:B--2---:R-:W-:-:S06]  /*4630*/  WARPGROUP.ARRIVE ;  /* 0x00000000000079c5 */ /* 0x004fcc0000000000 */
[----:B------:R-:W-:Y:S01]  /*4640*/  HGMMA.64x16x16.F32.BF16 R216, gdesc[UR12], R216, gsb0 ;  /* 0x002000000cd879f0 */ /* 0x000fe200080018d8 */
[----:B------:R-:W-:Y:S01]  /*4650*/  STL [R1+0x1e8], R212 ;  /* 0x0001e8d401007387 */ /* 0x000fe20000100800 */
[----:B------:R-:W-:Y:S01]  /*4660*/  MOV R168, R8 ;  /* 0x0000000800a87202 */ /* 0x000fe20000000f00 */
[----:B------:R-:W-:Y:S02]  /*4670*/  IMAD.MOV.U32 R198, RZ, RZ, R6 ;  /* 0x000000ffffc67224 */ /* 0x000fe400078e0006 */
[----:B------:R0:W-:Y:S01]  /*4680*/  STL [R1+0x1e4], R213 ;  /* 0x0001e4d501007387 */ /* 0x0001e20000100800 */
[----:B------:R-:W-:Y:S02]  /*4690*/  IMAD.MOV.U32 R199, RZ, RZ, R7 ;  /* 0x000000ffffc77224 */ /* 0x000fe400078e0007 */
[----:B------:R-:W-:Y:S01]  /*46a0*/  IMAD.MOV.U32 R8, RZ, RZ, R19 ;  /* 0x000000ffff087224 */ /* 0x000fe200078e0013 */
[----:B------:R-:W-:Y:S01]  /*46b0*/  STL [R1+0x1e0], R214 ;  /* 0x0001e0d601007387 */ /* 0x000fe20000100800 */
[----:B------:R-:W-:-:S02]  /*46c0*/  IMAD.MOV.U32 R14, RZ, RZ, R102 ;  /* 0x000000ffff0e7224 */ /* 0x000fc400078e0066 */
[----:B------:R-:W-:Y:S01]  /*46d0*/  IMAD.MOV.U32 R13, RZ, RZ, R103 ;  /* 0x000000ffff0d7224 */ /* 0x000fe200078e0067 */
[----:B------:R1:W-:Y:S01]  /*46e0*/  STL [R1+0x1dc], R215 ;  /* 0x0001dcd701007387 */ /* 0x0003e20000100800 */
[----:B------:R-:W-:Y:S01]  /*46f0*/  IMAD.MOV.U32 R197, RZ, RZ, R5 ;  /* 0x000000ffffc57224 */ /* 0x000fe200078e0005 */
[----:B------:R-:W-:Y:S01]  /*4700*/  MOV R5, R22 ;  /* 0x0000001600057202 */ /* 0x000fe20000000f00 */
[----:B------:R-:W-:Y:S01]  /*4710*/  IMAD.MOV.U32 R7, RZ, RZ, R20 ;  /* 0x000000ffff077224 */ /* 0x000fe200078e0014 */
[----:B------:R-:W2:Y:S01]  /*4720*/  LDL.LU.64 R102, [R1+0x288] ;  /* 0x0002880001667983 */ /* 0x000ea20000300a00 */
[----:B------:R-:W-:Y:S01]  /*4730*/  IMAD.MOV.U32 R6, RZ, RZ, R21 ;  /* 0x000000ffff067224 */ /* 0x000fe200078e0015 */
[----:B------:R-:W-:Y:S01]  /*4740*/  MOV R20, R99 ;  /* 0x0000006300147202 */ /* 0x000fe20000000f00 */
[----:B------:R-:W-:Y:S02]  /*4750*/  IMAD.MOV.U32 R19, RZ, RZ, R100 ;  /* 0x000000ffff137224 */ /* 0x000fe400078e0064 */
[----:B------:R-:W-:-:S02]  /*4760*/  IMAD.MOV.U32 R15, RZ, RZ, R101 ;  /* 0x000000ffff0f7224 */ /* 0x000fc400078e0065 */
[----:B------:R-:W-:Y:S01]  /*4770*/  IMAD.MOV.U32 R0, RZ, RZ, R23 ;  /* 0x000000ffff007224 */ /* 0x000fe200078e0017 */
[----:B------:R-:W2:Y:S01]  /*4780*/  LDL.LU.64 R100, [R1+0x280] ;  /* 0x0002800001647983 */ /* 0x000ea20000300a00 */
[----:B------:R-:W-:Y:S02]  /*4790*/  IMAD.MOV.U32 R21, RZ, RZ, R98 ;  /* 0x000000ffff157224 */ /* 0x000fe400078e0062 */
[----:B------:R-:W-:Y:S01]  /*47a0*/  IMAD.MOV.U32 R23, RZ, RZ, R96 ;  /* 0x000000ffff177224 */ /* 0x000fe200078e0060 */
[----:B------:R-:W2:Y:S01]  /*47b0*/  LDL.LU.64 R98, [R1+0x278] ;  /* 0x0002780001627983 */ /* 0x000ea20000300a00 */
[----:B------:R-:W-:Y:S01]  /*47c0*/  IMAD.MOV.U32 R22, RZ, RZ, R97 ;  /* 0x000000ffff167224 */ /* 0x000fe200078e0061 */
[----:B------:R-:W-:Y:S01]  /*47d0*/  MOV R234, R125 ;  /* 0x0000007d00ea7202 */ /* 0x000fe20000000f00 */
[----:B------:R-:W-:Y:S01]  /*47e0*/  IMAD.MOV.U32 R233, RZ, RZ, R126 ;  /* 0x000000ffffe97224 */ /* 0x000fe200078e007e */
[----:B------:R-:W2:Y:S01]  /*47f0*/  LDL.LU.64 R96, [R1+0x270] ;  /* 0x0002700001607983 */ /* 0x000ea20000300a00 */
[----:B------:R-:W-:-:S02]  /*4800*/  IMAD.MOV.U32 R232, RZ, RZ, R127 ;  /* 0x000000ffffe87224 */ /* 0x000fc400078e007f */
[----:B------:R-:W-:Y:S01]  /*4810*/  IMAD.MOV.U32 R196, RZ, RZ, R4 ;  /* 0x000000ffffc47224 */ /* 0x000fe200078e0004 */
[----:B------:R-:W3:Y:S01]  /*4820*/  LDL.LU.64 R126, [R1+0x268] ;  /* 0x00026800017e7983 */ /* 0x000ee20000300a00 */
[----:B------:R-:W-:Y:S01]  /*4830*/  IMAD.MOV.U32 R171, RZ, RZ, R11 ;  /* 0x000000ffffab7224 */ /* 0x000fe200078e000b */
[----:B------:R-:W-:Y:S01]  /*4840*/  MOV R11, R17 ;  /* 0x00000011000b7202 */ /* 0x000fe20000000f00 */
[----:B------:R-:W-:Y:S01]  /*4850*/  IMAD.MOV.U32 R235, RZ, RZ, R124 ;  /* 0x000000ffffeb7224 */ /* 0x000fe200078e007c */
[----:B------:R-:W-:Y:S01]  /*4860*/  MOV R17, R120 ;  /* 0x0000007800117202 */ /* 0x000fe20000000f00 */
[----:B------:R-:W-:Y:S01]  /*4870*/  IMAD.MOV.U32 R169, RZ, RZ, R9 ;  /* 0x000000ffffa97224 */ /* 0x000fe200078e0009 */
[----:B------:R-:W3:Y:S01]  /*4880*/  LDL.LU.64 R124, [R1+0x260] ;  /* 0x00026000017c7983 */ /* 0x000ee20000300a00 */
[----:B------:R-:W-:Y:S02]  /*4890*/  IMAD.MOV.U32 R12, RZ, RZ, R16 ;  /* 0x000000ffff0c7224 */ /* 0x000fe400078e0010 */
[----:B------:R-:W-:-:S02]  /*48a0*/  IMAD.MOV.U32 R4, RZ, RZ, R122 ;  /* 0x000000ffff047224 */ /* 0x000fc400078e007a */
[----:B------:R-:W-:Y:S02]  /*48b0*/  IMAD.MOV.U32 R2, RZ, RZ, R123 ;  /* 0x000000ffff027224 */ /* 0x000fe400078e007b */
[----:B------:R-:W-:Y:S01]  /*48c0*/  IMAD.MOV.U32 R170, RZ, RZ, R10 ;  /* 0x000000ffffaa7224 */ /* 0x000fe200078e000a */
[----:B------:R-:W3:Y:S01]  /*48d0*/  LDL.LU.64 R122, [R1+0x258] ;  /* 0x00025800017a7983 */ /* 0x000ee20000300a00 */
[----:B------:R-:W-:Y:S01]  /*48e0*/  IMAD.MOV.U32 R9, RZ, RZ, R18 ;  /* 0x000000ffff097224 */ /* 0x000fe200078e0012 */
[----:B------:R-:W-:Y:S02]  /*48f0*/  WARPGROUP.DEPBAR.LE gsb0, 0x0 ;  /* 0x00008000000079c5 */ /* 0x000fe40000010000 */
[----:B------:R-:W-:Y:S01]  /*4900*/  IMAD.MOV.U32 R16, RZ, RZ, R121 ;  /* 0x000000ffff107224 */ /* 0x000fe200078e0079 */
[----:B------:R-:W-:Y:S01]  /*4910*/  MOV R18, R223 ;  /* 0x000000df00127202 */ /* 0x000fe20000000f00 */
[----:B------:R-:W3:Y:S01]  /*4920*/  LDL.LU.64 R120, [R1+0x250] ;  /* 0x0002500001787983 */ /* 0x000ee20000300a00 */
[----:B------:R-:W-:Y:S01]  /*4930*/  IMAD.MOV.U32 R10, RZ, RZ, R222 ;  /* 0x000000ffff0a7224 */ /* 0x000fe200078e00de */
[----:B0-----:R-:W-:Y:S01]  /*4940*/  MOV R213, R218 ;  /* 0x000000da00d57202 */ /* 0x001fe20000000f00 */
[----:B-1----:R-:W-:Y:S01]  /*4950*/  IMAD.MOV.U32 R215, RZ, RZ, R220 ;  /* 0x000000ffffd77224 */ /* 0x002fe200078e00dc */
[----:B------:R-:W4:Y:S01]  /*4960*/  LDL.LU.64 R222, [R1+0x248] ;  /* 0x0002480001de7983 */ /* 0x000f220000300a00 */
[----:B------:R-:W-:-:S02]  /*4970*/  IMAD.MOV.U32 R3, RZ, RZ, R221 ;  /* 0x000000ffff037224 */ /* 0x000fc400078e00dd */
[----:B------:R-:W-:Y:S01]  /*4980*/  IMAD.MOV.U32 R214, RZ, RZ, R219 ;  /* 0x000000ffffd67224 */ /* 0x000fe200078e00db */
[----:B------:R-:W4:Y:S01]  /*4990*/  LDL.LU.64 R220, [R1+0x240] ;  /* 0x0002400001dc7983 */ /* 0x000f220000300a00 */
[----:B------:R-:W-:Y:S02]  /*49a0*/  IMAD.MOV.U32 R211, RZ, RZ, R216 ;  /* 0x000000ffffd37224 */ /* 0x000fe400078e00d8 */
[----:B------:R-:W-:Y:S01]  /*49b0*/  IMAD.MOV.U32 R212, RZ, RZ, R217 ;  /* 0x000000ffffd47224 */ /* 0x000fe200078e00d9 */
[----:B------:R-:W4:Y:S04]  /*49c0*/  LDL.LU.64 R218, [R1+0x238] ;  /* 0x0002380001da7983 */ /* 0x000f280000300a00 */
[----:B------:R-:W4:Y:S01]  /*49d0*/  LDL.LU.64 R216, [R1+0x230] ;  /* 0x0002300001d87983 */ /* 0x000f220000300a00 */
[----:B------:R-:W-:Y:S01]  /*49e0*/  UMOV UR16, UR32 ;  /* 0x0000002000107c82 */ /* 0x000fe20008000000 */
[----:B------:R-:W-:Y:S01]  /*49f0*/  UMOV UR17, UR33 ;  /* 0x0000002100117c82 */ /* 0x000fe20008000000 */
[----:B----4-:R-:W-:-:S06]  /*4a00*/  WARPGROUP.ARRIVE ;  /* 0x00000000000079c5 */ /* 0x010fcc0000000000 */
[----:B------:R-:W-:Y:S03]  /*4a10*/  HGMMA.64x16x16.F32.BF16 R216, gdesc[UR16], R216, gsb0 ;  /* 0x0020000010d879f0 */ /* 0x000fe600080018d8 */
[----:B------:R-:W-:Y:S02]  /*4a20*/  WARPGROUP.DEPBAR.LE gsb0, 0x0 ;  /* 0x00008000000079c5 */ /* 0x000fe40000010000 */
[----:B------:R-:W-:Y:S04]  /*4a30*/  STL.64 [R1+0x158], R222 ;  /* 0x000158de01007387 */ /* 0x000fe80000100a00 */
[----:B------:R-:W-:Y:S04]  /*4a40*/  STL.64 [R1+0x150], R220 ;  /* 0x000150dc01007387 */ /* 0x000fe80000100a00 */
[----:B------:R0:W-:Y:S04]  /*4a50*/  STL.64 [R1+0x148], R218 ;  /* 0x000148da01007387 */ /* 0x0001e80000100a00 */
[----:B------:R1:W-:Y:S01]  /*4a60*/  STL.64 [R1+0x140], R216 ;  /* 0x000140d801007387 */ /* 0x0003e20000100a00 */
[----:B0-----:R-:W-:-:S02]  /*4a70*/  IMAD.MOV.U32 R218, RZ, RZ, R198 ;  /* 0x000000ffffda7224 */ /* 0x001fc400078e00c6 */
[----:B-1----:R-:W-:Y:S02]  /*4a80*/  IMAD.MOV.U32 R216, RZ, RZ, R196 ;  /* 0x000000ffffd87224 */ /* 0x002fe400078e00c4 */
[----:B------:R-:W4:Y:S01]  /*4a90*/  LDL.LU R196, [R1+0x22c] ;  /* 0x00022c0001c47983 */ /* 0x000f220000300800 */
[----:B------:R-:W-:Y:S02]  /*4aa0*/  IMAD.MOV.U32 R217, RZ, RZ, R197 ;  /* 0x000000ffffd97224 */ /* 0x000fe400078e00c5 */
[----:B------:R-:W-:Y:S01]  /*4ab0*/  IMAD.MOV.U32 R219, RZ, RZ, R199 ;  /* 0x000000ffffdb7224 */ /* 0x000fe200078e00c7 */
[----:B------:R-:W4:Y:S04]  /*4ac0*/  LDL.LU R197, [R1+0x228] ;  /* 0x0002280001c57983 */ /* 0x000f280000300800 */
[----:B------:R-:W4:Y:S04]  /*4ad0*/  LDL.LU R198, [R1+0x224] ;  /* 0x0002240001c67983 */ /* 0x000f280000300800 */
[----:B------:R-:W4:Y:S01]  /*4ae0*/  LDL.LU R199, [R1+0x220] ;  /* 0x0002200001c77983 */ /* 0x000f220000300800 */
[----:B------:R-:W-:Y:S01]  /*4af0*/  UMOV UR20, UR32 ;  /* 0x0000002000147c82 */ /* 0x000fe20008000000 */
[----:B------:R-:W-:Y:S01]  /*4b00*/  UMOV UR21, UR33 ;  /* 0x0000002100157c82 */ /* 0x000fe20008000000 */
[----:B------:R-:W-:Y:S01]  /*4b10*/  MOV R220, R168 ;  /* 0x000000a800dc7202 */ /* 0x000fe20000000f00 */
[----:B------:R-:W-:Y:S01]  /*4b20*/  IMAD.MOV.U32 R221, RZ, RZ, R169 ;  /* 0x000000ffffdd7224 */ /* 0x000fe200078e00a9 */
[----:B------:R-:W2:Y:S01]  /*4b30*/  LDL.LU R168, [R1+0x21c] ;  /* 0x00021c0001a87983 */ /* 0x000ea20000300800 */
[----:B------:R-:W-:-:S02]  /*4b40*/  IMAD.MOV.U32 R222, RZ, RZ, R170 ;  /* 0x000000ffffde7224 */ /* 0x000fc400078e00aa */
[----:B------:R-:W-:Y:S01]  /*4b50*/  IMAD.MOV.U32 R223, RZ, RZ, R171 ;  /* 0x000000ffffdf7224 */ /* 0x000fe200078e00ab */
[----:B------:R-:W2:Y:S04]  /*4b60*/  LDL.LU R169, [R1+0x218] ;  /* 0x0002180001a97983 */ /* 0x000ea80000300800 */
[----:B------:R-:W2:Y:S04]  /*4b70*/  LDL.LU R170, [R1+0x214] ;  /* 0x0002140001aa7983 */ /* 0x000ea80000300800 */
[----:B------:R-:W2:Y:S01]  /*4b80*/  LDL.LU R171, [R1+0x210] ;  /* 0x0002100001ab7983 */ /* 0x000ea20000300800 */
        /* <DEDUP_REMOVED lines=8> */
[----:B-1----:R-:W-:Y:S01]  /*4c10*/  IMAD.MOV.U32 R192, RZ, RZ, R172 ;  /* 0x000000ffffc07224 */ /* 0x002fe200078e00ac */
[----:B------:R-:W-:Y:S01]  /*4c20*/  MOV R193, R173 ;  /* 0x000000ad00c17202 */ /* 0x000fe20000000f00 */
[----:B------:R-:W2:Y:S01]  /*4c30*/  LDL.LU R172, [R1+0x20c] ;  /* 0x00020c0001ac7983 */ /* 0x000ea20000300800 */
[----:B------:R-:W-:-:S03]  /*4c40*/  IMAD.MOV.U32 R195, RZ, RZ, R175 ;  /* 0x000000ffffc37224 */ /* 0x000fc600078e00af */
[----:B------:R-:W2:Y:S04]  /*4c50*/  LDL.LU R173, [R1+0x208] ;  /* 0x0002080001ad7983 */ /* 0x000ea80000300800 */
[----:B------:R-:W2:Y:S04]  /*4c60*/  LDL.LU R174, [R1+0x204] ;  /* 0x0002040001ae7983 */ /* 0x000ea80000300800 */
[----:B------:R-:W2:Y:S01]  /*4c70*/  LDL.LU R175, [R1+0x200] ;  /* 0x0002000001af7983 */ /* 0x000ea20000300800 */
[----:B------:R-:W-:Y:S01]  /*4c80*/  IMAD.MOV.U32 R196, RZ, RZ, R148 ;  /* 0x000000ffffc47224 */ /* 0x000fe200078e0094 */
[----:B------:R-:W-:Y:S01]  /*4c90*/  MOV R198, R150 ;  /* 0x0000009600c67202 */ /* 0x000fe20000000f00 */
[----:B------:R-:W-:Y:S01]  /*4ca0*/  IMAD.MOV.U32 R197, RZ, RZ, R149 ;  /* 0x000000ffffc57224 */ /* 0x000fe200078e0095 */
[----:B------:R-:W4:Y:S01]  /*4cb0*/  LDL.LU R148, [R1+0x1fc] ;  /* 0x0001fc0001947983 */ /* 0x000f220000300800 */
[----:B------:R-:W-:-:S03]  /*4cc0*/  IMAD.MOV.U32 R199, RZ, RZ, R151 ;  /* 0x000000ffffc77224 */ /* 0x000fc600078e0097 */
[----:B------:R-:W4:Y:S04]  /*4cd0*/  LDL.LU R149, [R1+0x1f8] ;  /* 0x0001f80001957983 */ /* 0x000f280000300800 */
[----:B------:R-:W4:Y:S04]  /*4ce0*/  LDL.LU R150, [R1+0x1f4] ;  /* 0x0001f40001967983 */ /* 0x000f280000300800 */
[----:B------:R-:W4:Y:S01]  /*4cf0*/  LDL.LU R151, [R1+0x1f0] ;  /* 0x0001f00001977983 */ /* 0x000f220000300800 */
        /* <DEDUP_REMOVED lines=10> */
[----:B--2---:R-:W-:-:S06]  /*4da0*/  WARPGROUP.ARRIVE ;  /* 0x00000000000079c5 */ /* 0x004fcc0000000000 */
[----:B------:R-:W-:Y:S03]  /*4db0*/  HGMMA.64x16x16.F32.BF16 R168, gdesc[UR24], R168, gsb0 ;  /* 0x0020000018a879f0 */ /* 0x000fe600080018a8 */
[----:B------:R-:W-:Y:S02]  /*4dc0*/  WARPGROUP.DEPBAR.LE gsb0, 0x0 ;  /* 0x00008000000079c5 */ /* 0x000fe40000010000 */
[----:B----4-:R-:W-:-:S06]  /*4dd0*/  WARPGROUP.ARRIVE ;  /* 0x00000000000079c5 */ /* 0x010fcc0000000000 */
[----:B------:R-:W-:Y:S01]  /*4de0*/  HGMMA.64x16x16.F32.BF16 R144, gdesc[UR28], R144, gsb0 ;  /* 0x002000001c9079f0 */ /* 0x000fe20008001890 */
[----:B------:R-:W-:Y:S04]  /*4df0*/  STL.64 [R1+0x198], R174 ;  /* 0x000198ae01007387 */ /* 0x000fe80000100a00 */
[----:B------:R-:W-:Y:S04]  /*4e00*/  STL.64 [R1+0x190], R172 ;  /* 0x000190ac01007387 */ /* 0x000fe80000100a00 */
[----:B------:R-:W-:Y:S04]  /*4e10*/  STL.64 [R1+0x188], R170 ;  /* 0x000188aa01007387 */ /* 0x000fe80000100a00 */
[----:B------:R0:W-:Y:S04]  /*4e20*/  STL.64 [R1+0x180], R168 ;  /* 0x000180a801007387 */ /* 0x0001e80000100a00 */
[----:B0-----:R-:W2:Y:S04]  /*4e30*/  LDL.LU R168, [R1+0xc0] ;  /* 0x0000c00001a87983 */ /* 0x001ea80000300800 */
[----:B------:R-:W2:Y:S04]  /*4e40*/  LDL.LU R169, [R1+0xc4] ;  /* 0x0000c40001a97983 */ /* 0x000ea80000300800 */
[----:B------:R-:W2:Y:S04]  /*4e50*/  LDL.LU R170, [R1+0xc8] ;  /* 0x0000c80001aa7983 */ /* 0x000ea80000300800 */
[----:B------:R-:W2:Y:S04]  /*4e60*/  LDL.LU R171, [R1+0xcc] ;  /* 0x0000cc0001ab7983 */ /* 0x000ea80000300800 */
[----:B------:R-:W2:Y:S04]  /*4e70*/  LDL.LU R172, [R1+0xd0] ;  /* 0x0000d00001ac7983 */ /* 0x000ea80000300800 */
[----:B------:R-:W2:Y:S04]  /*4e80*/  LDL.LU R173, [R1+0xd4] ;  /* 0x0000d40001ad7983 */ /* 0x000ea80000300800 */
[----:B------:R-:W2:Y:S04]  /*4e90*/  LDL.LU R174, [R1+0xd8] ;  /* 0x0000d80001ae7983 */ /* 0x000ea80000300800 */
[----:B------:R-:W2:Y:S01]  /*4ea0*/  LDL.LU R175, [R1+0xdc] ;  /* 0x0000dc0001af7983 */ /* 0x000ea20000300800 */
[----:B------:R-:W-:-:S02]  /*4eb0*/  WARPGROUP.DEPBAR.LE gsb0, 0x0 ;  /* 0x00008000000079c5 */ /* 0x000fc40000010000 */
[----:B---3--:R-:W-:-:S06]  /*4ec0*/  WARPGROUP.ARRIVE ;  /* 0x00000000000079c5 */ /* 0x008fcc0000000000 */
[----:B------:R-:W-:Y:S03]  /*4ed0*/  HGMMA.64x16x16.F32.BF16 R120, gdesc[UR44], R120, gsb0 ;  /* 0x002000002c7879f0 */ /* 0x000fe60008001878 */
[----:B------:R-:W-:Y:S02]  /*4ee0*/  WARPGROUP.DEPBAR.LE gsb0, 0x0 ;  /* 0x00008000000079c5 */ /* 0x000fe40000010000 */
[----:B------:R-:W-:-:S06]  /*4ef0*/  WARPGROUP.ARRIVE ;  /* 0x00000000000079c5 */ /* 0x000fcc0000000000 */
[----:B------:R-:W-:Y:S03]  /*4f00*/  HGMMA.64x16x16.F32.BF16 R96, gdesc[UR48], R96, gsb0 ;  /* 0x00200000306079f0 */ /* 0x000fe60008001860 */
        /* <DEDUP_REMOVED lines=15> */
[----:B------:R-:W-:Y:S02]  /*5000*/  UIADD3 UR8, UR5, 0x6, URZ ;  /* 0x0000000605087890 */ /* 0x000fe4000fffe03f */
[----:B------:R-:W-:Y:S01]  /*5010*/  UIADD3 UR10, UR4, 0x6, URZ ;  /* 0x00000006040a7890 */ /* 0x000fe2000fffe03f */
[----:B------:R-:W-:Y:S01]  /*5020*/  UMOV UR9, 0x40000040 ;  /* 0x4000004000097882 */ /* 0x000fe20000000000 */
[----:B------:R-:W-:Y:S01]  /*5030*/  UMOV UR11, 0x40000040 ;  /* 0x40000040000b7882 */ /* 0x000fe20000000000 */
[----:B------:R-:W-:Y:S02]  /*5040*/  WARPGROUP.DEPBAR.LE gsb0, 0x0 ;  /* 0x00008000000079c5 */ /* 0x000fe40000010000 */
        /* <DEDUP_REMOVED lines=16> */
[----:B------:R-:W-:Y:S04]  /*5150*/  STL.64 [R1+0x1b8], R150 ;  /* 0x0001b89601007387 */ /* 0x000fe80000100a00 */
        /* <DEDUP_REMOVED lines=10> */
[----:B------:R-:W-:Y:S01]  /*5200*/  STL.64 [R1+0x78], R198 ;  /* 0x000078c601007387 */ /* 0x000fe20000100a00 */
[----:B------:R-:W-:-:S03]  /*5210*/  WARPGROUP.DEPBAR.LE gsb0, 0x0 ;  /* 0x00008000000079c5 */ /* 0x000fc60000010000 */
[----:B------:R0:W-:Y:S04]  /*5220*/  STL.64 [R1], R216 ;  /* 0x000000d801007387 */ /* 0x0001e80000100a00 */
[----:B------:R1:W-:Y:S04]  /*5230*/  STL.64 [R1+0x8], R218 ;  /* 0x000008da01007387 */ /* 0x0003e80000100a00 */
[----:B------:R2:W-:Y:S04]  /*5240*/  STL.64 [R1+0x10], R220 ;  /* 0x000010dc01007387 */ /* 0x0005e80000100a00 */
[----:B------:R3:W-:Y:S01]  /*5250*/  STL.64 [R1+0x18], R222 ;  /* 0x000018de01007387 */ /* 0x0007e20000100a00 */
[----:B0-----:R-:W-:-:S02]  /*5260*/  IMAD.MOV.U32 R216, RZ, RZ, R211 ;  /* 0x000000ffffd87224 */ /* 0x001fc400078e00d3 */
[----:B------:R-:W-:Y:S01]  /*5270*/  IMAD.MOV.U32 R217, RZ, RZ, R212 ;  /* 0x000000ffffd97224 */ /* 0x000fe200078e00d4 */
[----:B------:R-:W4:Y:S01]  /*5280*/  LDL.LU R211, [R1+0x1ec] ;  /* 0x0001ec0001d37983 */ /* 0x000f220000300800 */
[----:B-1----:R-:W-:Y:S01]  /*5290*/  IMAD.MOV.U32 R218, RZ, RZ, R213 ;  /* 0x000000ffffda7224 */ /* 0x002fe200078e00d5 */
[----:B------:R-:W-:Y:S02]  /*52a0*/  MOV R219, R214 ;  /* 0x000000d600db7202 */ /* 0x000fe40000000f00 */
[----:B------:R-:W4:Y:S01]  /*52b0*/  LDL.LU R212, [R1+0x1e8] ;  /* 0x0001e80001d47983 */ /* 0x000f220000300800 */
[----:B--2---:R-:W-:-:S03]  /*52c0*/  IMAD.MOV.U32 R220, RZ, RZ, R215 ;  /* 0x000000ffffdc7224 */ /* 0x004fc600078e00d7 */
[----:B------:R-:W4:Y:S04]  /*52d0*/  LDL.LU R213, [R1+0x1e4] ;  /* 0x0001e40001d57983 */ /* 0x000f280000300800 */
[----:B------:R-:W4:Y:S04]  /*52e0*/  LDL.LU R214, [R1+0x1e0] ;  /* 0x0001e00001d67983 */ /* 0x000f280000300800 */
[----:B------:R-:W4:Y:S01]  /*52f0*/  LDL.LU R215, [R1+0x1dc] ;  /* 0x0001dc0001d77983 */ /* 0x000f220000300800 */
[----:B------:R-:W-:Y:S01]  /*5300*/  UIADD3 UR30, UR4, 0x186, URZ ;  /* 0x00000186041e7890 */ /* 0x000fe2000fffe03f */
[----:B------:R-:W-:Y:S01]  /*5310*/  UMOV UR28, UR8 ;  /* 0x00000008001c7c82 */ /* 0x000fe20008000000 */
[----:B------:R-:W-:Y:S01]  /*5320*/  UMOV UR29, UR9 ;  /* 0x00000009001d7c82 */ /* 0x000fe20008000000 */
[----:B------:R-:W-:Y:S01]  /*5330*/  UMOV UR31, 0x40000040 ;  /* 0x40000040001f7882 */ /* 0x000fe20000000000 */
        /* <DEDUP_REMOVED lines=16> */
[----:B----4-:R-:W-:-:S06]  /*5440*/  WARPGROUP.ARRIVE ;  /* 0x00000000000079c5 */ /* 0x010fcc0000000000 */
[----:B------:R-:W-:Y:S03]  /*5450*/  HGMMA.64x16x16.F32.BF16 R208, gdesc[UR28], R208, gsb0 ;  /* 0x002000001cd079f0 */ /* 0x000fe600080018d0 */
[----:B------:R-:W-:Y:S02]  /*5460*/  WARPGROUP.DEPBAR.LE gsb0, 0x0 ;  /* 0x00008000000079c5 */ /* 0x000fe40000010000 */
[----:B------:R-:W-:-:S06]  /*5470*/  WARPGROUP.ARRIVE ;  /* 0x00000000000079c5 */ /* 0x000fcc0000000000 */
        /* <DEDUP_REMOVED lines=90> */
[----:B------:R-:W-:Y:S01]  /*5a20*/  IMAD.MOV.U32 R168, RZ, RZ, R23 ;  /* 0x000000ffffa87224 */ /* 0x000fe200078e0017 */
[----:B------:R-:W-:Y:S01]  /*5a30*/  MOV R170, R21 ;  /* 0x0000001500aa7202 */ /* 0x000fe20000000f00 */
[----:B------:R-:W-:Y:S01]  /*5a40*/  IMAD.MOV.U32 R169, RZ, RZ, R22 ;  /* 0x000000ffffa97224 */ /* 0x000fe200078e0016 */
[----:B------:R-:W-:Y:S01]  /*5a50*/  MOV R175, R13 ;  /* 0x0000000d00af7202 */ /* 0x000fe20000000f00 */
[----:B------:R-:W-:Y:S02]  /*5a60*/  IMAD.MOV.U32 R171, RZ, RZ, R20 ;  /* 0x000000ffffab7224 */ /* 0x000fe400078e0014 */
[----:B------:R-:W-:Y:S02]  /*5a70*/  IMAD.MOV.U32 R172, RZ, RZ, R19 ;  /* 0x000000ffffac7224 */ /* 0x000fe400078e0013 */
[----:B------:R-:W-:Y:S02]  /*5a80*/  IMAD.MOV.U32 R173, RZ, RZ, R15 ;  /* 0x000000ffffad7224 */ /* 0x000fe400078e000f */
[----:B------:R-:W-:Y:S01]  /*5a90*/  IMAD.MOV.U32 R174, RZ, RZ, R14 ;  /* 0x000000ffffae7224 */ /* 0x000fe200078e000e */
[----:B------:R-:W-:Y:S01]  /*5aa0*/  UIADD3 UR8, UR5, 0x806, URZ ;  /* 0x0000080605087890 */ /* 0x000fe2000fffe03f */
[----:B------:R-:W-:-:S02]  /*5ab0*/  UMOV UR4, UR52 ;  /* 0x0000003400047c82 */ /* 0x000fc40008000000 */
[----:B------:R-:W-:Y:S01]  /*5ac0*/  UMOV UR5, UR53 ;  /* 0x0000003500057c82 */ /* 0x000fe20008000000 */
[----:B------:R-:W-:Y:S01]  /*5ad0*/  UMOV UR6, UR10 ;  /* 0x0000000a00067c82 */ /* 0x000fe20008000000 */
[----:B------:R-:W-:Y:S01]  /*5ae0*/  UMOV UR7, UR11 ;  /* 0x0000000b00077c82 */ /* 0x000fe20008000000 */
[----:B------:R-:W-:Y:S02]  /*5af0*/  WARPGROUP.DEPBAR.LE gsb0, 0x0 ;  /* 0x00008000000079c5 */ /* 0x000fe40000010000 */
[----:B------:R-:W-:-:S06]  /*5b00*/  WARPGROUP.ARRIVE ;  /* 0x00000000000079c5 */ /* 0x000fcc0000000000 */
[----:B------:R-:W-:Y:S01]  /*5b10*/  HGMMA.64x16x16.F32.BF16 R168, gdesc[UR4], R168, gsb0 ;  /* 0x0020000004a879f0 */ /* 0x000fe200080018a8 */
[----:B------:R-:W-:Y:S01]  /*5b20*/  MOV R192, R17 ;  /* 0x0000001100c07202 */ /* 0x000fe20000000f00 */
[----:B------:R-:W-:Y:S01]  /*5b30*/  IMAD.MOV.U32 R193, RZ, RZ, R16 ;  /* 0x000000ffffc17224 */ /* 0x000fe200078e0010 */
[----:B------:R-:W-:Y:S01]  /*5b40*/  MOV R197, R234 ;  /* 0x000000ea00c57202 */ /* 0x000fe20000000f00 */
[----:B------:R-:W-:Y:S02]  /*5b50*/  IMAD.MOV.U32 R194, RZ, RZ, R4 ;  /* 0x000000ffffc27224 */ /* 0x000fe400078e0004 */
[----:B------:R-:W-:Y:S02]  /*5b60*/  IMAD.MOV.U32 R195, RZ, RZ, R2 ;  /* 0x000000ffffc37224 */ /* 0x000fe400078e0002 */
[----:B------:R-:W-:Y:S02]  /*5b70*/  IMAD.MOV.U32 R196, RZ, RZ, R235 ;  /* 0x000000ffffc47224 */ /* 0x000fe400078e00eb */
[----:B------:R-:W-:-:S02]  /*5b80*/  IMAD.MOV.U32 R198, RZ, RZ, R233 ;  /* 0x000000ffffc67224 */ /* 0x000fc400078e00e9 */
[----:B------:R-:W-:Y:S01]  /*5b90*/  IMAD.MOV.U32 R199, RZ, RZ, R232 ;  /* 0x000000ffffc77224 */ /* 0x000fe200078e00e8 */
[----:B------:R-:W-:Y:S01]  /*5ba0*/  UMOV UR9, 0x40000040 ;  /* 0x4000004000097882 */ /* 0x000fe20000000000 */
[----:B------:R-:W-:-:S04]  /*5bb0*/  WARPGROUP.DEPBAR.LE gsb0, 0x0 ;  /* 0x00008000000079c5 */ /* 0x000fc80000010000 */
[----:B------:R-:W-:-:S06]  /*5bc0*/  WARPGROUP.ARRIVE ;  /* 0x00000000000079c5 */ /* 0x000fcc0000000000 */
[----:B------:R-:W-:Y:S01]  /*5bd0*/  HGMMA.64x16x16.F32.BF16 R192, gdesc[UR8], R192, gsb0 ;  /* 0x0020000008c079f0 */ /* 0x000fe200080018c0 */
[----:B------:R-:W-:Y:S02]  /*5be0*/  IMAD.MOV.U32 R221, RZ, RZ, R3 ;  /* 0x000000ffffdd7224 */ /* 0x000fe400078e0003 */
[----:B---3--:R-:W-:Y:S02]  /*5bf0*/  IMAD.MOV.U32 R222, RZ, RZ, R10 ;  /* 0x000000ffffde7224 */ /* 0x008fe400078e000a */
[----:B------:R-:W-:Y:S01]  /*5c00*/  IMAD.MOV.U32 R223, RZ, RZ, R18 ;  /* 0x000000ffffdf7224 */ /* 0x000fe200078e0012 */
[----:B------:R-:W-:Y:S01]  /*5c10*/  UMOV UR20, UR8 ;  /* 0x0000000800147c82 */ /* 0x000fe20008000000 */
[----:B------:R-:W-:Y:S01]  /*5c20*/  UMOV UR21, UR9 ;  /* 0x0000000900157c82 */ /* 0x000fe20008000000 */
[----:B------:R0:W5:Y:S04]  /*5c30*/  LDL.LU R3, [R1+0x1d8] ;  /* 0x0001d80001037983 */ /* 0x0001680000300800 */
[----:B------:R0:W5:Y:S04]  /*5c40*/  LDL.LU R10, [R1+0x1d4] ;  /* 0x0001d400010a7983 */ /* 0x0001680000300800 */
[----:B------:R0:W5:Y:S04]  /*5c50*/  LDL.LU R18, [R1+0x1d0] ;  /* 0x0001d00001127983 */ /* 0x0001680000300800 */
[----:B------:R0:W5:Y:S04]  /*5c60*/  LDL.LU R17, [R1+0x1cc] ;  /* 0x0001cc0001117983 */ /* 0x0001680000300800 */
[----:B------:R0:W5:Y:S04]  /*5c70*/  LDL.LU R16, [R1+0x1c8] ;  /* 0x0001c80001107983 */ /* 0x0001680000300800 */
[----:B------:R0:W5:Y:S04]  /*5c80*/  LDL.LU R4, [R1+0x1c4] ;  /* 0x0001c40001047983 */ /* 0x0001680000300800 */
[----:B------:R0:W5:Y:S01]  /*5c90*/  LDL.LU R2, [R1+0x1c0] ;  /* 0x0001c00001027983 */ /* 0x0001620000300800 */
[----:B------:R-:W-:-:S02]  /*5ca0*/  WARPGROUP.DEPBAR.LE gsb0, 0x0 ;  /* 0x00008000000079c5 */ /* 0x000fc40000010000 */
[----:B------:R-:W-:-:S06]  /*5cb0*/  WARPGROUP.ARRIVE ;  /* 0x00000000000079c5 */ /* 0x000fcc0000000000 */
[----:B------:R-:W-:Y:S01]  /*5cc0*/  HGMMA.64x16x16.F32.BF16 R216, gdesc[UR20], R216, gsb0 ;  /* 0x0020000014d879f0 */ /* 0x000fe200080018d8 */
[----:B------:R-:W-:Y:S04]  /*5cd0*/  STL.64 [R1+0x40], R144 ;  /* 0x0000409001007387 */ /* 0x000fe80000100a00 */
[----:B------:R-:W-:Y:S04]  /*5ce0*/  STL.64 [R1+0x48], R146 ;  /* 0x0000489201007387 */ /* 0x000fe80000100a00 */
[----:B------:R-:W-:Y:S04]  /*5cf0*/  STL.64 [R1+0x50], R148 ;  /* 0x0000509401007387 */ /* 0x000fe80000100a00 */
[----:B------:R1:W-:Y:S04]  /*5d00*/  STL.64 [R1+0x58], R150 ;  /* 0x0000589601007387 */ /* 0x0003e80000100a00 */
[----:B-1----:R-:W2:Y:S04]  /*5d10*/  LDL.LU.64 R150, [R1+0x1b8] ;  /* 0x0001b80001967983 */ /* 0x002ea80000300a00 */
[----:B------:R-:W2:Y:S04]  /*5d20*/  LDL.LU.64 R148, [R1+0x1b0] ;  /* 0x0001b00001947983 */ /* 0x000ea80000300a00 */
[----:B------:R-:W2:Y:S04]  /*5d30*/  LDL.LU.64 R146, [R1+0x1a8] ;  /* 0x0001a80001927983 */ /* 0x000ea80000300a00 */
[----:B------:R-:W2:Y:S04]  /*5d40*/  LDL.LU.64 R144, [R1+0x1a0] ;  /* 0x0001a00001907983 */ /* 0x000ea80000300a00 */
[----:B------:R-:W-:Y:S04]  /*5d50*/  STL.64 [R1+0xa0], R168 ;  /* 0x0000a0a801007387 */ /* 0x000fe80000100a00 */
[----:B------:R-:W-:Y:S04]  /*5d60*/  STL.64 [R1+0xa8], R170 ;  /* 0x0000a8aa01007387 */ /* 0x000fe80000100a00 */
[----:B------:R-:W-:Y:S04]  /*5d70*/  STL.64 [R1+0xb0], R172 ;  /* 0x0000b0ac01007387 */ /* 0x000fe80000100a00 */
[----:B------:R1:W-:Y:S04]  /*5d80*/  STL.64 [R1+0xb8], R174 ;  /* 0x0000b8ae01007387 */ /* 0x0003e80000100a00 */
[----:B-1----:R-:W3:Y:S04]  /*5d90*/  LDL.LU.64 R174, [R1+0x198] ;  /* 0x0001980001ae7983 */ /* 0x002ee80000300a00 */
[----:B------:R-:W3:Y:S04]  /*5da0*/  LDL.LU.64 R172, [R1+0x190] ;  /* 0x0001900001ac7983 */ /* 0x000ee80000300a00 */
[----:B------:R-:W3:Y:S04]  /*5db0*/  LDL.LU.64 R170, [R1+0x188] ;  /* 0x0001880001aa7983 */ /* 0x000ee80000300a00 */
[----:B------:R-:W3:Y:S04]  /*5dc0*/  LDL.LU.64 R168, [R1+0x180] ;  /* 0x0001800001a87983 */ /* 0x000ee80000300a00 */
[----:B------:R-:W-:Y:S04]  /*5dd0*/  STL.64 [R1+0x80], R192 ;  /* 0x000080c001007387 */ /* 0x000fe80000100a00 */
[----:B------:R-:W-:Y:S04]  /*5de0*/  STL.64 [R1+0x88], R194 ;  /* 0x000088c201007387 */ /* 0x000fe80000100a00 */
[----:B------:R-:W-:Y:S04]  /*5df0*/  STL.64 [R1+0x90], R196 ;  /* 0x000090c401007387 */ /* 0x000fe80000100a00 */
[----:B------:R1:W-:Y:S01]  /*5e00*/  STL.64 [R1+0x98], R198 ;  /* 0x000098c601007387 */ /* 0x0003e20000100a00 */
[----:B------:R-:W-:-:S03]  /*5e10*/  WARPGROUP.DEPBAR.LE gsb0, 0x0 ;  /* 0x00008000000079c5 */ /* 0x000fc60000010000 */
[----:B-1----:R-:W4:Y:S04]  /*5e20*/  LDL.LU.64 R198, [R1+0x178] ;  /* 0x0001780001c67983 */ /* 0x002f280000300a00 */
[----:B------:R-:W4:Y:S04]  /*5e30*/  LDL.LU.64 R196, [R1+0x170] ;  /* 0x0001700001c47983 */ /* 0x000f280000300a00 */
[----:B------:R-:W4:Y:S04]  /*5e40*/  LDL.LU.64 R194, [R1+0x168] ;  /* 0x0001680001c27983 */ /* 0x000f280000300a00 */
[----:B------:R-:W4:Y:S04]  /*5e50*/  LDL.LU.64 R192, [R1+0x160] ;  /* 0x0001600001c07983 */ /* 0x000f280000300a00 */
[----:B------:R-:W-:Y:S04]  /*5e60*/  STL.64 [R1+0x20], R216 ;  /* 0x000020d801007387 */ /* 0x000fe80000100a00 */
[----:B------:R-:W-:Y:S04]  /*5e70*/  STL.64 [R1+0x28], R218 ;  /* 0x000028da01007387 */ /* 0x000fe80000100a00 */
[----:B------:R-:W-:Y:S04]  /*5e80*/  STL.64 [R1+0x30], R220 ;  /* 0x000030dc01007387 */ /* 0x000fe80000100a00 */
[----:B------:R1:W-:Y:S04]  /*5e90*/  STL.64 [R1+0x38], R222 ;  /* 0x000038de01007387 */ /* 0x0003e80000100a00 */
[----:B-1----:R-:W2:Y:S04]  /*5ea0*/  LDL.LU.64 R222, [R1+0x158] ;  /* 0x0001580001de7983 */ /* 0x002ea80000300a00 */
[----:B------:R-:W2:Y:S04]  /*5eb0*/  LDL.LU.64 R220, [R1+0x150] ;  /* 0x0001500001dc7983 */ /* 0x000ea80000300a00 */
[----:B------:R-:W2:Y:S04]  /*5ec0*/  LDL.LU.64 R218, [R1+0x148] ;  /* 0x0001480001da7983 */ /* 0x000ea80000300a00 */
[----:B------:R-:W2:Y:S01]  /*5ed0*/  LDL.LU.64 R216, [R1+0x140] ;  /* 0x0001400001d87983 */ /* 0x000ea20000300a00 */
        /* <DEDUP_REMOVED lines=14> */
[----:B------:R-:W-:Y:S03]  /*5fc0*/  HGMMA.64x16x16.F32.BF16 R192, gdesc[UR28], R192, gsb0 ;  /* 0x002000001cc079f0 */ /* 0x000fe600080018c0 */
[----:B------:R-:W-:Y:S02]  /*5fd0*/  WARPGROUP.DEPBAR.LE gsb0, 0x0 ;  /* 0x00008000000079c5 */ /* 0x000fe40000010000 */
        /* <DEDUP_REMOVED lines=27> */
[----:B------:R-:W-:Y:S03]  /*6190*/  HGMMA.64x16x16.F32.BF16 R24, gdesc[UR8], R24, gsb0 ;  /* 0x00200000081879f0 */ /* 0x000fe60008001818 */
[----:B------:R-:W-:Y:S02]  /*61a0*/  WARPGROUP.DEPBAR.LE gsb0, 0x0 ;  /* 0x00008000000079c5 */ /* 0x000fe40000010000 */
[----:B0-----:R-:W-:Y:S05]  /*61b0*/  @!P1 BRA `(.L_x_18) ;  /* 0x0000004c00e49947 */ /* 0x001fea0003800000 */
[----:B------:R-:W2:Y:S01]  /*61c0*/  LDL R0, [R1+0x134] ;  /* 0x0001340001007983 */ /* 0x000ea20000100800 */
[----:B-----5:R-:W-:Y:S02]  /*61d0*/  R2UR UR5, R10 ;  /* 0x000000000a0572ca */ /* 0x020fe400000e0000 */
[----:B------:R-:W-:-:S11]  /*61e0*/  R2UR UR39, R4 ;  /* 0x00000000042772ca */ /* 0x000fd600000e0000 */
[----:B------:R-:W-:Y:S02]  /*61f0*/  UIADD3 UR4, UR5, 0x1, URZ ;  /* 0x0000000105047890 */ /* 0x000fe4000fffe03f */
[----:B------:R-:W-:Y:S02]  /*6200*/  UMOV UR7, UR5 ;  /* 0x0000000500077c82 */ /* 0x000fe40008000000 */
[----:B------:R-:W-:-:S04]  /*6210*/  UISETP.NE.AND UP0, UPT, UR4, 0x3, UPT ;  /* 0x000000030400788c */ /* 0x000fc8000bf05270 */
[----:B------:R-:W-:Y:S02]  /*6220*/  USEL UR38, URZ, 0x1, UP0 ;  /* 0x000000013f267887 */ /* 0x000fe40008000000 */
[----:B------:R-:W-:Y:S01]  /*6230*/  USEL UR4, UR4, URZ, UP0 ;  /* 0x0000003f04047287 */ /* 0x000fe20008000000 */
[----:B--2---:R-:W-:-:S13]  /*6240*/  R2UR UR6, R0 ;  /* 0x00000000000672ca */ /* 0x004fda00000e0000 */
[----:B------:R-:W-:-:S12]  /*6250*/  ULOP3.LUT UR38, UR6, UR38, URZ, 0x3c, !UPT ;  /* 0x0000002606267292 */ /* 0x000fd8000f8e3c3f */
.L_x_25:
[----:B-----5:R-:W-:Y:S05]  /*6260*/  @!P0 BRA `(.L_x_19) ;  /* 0x0000000000048947 */ /* 0x020fea0003800000 */
[----:B------:R-:W-:Y:S01]  /*6270*/  BPT.TRAP 0x1 ;  /* 0x000000040000795c */ /* 0x000fe20000300000 */
.L_x_19:
[----:B------:R-:W-:Y:S01]  /*6280*/  ULEA UR5, UR4, UR60, 0x3 ;  /* 0x0000003c04057291 */ /* 0x000fe2000f8e183f */
[----:B------:R-:W-:-:S05]  /*6290*/  IMAD.U32 R0, RZ, RZ, UR38 ;  /* 0x00000026ff007e24 */ /* 0x000fca000f8e00ff */
[----:B------:R-:W-:-:S04]  /*62a0*/  SHF.L.U32 R0, R0, 0x1f, RZ ;  /* 0x0000001f00007819 */ /* 0x000fc800000006ff */
[----:B------:R0:W1:Y:S01]  /*62b0*/  SYNCS.PHASECHK.TRANS64.TRYWAIT P1, [UR5], R0 ;  /* 0x00000000ff0075a7 */ /* 0x0000620008020145 */
[----:B------:R-:W-:Y:S05]  /*62c0*/  @!P0 BRA `(.L_x_20) ;  /* 0x0000000000048947 */ /* 0x000fea0003800000 */
[----:B------:R-:W-:Y:S01]  /*62d0*/  BPT.TRAP 0x1 ;  /* 0x000000040000795c */ /* 0x000fe20000300000 */
.L_x_20:
[----:B-1----:R-:W-:Y:S05]  /*62e0*/  @P1 BRA `(.L_x_21) ;  /* 0x0000000000081947 */ /* 0x002fea0003800000 */
[----:B------:R-:W1:Y:S02]  /*62f0*/  SYNCS.PHASECHK.TRANS64.TRYWAIT P1, [UR5], R0 ;  /* 0x00000000ff0075a7 */ /* 0x000e640008020145 */
[----:B-1----:R-:W-:Y:S05]  /*6300*/  @!P1 BRA `(.L_x_22) ;  /* 0x00000190002c9947 */ /* 0x002fea0003800000 */
.L_x_21:
[----:B------:R-:W-:Y:S04]  /*6310*/  STL.64 [R1+0x368], R54 ;  /* 0x0003683601007387 */ /* 0x000fe80000100a00 */
[----:B------:R-:W-:Y:S04]  /*6320*/  STL.64 [R1+0x360], R52 ;  /* 0x0003603401007387 */ /* 0x000fe80000100a00 */
[----:B------:R-:W-:Y:S04]  /*6330*/  STL.64 [R1+0x358], R50 ;  /* 0x0003583201007387 */ /* 0x000fe80000100a00 */
[----:B------:R2:W-:Y:S04]  /*6340*/  STL.64 [R1+0x350], R48 ;  /* 0x0003503001007387 */ /* 0x0005e80000100a00 */
[----:B--2---:R-:W2:Y:S04]  /*6350*/  LDL.LU.64 R48, [R1+0xc0] ;  /* 0x0000c00001307983 */ /* 0x004ea80000300a00 */
[----:B------:R-:W2:Y:S04]  /*6360*/  LDL.LU.64 R50, [R1+0xc8] ;  /* 0x0000c80001327983 */ /* 0x000ea80000300a00 */
[----:B------:R-:W2:Y:S04]  /*6370*/  LDL.LU.64 R52, [R1+0xd0] ;  /* 0x0000d00001347983 */ /* 0x000ea80000300a00 */
[----:B------:R-:W2:Y:S04]  /*6380*/  LDL.LU.64 R54, [R1+0xd8] ;  /* 0x0000d80001367983 */ /* 0x000ea80000300a00 */
[----:B------:R-:W-:Y:S04]  /*6390*/  STL.64 [R1+0x348], R30 ;  /* 0x0003481e01007387 */ /* 0x000fe80000100a00 */
[----:B------:R-:W-:Y:S04]  /*63a0*/  STL.64 [R1+0x340], R28 ;  /* 0x0003401c01007387 */ /* 0x000fe80000100a00 */
[----:B------:R-:W-:Y:S04]  /*63b0*/  STL.64 [R1+0x338], R26 ;  /* 0x0003381a01007387 */ /* 0x000fe80000100a00 */
[----:B------:R3:W-:Y:S04]  /*63c0*/  STL.64 [R1+0x330], R24 ;  /* 0x0003301801007387 */ /* 0x0007e80000100a00 */
[----:B---3--:R-:W3:Y:S04]  /*63d0*/  LDL.LU.64 R24, [R1+0x60] ;  /* 0x0000600001187983 */ /* 0x008ee80000300a00 */
[----:B------:R-:W3:Y:S04]  /*63e0*/  LDL.LU.64 R26, [R1+0x68] ;  /* 0x00006800011a7983 */ /* 0x000ee80000300a00 */
[----:B------:R-:W3:Y:S04]  /*63f0*/  LDL.LU.64 R28, [R1+0x70] ;  /* 0x00007000011c7983 */ /* 0x000ee80000300a00 */
[----:B------:R-:W3:Y:S04]  /*6400*/  LDL.LU.64 R30, [R1+0x78] ;  /* 0x00007800011e7983 */ /* 0x000ee80000300a00 */
[----:B------:R-:W-:Y:S04]  /*6410*/  STL [R1+0x1d0], R18 ;  /* 0x0001d01201007387 */ /* 0x000fe80000100800 */
[----:B------:R-:W-:Y:S04]  /*6420*/  STL [R1+0x1cc], R17 ;  /* 0x0001cc1101007387 */ /* 0x000fe80000100800 */
[----:B------:R4:W-:Y:S04]  /*6430*/  STL [R1+0x1c8], R16 ;  /* 0x0001c81001007387 */ /* 0x0009e80000100800 */
[----:B------:R-:W3:Y:S04]  /*6440*/  LDL.LU.64 R12, [R1+0x40] ;  /* 0x00004000010c7983 */ /* 0x000ee80000300a00 */
[----:B------:R-:W3:Y:S04]  /*6450*/  LDL.LU.64 R14, [R1+0x48] ;  /* 0x00004800010e7983 */ /* 0x000ee80000300a00 */
[----:B----4-:R-:W4:Y:S04]  /*6460*/  LDL.LU.64 R16, [R1+0x50] ;  /* 0x0000500001107983 */ /* 0x010f280000300a00 */
[----:B------:R-:W4:Y:S04]  /*6470*/  LDL.LU.64 R18, [R1+0x58] ;  /* 0x0000580001127983 */ /* 0x000f280000300a00 */
[----:B------:R1:W-:Y:S04]  /*6480*/  STL [R1+0x1c4], R4 ;  /* 0x0001c40401007387 */ /* 0x0003e80000100800 */
[----:B-1----:R-:W4:Y:S04]  /*6490*/  LDL.LU.64 R4, [R1] ;  /* 0x0000000001047983 */ /* 0x002f280000300a00 */
[----:B------:R-:W4:Y:S04]  /*64a0*/  LDL.LU.64 R6, [R1+0x8] ;  /* 0x0000080001067983 */ /* 0x000f280000300a00 */
[----:B------:R-:W4:Y:S04]  /*64b0*/  LDL.LU.64 R8, [R1+0x10] ;  /* 0x0000100001087983 */ /* 0x000f280000300a00 */
[----:B------:R-:W4:Y:S01]  /*64c0*/  LDL.LU.64 R10, [R1+0x18] ;  /* 0x00001800010a7983 */ /* 0x000f220000300a00 */
[----:B------:R-:W-:Y:S01]  /*64d0*/  R2UR UR5, R3 ;  /* 0x00000000030572ca */ /* 0x000fe200000e0000 */
[----:B------:R-:W-:Y:S01]  /*64e0*/  UIMAD UR6, UR4, 0xc00, UR61 ;  /* 0x00000c00040678a4 */ /* 0x000fe2000f8e023d */
[----:B------:R-:W-:Y:S01]  /*64f0*/  UMOV UR49, 0x40000040 ;  /* 0x4000004000317882 */ /* 0x000fe20000000000 */
[----:B------:R-:W-:Y:S01]  /*6500*/  UMOV UR51, 0x40000040 ;  /* 0x4000004000337882 */ /* 0x000fe20000000000 */
[----:B------:R-:W-:Y:S01]  /*6510*/  UMOV UR47, 0x40000040 ;  /* 0x40000040002f7882 */ /* 0x000fe20000000000 */
[----:B------:R-:W-:Y:S01]  /*6520*/  UMOV UR43, 0x40000040 ;  /* 0x40000040002b7882 */ /* 0x000fe20000000000 */
[----:B------:R-:W-:-:S02]  /*6530*/  UMOV UR35, 0x40000040 ;  /* 0x4000004000237882 */ /* 0x000fc40000000000 */
[----:B------:R-:W-:Y:S01]  /*6540*/  UMOV UR48, UR6 ;  /* 0x0000000600307c82 */ /* 0x000fe20008000000 */
[----:B------:R-:W-:Y:S01]  /*6550*/  UMOV UR31, 0x40000040 ;  /* 0x40000040001f7882 */ /* 0x000fe20000000000 */
[----:B------:R-:W-:Y:S01]  /*6560*/  UMOV UR27, 0x40000040 ;  /* 0x40000040001b7882 */ /* 0x000fe20000000000 */
[----:B------:R-:W-:Y:S01]  /*6570*/  UMOV UR23, 0x40000040 ;  /* 0x4000004000177882 */ /* 0x000fe20000000000 */
[----:B------:R-:W-:Y:S01]  /*6580*/  UMOV UR19, 0x40000040 ;  /* 0x4000004000137882 */ /* 0x000fe20000000000 */
[----:B------:R-:W-:Y:S01]  /*6590*/  UIMAD UR5, UR4, 0x580, UR5 ;  /* 0x00000580040578a4 */ /* 0x000fe2000f8e0205 */
[----:B------:R-:W-:Y:S03]  /*65a0*/  STL [R1+0x1c0], R2 ;  /* 0x0001c00201007387 */ /* 0x000fe60000100800 */
[----:B------:R-:W-:Y:S01]  /*65b0*/  UIADD3 UR46, UR5, 0x80, URZ ;  /* 0x00000080052e7890 */ /* 0x000fe2000fffe03f */
[----:B------:R-:W-:Y:S01]  /*65c0*/  STL [R1+0x1d4], R3 ;  /* 0x0001d40301007387 */ /* 0x000fe20000100800 */
[----:B------:R-:W-:Y:S01]  /*65d0*/  UMOV UR44, UR48 ;  /* 0x00000030002c7c82 */ /* 0x000fe20008000000 */
[----:B------:R-:W-:Y:S01]  /*65e0*/  UMOV UR50, UR5 ;  /* 0x0000000500327c82 */ /* 0x000fe20008000000 */
[----:B------:R-:W-:Y:S01]  /*65f0*/  UMOV UR45, UR49 ;  /* 0x00000031002d7c82 */ /* 0x000fe20008000000 */
[----:B------:R-:W-:Y:S01]  /*6600*/  UIADD3 UR42, UR5, 0x100, URZ ;  /* 0x00000100052a7890 */ /* 0x000fe2000fffe03f */
[----:B------:R-:W-:Y:S01]  /*6610*/  UMOV UR40, UR48 ;  /* 0x0000003000287c82 */ /* 0x000fe20008000000 */
[----:B------:R-:W-:Y:S01]  /*6620*/  UMOV UR41, UR49 ;  /* 0x0000003100297c82 */ /* 0x000fe20008000000 */
[----:B------:R-:W-:Y:S01]  /*6630*/  UIADD3 UR34, UR5, 0x180, URZ ;  /* 0x0000018005227890 */ /* 0x000fe2000fffe03f */
[----:B--2---:R-:W-:-:S06]  /*6640*/  WARPGROUP.ARRIVE ;  /* 0x00000000000079c5 */ /* 0x004fcc0000000000 */
[----:B------:R-:W-:Y:S03]  /*6650*/  HGMMA.64x16x16.F32.BF16 R48, gdesc[UR48], R48, gsb0 ;  /* 0x00200000303079f0 */ /* 0x000fe60008001830 */
[----:B------:R-:W-:Y:S02]  /*6660*/  WARPGROUP.DEPBAR.LE gsb0, 0x0 ;  /* 0x00008000000079c5 */ /* 0x000fe40000010000 */
[----:B---3--:R-:W-:Y:S01]  /*6670*/  WARPGROUP.ARRIVE ;  /* 0x00000000000079c5 */ /* 0x008fe20000000000 */
[----:B------:R-:W-:Y:S01]  /*6680*/  UMOV UR32, UR48 ;  /* 0x0000003000207c82 */ /* 0x000fe20008000000 */
[----:B------:R-:W-:Y:S01]  /*6690*/  UMOV UR33, UR49 ;  /* 0x0000003100217c82 */ /* 0x000fe20008000000 */
[----:B------:R-:W-:Y:S01]  /*66a0*/  UIADD3 UR30, UR5, 0x200, URZ ;  /* 0x00000200051e7890 */ /* 0x000fe2000fffe03f */
[----:B------:R-:W-:Y:S02]  /*66b0*/  STL.64 [R1+0xc0], R48 ;  /* 0x0000c03001007387 */ /* 0x000fe40000100a00 */
[----:B------:R-:W-:Y:S01]  /*66c0*/  HGMMA.64x16x16.F32.BF16 R24, gdesc[UR44], R24, gsb0 ;  /* 0x002000002c1879f0 */ /* 0x000fe20008001818 */
[----:B------:R-:W-:Y:S01]  /*66d0*/  UMOV UR28, UR48 ;  /* 0x00000030001c7c82 */ /* 0x000fe20008000000 */
[----:B------:R-:W-:Y:S01]  /*66e0*/  UMOV UR29, UR49 ;  /* 0x00000031001d7c82 */ /* 0x000fe20008000000 */
[----:B------:R-:W-:Y:S01]  /*66f0*/  UIADD3 UR26, UR5, 0x280, URZ ;  /* 0x00000280051a7890 */ /* 0x000fe2000fffe03f */
[----:B------:R-:W-:Y:S01]  /*6700*/  STL.64 [R1+0xc8], R50 ;  /* 0x0000c83201007387 */ /* 0x000fe20000100a00 */
[----:B------:R-:W-:Y:S01]  /*6710*/  UMOV UR24, UR48 ;  /* 0x0000003000187c82 */ /* 0x000fe20008000000 */
[----:B------:R-:W-:Y:S01]  /*6720*/  UMOV UR25, UR49 ;  /* 0x0000003100197c82 */ /* 0x000fe20008000000 */
[----:B------:R-:W-:Y:S01]  /*6730*/  UIADD3 UR22, UR5, 0x300, URZ ;  /* 0x0000030005167890 */ /* 0x000fe2000fffe03f */
[----:B------:R-:W-:Y:S01]  /*6740*/  STL.64 [R1+0xd0], R52 ;  /* 0x0000d03401007387 */ /* 0x000fe20000100a00 */
[----:B------:R-:W-:Y:S01]  /*6750*/  UMOV UR20, UR48 ;  /* 0x0000003000147c82 */ /* 0x000fe20008000000 */
[----:B------:R-:W-:Y:S01]  /*6760*/  UMOV UR21, UR49 ;  /* 0x0000003100157c82 */ /* 0x000fe20008000000 */
[----:B------:R-:W-:Y:S01]  /*6770*/  UIADD3 UR18, UR5, 0x380, URZ ;  /* 0x0000038005127890 */ /* 0x000fe2000fffe03f */
[----:B------:R1:W-:Y:S01]  /*6780*/  STL.64 [R1+0xd8], R54 ;  /* 0x0000d83601007387 */ /* 0x0003e20000100a00 */
[----:B------:R-:W-:Y:S01]  /*6790*/  UMOV UR16, UR48 ;  /* 0x0000003000107c82 */ /* 0x000fe20008000000 */
[----:B------:R-:W-:Y:S01]  /*67a0*/  UMOV UR17, UR49 ;  /* 0x0000003100117c82 */ /* 0x000fe20008000000 */
        /* <DEDUP_REMOVED lines=9> */
[----:B-1----:R-:W2:Y:S01]  /*6840*/  LDL.LU.64 R54, [R1+0x368] ;  /* 0x0003680001367983 */ /* 0x002ea20000300a00 */
[----:B------:R-:W-:Y:S01]  /*6850*/  UMOV UR52, UR48 ;  /* 0x0000003000347c82 */ /* 0x000fe20008000000 */
[----:B------:R-:W-:Y:S01]  /*6860*/  UMOV UR53, UR49 ;  /* 0x0000003100357c82 */ /* 0x000fe20008000000 */
[----:B------:R-:W-:Y:S01]  /*6870*/  UMOV UR55, 0x40000040 ;  /* 0x4000004000377882 */ /* 0x000fe20000000000 */
[----:B------:R-:W2:Y:S04]  /*6880*/  LDL.LU.64 R52, [R1+0x360] ;  /* 0x0003600001347983 */ /* 0x000ea80000300a00 */
[----:B------:R-:W2:Y:S04]  /*6890*/  LDL.LU.64 R50, [R1+0x358] ;  /* 0x0003580001327983 */ /* 0x000ea80000300a00 */
[----:B------:R-:W2:Y:S01]  /*68a0*/  LDL.LU.64 R48, [R1+0x350] ;  /* 0x0003500001307983 */ /* 0x000ea20000300a00 */
[----:B------:R-:W-:-:S02]  /*68b0*/  WARPGROUP.DEPBAR.LE gsb0, 0x0 ;  /* 0x00008000000079c5 */ /* 0x000fc40000010000 */
[----:B----4-:R-:W-:Y:S01]  /*68c0*/  WARPGROUP.ARRIVE ;  /* 0x00000000000079c5 */ /* 0x010fe20000000000 */
[----:B------:R-:W-:Y:S01]  /*68d0*/  MOV R232, R24 ;  /* 0x0000001800e87202 */ /* 0x000fe20000000f00 */
[----:B------:R-:W-:Y:S01]  /*68e0*/  IMAD.MOV.U32 R23, RZ, RZ, R25 ;  /* 0x000000ffff177224 */ /* 0x000fe200078e0019 */
[----:B------:R-:W-:Y:S01]  /*68f0*/  MOV R3, R29 ;  /* 0x0000001d00037202 */ /* 0x000fe20000000f00 */
[----:B------:R-:W-:Y:S01]  /*6900*/  IMAD.MOV.U32 R22, RZ, RZ, R26 ;  /* 0x000000ffff167224 */ /* 0x000fe200078e001a */
[----:B------:R-:W3:Y:S01]  /*6910*/  LDL.LU.64 R24, [R1+0x20] ;  /* 0x0000200001187983 */ /* 0x000ee20000300a00 */
[----:B------:R-:W-:Y:S01]  /*6920*/  HGMMA.64x16x16.F32.BF16 R4, gdesc[UR40], R4, gsb0 ;  /* 0x00200000280479f0 */ /* 0x000fe20008001804 */
[----:B------:R-:W-:Y:S02]  /*6930*/  IMAD.MOV.U32 R21, RZ, RZ, R27 ;  /* 0x000000ffff157224 */ /* 0x000fe400078e001b */
[----:B------:R-:W-:Y:S01]  /*6940*/  IMAD.MOV.U32 R20, RZ, RZ, R28 ;  /* 0x000000ffff147224 */ /* 0x000fe200078e001c */
[----:B------:R-:W3:Y:S01]  /*6950*/  LDL.LU.64 R26, [R1+0x28] ;  /* 0x00002800011a7983 */ /* 0x000ee20000300a00 */
[----:B------:R-:W-:-:S02]  /*6960*/  IMAD.MOV.U32 R2, RZ, RZ, R30 ;  /* 0x000000ffff027224 */ /* 0x000fc400078e001e */
[----:B0-----:R-:W-:Y:S01]  /*6970*/  IMAD.MOV.U32 R0, RZ, RZ, R31 ;  /* 0x000000ffff007224 */ /* 0x001fe200078e001f */
[----:B------:R-:W3:Y:S04]  /*6980*/  LDL.LU.64 R28, [R1+0x30] ;  /* 0x00003000011c7983 */ /* 0x000ee80000300a00 */
[----:B------:R-:W3:Y:S01]  /*6990*/  LDL.LU.64 R30, [R1+0x38] ;  /* 0x00003800011e7983 */ /* 0x000ee20000300a00 */
        /* <DEDUP_REMOVED lines=48> */
[----:B------:R0:W-:Y:S01]  /*6ca0*/  STL [R1+0x308], R5 ;  /* 0x0003080501007387 */ /* 0x0001e20000100800 */
[----:B------:R-:W-:Y:S02]  /*6cb0*/  WARPGROUP.DEPBAR.LE gsb0, 0x0 ;  /* 0x00008000000079c5 */ /* 0x000fe40000010000 */
[----:B------:R-:W-:-:S06]  /*6cc0*/  WARPGROUP.ARRIVE ;  /* 0x00000000000079c5 */ /* 0x000fcc0000000000 */
[----:B------:R-:W-:Y:S01]  /*6cd0*/  HGMMA.64x16x16.F32.BF16 R128, gdesc[UR20], R128, gsb0 ;  /* 0x00200000148079f0 */ /* 0x000fe20008001880 */
[----:B------:R-:W-:Y:S04]  /*6ce0*/  STL [R1+0x304], R6 ;  /* 0x0003040601007387 */ /* 0x000fe80000100800 */
[----:B------:R1:W-:Y:S04]  /*6cf0*/  STL [R1+0x300], R7 ;  /* 0x0003000701007387 */ /* 0x0003e80000100800 */
[----:B------:R-:W-:Y:S04]  /*6d00*/  STL [R1+0x2fc], R8 ;  /* 0x0002fc0801007387 */ /* 0x000fe80000100800 */
[----:B------:R4:W-:Y:S04]  /*6d10*/  STL [R1+0x2f8], R9 ;  /* 0x0002f80901007387 */ /* 0x0009e80000100800 */
[----:B------:R-:W-:Y:S04]  /*6d20*/  STL [R1+0x2f4], R10 ;  /* 0x0002f40a01007387 */ /* 0x000fe80000100800 */
[----:B------:R4:W-:Y:S04]  /*6d30*/  STL [R1+0x2f0], R11 ;  /* 0x0002f00b01007387 */ /* 0x0009e80000100800 */
[----:B0-----:R-:W2:Y:S04]  /*6d40*/  LDL.LU.64 R4, [R1+0xa0] ;  /* 0x0000a00001047983 */ /* 0x001ea80000300a00 */
[----:B-1----:R-:W2:Y:S04]  /*6d50*/  LDL.LU.64 R6, [R1+0xa8] ;  /* 0x0000a80001067983 */ /* 0x002ea80000300a00 */
[----:B----4-:R-:W2:Y:S04]  /*6d60*/  LDL.LU.64 R8, [R1+0xb0] ;  /* 0x0000b00001087983 */ /* 0x010ea80000300a00 */
[----:B------:R-:W2:Y:S01]  /*6d70*/  LDL.LU.64 R10, [R1+0xb8] ;  /* 0x0000b800010a7983 */ /* 0x000ea20000300a00 */
[----:B------:R-:W-:Y:S01]  /*6d80*/  UMOV UR24, UR52 ;  /* 0x0000003400187c82 */ /* 0x000fe20008000000 */
[----:B------:R-:W-:Y:S01]  /*6d90*/  UMOV UR25, UR53 ;  /* 0x0000003500197c82 */ /* 0x000fe20008000000 */
[----:B------:R-:W-:-:S02]  /*6da0*/  WARPGROUP.DEPBAR.LE gsb0, 0x0 ;  /* 0x00008000000079c5 */ /* 0x000fc40000010000 */
        /* <DEDUP_REMOVED lines=8> */
[----:B------:R-:W-:Y:S04]  /*6e30*/  STL [R1+0x314], R214 ;  /* 0x000314d601007387 */ /* 0x000fe80000100800 */
[----:B------:R4:W-:Y:S04]  /*6e40*/  STL [R1+0x310], R215 ;  /* 0x000310d701007387 */ /* 0x0009e80000100800 */
[----:B0-----:R-:W3:Y:S04]  /*6e50*/  LDL.LU.64 R208, [R1+0x80] ;  /* 0x0000800001d07983 */ /* 0x001ee80000300a00 */
[----:B-1----:R-:W3:Y:S04]  /*6e60*/  LDL.LU.64 R210, [R1+0x88] ;  /* 0x0000880001d27983 */ /* 0x002ee80000300a00 */
[----:B----4-:R-:W3:Y:S04]  /*6e70*/  LDL.LU.64 R212, [R1+0x90] ;  /* 0x0000900001d47983 */ /* 0x010ee80000300a00 */
[----:B------:R-:W3:Y:S01]  /*6e80*/  LDL.LU.64 R214, [R1+0x98] ;  /* 0x0000980001d67983 */ /* 0x000ee20000300a00 */
        /* <DEDUP_REMOVED lines=23> */
[----:B--2---:R-:W-:-:S06]  /*7000*/  WARPGROUP.ARRIVE ;  /* 0x00000000000079c5 */ /* 0x004fcc0000000000 */
[----:B------:R-:W-:Y:S01]  /*7010*/  HGMMA.64x16x16.F32.BF16 R4, gdesc[UR48], R4, gsb0 ;  /* 0x00200000300479f0 */ /* 0x000fe20008001804 */
[----:B------:R-:W-:Y:S01]  /*7020*/  UIADD3 UR8, UR6, 0x800, URZ ;  /* 0x0000080006087890 */ /* 0x000fe2000fffe03f */
[----:B------:R-:W-:-:S06]  /*7030*/  UMOV UR49, 0x40000040 ;  /* 0x4000004000317882 */ /* 0x000fcc0000000000 */
[----:B------:R-:W-:Y:S01]  /*7040*/  UMOV UR48, UR8 ;  /* 0x0000000800307c82 */ /* 0x000fe20008000000 */
[----:B------:R-:W-:Y:S02]  /*7050*/  WARPGROUP.DEPBAR.LE gsb0, 0x0 ;  /* 0x00008000000079c5 */ /* 0x000fe40000010000 */
[----:B---3--:R-:W-:-:S06]  /*7060*/  WARPGROUP.ARRIVE ;  /* 0x00000000000079c5 */ /* 0x008fcc0000000000 */
        /* <DEDUP_REMOVED lines=18> */
[----:B------:R-:W-:Y:S01]  /*7190*/  STL.64 [R1+0xa0], R4 ;  /* 0x0000a00401007387 */ /* 0x000fe20000100a00 */
[----:B------:R-:W-:Y:S02]  /*71a0*/  WARPGROUP.DEPBAR.LE gsb0, 0x0 ;  /* 0x00008000000079c5 */ /* 0x000fe40000010000 */
[----:B------:R-:W-:-:S06]  /*71b0*/  WARPGROUP.ARRIVE ;  /* 0x00000000000079c5 */ /* 0x000fcc0000000000 */
[----:B------:R-:W-:Y:S01]  /*71c0*/  HGMMA.64x16x16.F32.BF16 R168, gdesc[UR28], R168, gsb0 ;  /* 0x002000001ca879f0 */ /* 0x000fe200080018a8 */
[----:B------:R-:W-:Y:S01]  /*71d0*/  IMAD.MOV.U32 R234, RZ, RZ, R10 ;  /* 0x000000ffffea7224 */ /* 0x000fe200078e000a */
[----:B------:R0:W-:Y:S01]  /*71e0*/  STL.64 [R1+0xa8], R6 ;  /* 0x0000a80601007387 */ /* 0x0001e20000100a00 */
[----:B------:R-:W-:Y:S01]  /*71f0*/  MOV R233, R11 ;  /* 0x0000000b00e97202 */ /* 0x000fe20000000f00 */
[----:B------:R-:W-:Y:S02]  /*7200*/  IMAD.MOV.U32 R235, RZ, RZ, R9 ;  /* 0x000000ffffeb7224 */ /* 0x000fe400078e0009 */
[----:B------:R1:W-:Y:S01]  /*7210*/  STL [R1+0xb0], R8 ;  /* 0x0000b00801007387 */ /* 0x0003e20000100800 */
[----:B------:R-:W-:Y:S01]  /*7220*/  IMAD.MOV.U32 R10, RZ, RZ, R214 ;  /* 0x000000ffff0a7224 */ /* 0x000fe200078e00d6 */
[----:B------:R-:W-:Y:S01]  /*7230*/  MOV R214, R30 ;  /* 0x0000001e00d67202 */ /* 0x000fe20000000f00 */
[----:B------:R-:W-:Y:S02]  /*7240*/  IMAD.MOV.U32 R11, RZ, RZ, R215 ;  /* 0x000000ffff0b7224 */ /* 0x000fe400078e00d7 */
[----:B------:R-:W-:-:S02]  /*7250*/  IMAD.MOV.U32 R9, RZ, RZ, R213 ;  /* 0x000000ffff097224 */ /* 0x000fc400078e00d5 */
[----:B------:R-:W-:Y:S02]  /*7260*/  IMAD.MOV.U32 R215, RZ, RZ, R31 ;  /* 0x000000ffffd77224 */ /* 0x000fe400078e001f */
[----:B0-----:R-:W-:Y:S01]  /*7270*/  IMAD.MOV.U32 R6, RZ, RZ, R210 ;  /* 0x000000ffff067224 */ /* 0x001fe200078e00d2 */
[----:B-1----:R-:W-:Y:S01]  /*7280*/  MOV R8, R212 ;  /* 0x000000d400087202 */ /* 0x002fe20000000f00 */
[----:B------:R-:W-:Y:S01]  /*7290*/  IMAD.MOV.U32 R7, RZ, RZ, R211 ;  /* 0x000000ffff077224 */ /* 0x000fe200078e00d3 */
[----:B------:R-:W2:Y:S01]  /*72a0*/  LDL.LU.64 R30, [R1+0x348] ;  /* 0x00034800011e7983 */ /* 0x000ea20000300a00 */
[----:B------:R-:W-:Y:S02]  /*72b0*/  IMAD.MOV.U32 R212, RZ, RZ, R28 ;  /* 0x000000ffffd47224 */ /* 0x000fe400078e001c */
[----:B------:R-:W-:Y:S02]  /*72c0*/  IMAD.MOV.U32 R213, RZ, RZ, R29 ;  /* 0x000000ffffd57224 */ /* 0x000fe400078e001d */
[----:B------:R-:W-:Y:S01]  /*72d0*/  IMAD.MOV.U32 R4, RZ, RZ, R208 ;  /* 0x000000ffff047224 */ /* 0x000fe200078e00d0 */
[----:B------:R-:W2:Y:S01]  /*72e0*/  LDL.LU.64 R28, [R1+0x340] ;  /* 0x00034000011c7983 */ /* 0x000ea20000300a00 */
[----:B------:R-:W-:Y:S01]  /*72f0*/  IMAD.MOV.U32 R5, RZ, RZ, R209 ;  /* 0x000000ffff057224 */ /* 0x000fe200078e00d1 */
[----:B------:R-:W-:Y:S01]  /*7300*/  MOV R209, R25 ;  /* 0x0000001900d17202 */ /* 0x000fe20000000f00 */
[----:B------:R-:W-:-:S02]  /*7310*/  IMAD.MOV.U32 R210, RZ, RZ, R26 ;  /* 0x000000ffffd27224 */ /* 0x000fc400078e001a */
[----:B------:R-:W-:Y:S02]  /*7320*/  IMAD.MOV.U32 R211, RZ, RZ, R27 ;  /* 0x000000ffffd37224 */ /* 0x000fe400078e001b */
[----:B------:R-:W-:Y:S01]  /*7330*/  IMAD.MOV.U32 R208, RZ, RZ, R24 ;  /* 0x000000ffffd07224 */ /* 0x000fe200078e0018 */
[----:B------:R-:W2:Y:S04]  /*7340*/  LDL.LU.64 R26, [R1+0x338] ;  /* 0x00033800011a7983 */ /* 0x000ea80000300a00 */
[----:B------:R-:W2:Y:S01]  /*7350*/  LDL.LU.64 R24, [R1+0x330] ;  /* 0x0003300001187983 */ /* 0x000ea20000300a00 */
[----:B------:R-:W-:Y:S01]  /*7360*/  UMOV UR24, UR48 ;  /* 0x0000003000187c82 */ /* 0x000fe20008000000 */
[----:B------:R-:W-:Y:S01]  /*7370*/  UMOV UR25, UR49 ;  /* 0x0000003100197c82 */ /* 0x000fe20008000000 */
[----:B------:R-:W-:-:S02]  /*7380*/  WARPGROUP.DEPBAR.LE gsb0, 0x0 ;  /* 0x00008000000079c5 */ /* 0x000fc40000010000 */
        /* <DEDUP_REMOVED lines=17> */
[----:B------:R-:W-:-:S04]  /*74a0*/  UMOV UR21, UR49 ;  /* 0x0000003100157c82 */ /* 0x000fc80008000000 */
        /* <DEDUP_REMOVED lines=21> */
[----:B------:R-:W-:Y:S02]  /*7600*/  UIADD3 UR16, UR6, 0x2, URZ ;  /* 0x0000000206107890 */ /* 0x000fe4000fffe03f */
[----:B------:R-:W-:Y:S01]  /*7610*/  UIADD3 UR12, UR5, 0x2, URZ ;  /* 0x00000002050c7890 */ /* 0x000fe2000fffe03f */
[----:B------:R-:W-:Y:S01]  /*7620*/  UMOV UR49, 0x40000040 ;  /* 0x4000004000317882 */ /* 0x000fe20000000000 */
[----:B------:R-:W-:-:S03]  /*7630*/  UMOV UR51, 0x40000040 ;  /* 0x4000004000337882 */ /* 0x000fc60000000000 */
[----:B------:R-:W-:Y:S02]  /*7640*/  UMOV UR48, UR16 ;  /* 0x0000001000307c82 */ /* 0x000fe40008000000 */
[----:B------:R-:W-:Y:S01]  /*7650*/  UMOV UR50, UR12 ;  /* 0x0000000c00327c82 */ /* 0x000fe20008000000 */
[----:B------:R-:W-:Y:S02]  /*7660*/  WARPGROUP.DEPBAR.LE gsb0, 0x0 ;  /* 0x00008000000079c5 */ /* 0x000fe40000010000 */
[----:B---3--:R-:W-:-:S06]  /*7670*/  WARPGROUP.ARRIVE ;  /* 0x00000000000079c5 */ /* 0x008fcc0000000000 */
        /* <DEDUP_REMOVED lines=19> */
[----:B------:R-:W-:Y:S01]  /*77b0*/  STL.64 [R1+0x2d0], R168 ;  /* 0x0002d0a801007387 */ /* 0x000fe20000100a00 */
[----:B------:R-:W-:Y:S01]  /*77c0*/  MOV R232, R192 ;  /* 0x000000c000e87202 */ /* 0x000fe20000000f00 */
[----:B------:R-:W-:-:S02]  /*77d0*/  IMAD.MOV.U32 R23, RZ, RZ, R193 ;  /* 0x000000ffff177224 */ /* 0x000fc400078e00c1 */
[----:B------:R-:W-:Y:S02]  /*77e0*/  IMAD.MOV.U32 R192, RZ, RZ, R4 ;  /* 0x000000ffffc07224 */ /* 0x000fe400078e0004 */
[----:B------:R-:W-:Y:S02]  /*77f0*/  IMAD.MOV.U32 R22, RZ, RZ, R194 ;  /* 0x000000ffff167224 */ /* 0x000fe400078e00c2 */
[----:B------:R-:W-:Y:S02]  /*7800*/  IMAD.MOV.U32 R193, RZ, RZ, R5 ;  /* 0x000000ffffc17224 */ /* 0x000fe400078e0005 */
[----:B------:R-:W-:Y:S02]  /*7810*/  IMAD.MOV.U32 R21, RZ, RZ, R195 ;  /* 0x000000ffff157224 */ /* 0x000fe400078e00c3 */
[----:B------:R-:W-:Y:S01]  /*7820*/  IMAD.MOV.U32 R194, RZ, RZ, R6 ;  /* 0x000000ffffc27224 */ /* 0x000fe200078e0006 */
[----:B------:R-:W-:Y:S01]  /*7830*/  MOV R3, R197 ;  /* 0x000000c500037202 */ /* 0x000fe20000000f00 */
[----:B------:R-:W-:Y:S01]  /*7840*/  IMAD.MOV.U32 R20, RZ, RZ, R196 ;  /* 0x000000ffff147224 */ /* 0x000fe200078e00c4 */
[----:B------:R-:W-:Y:S01]  /*7850*/  MOV R196, R8 ;  /* 0x0000000800c47202 */ /* 0x000fe20000000f00 */
[----:B------:R-:W-:-:S02]  /*7860*/  IMAD.MOV.U32 R195, RZ, RZ, R7 ;  /* 0x000000ffffc37224 */ /* 0x000fc400078e0007 */
[----:B------:R-:W-:Y:S02]  /*7870*/  IMAD.MOV.U32 R2, RZ, RZ, R198 ;  /* 0x000000ffff027224 */ /* 0x000fe400078e00c6 */
[----:B------:R-:W-:Y:S02]  /*7880*/  IMAD.MOV.U32 R197, RZ, RZ, R9 ;  /* 0x000000ffffc57224 */ /* 0x000fe400078e0009 */
[----:B------:R-:W-:Y:S01]  /*7890*/  IMAD.MOV.U32 R0, RZ, RZ, R199 ;  /* 0x000000ffff007224 */ /* 0x000fe200078e00c7 */
[----:B------:R-:W-:Y:S02]  /*78a0*/  WARPGROUP.DEPBAR.LE gsb0, 0x0 ;  /* 0x00008000000079c5 */ /* 0x000fe40000010000 */
[----:B------:R0:W-:Y:S04]  /*78b0*/  STL.64 [R1+0x60], R216 ;  /* 0x000060d801007387 */ /* 0x0001e80000100a00 */
[----:B------:R1:W-:Y:S04]  /*78c0*/  STL.64 [R1+0x68], R218 ;  /* 0x000068da01007387 */ /* 0x0003e80000100a00 */
[----:B------:R2:W-:Y:S04]  /*78d0*/  STL.64 [R1+0x70], R220 ;  /* 0x000070dc01007387 */ /* 0x0005e80000100a00 */
[----:B------:R3:W-:Y:S01]  /*78e0*/  STL.64 [R1+0x78], R222 ;  /* 0x000078de01007387 */ /* 0x0007e20000100a00 */
[----:B0-----:R-:W-:-:S02]  /*78f0*/  IMAD.MOV.U32 R216, RZ, RZ, R208 ;  /* 0x000000ffffd87224 */ /* 0x001fc400078e00d0 */
[----:B------:R-:W-:Y:S01]  /*7900*/  IMAD.MOV.U32 R217, RZ, RZ, R209 ;  /* 0x000000ffffd97224 */ /* 0x000fe200078e00d1 */
[----:B------:R-:W4:Y:S01]  /*7910*/  LDL.LU R208, [R1+0x32c] ;  /* 0x00032c0001d07983 */ /* 0x000f220000300800 */
[----:B-1----:R-:W-:Y:S01]  /*7920*/  MOV R218, R210 ;  /* 0x000000d200da7202 */ /* 0x002fe20000000f00 */
[----:B------:R-:W-:Y:S02]  /*7930*/  IMAD.MOV.U32 R219, RZ, RZ, R211 ;  /* 0x000000ffffdb7224 */ /* 0x000fe400078e00d3 */
[----:B------:R-:W4:Y:S01]  /*7940*/  LDL.LU R209, [R1+0x328] ;  /* 0x0003280001d17983 */ /* 0x000f220000300800 */
[----:B--2---:R-:W-:-:S03]  /*7950*/  IMAD.MOV.U32 R220, RZ, RZ, R212 ;  /* 0x000000ffffdc7224 */ /* 0x004fc600078e00d4 */
[----:B------:R-:W4:Y:S01]  /*7960*/  LDL.LU R210, [R1+0x324] ;  /* 0x0003240001d27983 */ /* 0x000f220000300800 */
[----:B------:R-:W-:-:S03]  /*7970*/  IMAD.MOV.U32 R221, RZ, RZ, R213 ;  /* 0x000000ffffdd7224 */ /* 0x000fc600078e00d5 */
[----:B------:R-:W4:Y:S01]  /*7980*/  LDL.LU R211, [R1+0x320] ;  /* 0x0003200001d37983 */ /* 0x000f220000300800 */
[----:B---3--:R-:W-:Y:S01]  /*7990*/  IMAD.MOV.U32 R222, RZ, RZ, R214 ;  /* 0x000000ffffde7224 */ /* 0x008fe200078e00d6 */
[----:B------:R-:W-:Y:S02]  /*79a0*/  MOV R223, R215 ;  /* 0x000000d700df7202 */ /* 0x000fe40000000f00 */
[----:B------:R-:W4:Y:S04]  /*79b0*/  LDL.LU R212, [R1+0x31c] ;  /* 0x00031c0001d47983 */ /* 0x000f280000300800 */
[----:B------:R-:W4:Y:S04]  /*79c0*/  LDL.LU R213, [R1+0x318] ;  /* 0x0003180001d57983 */ /* 0x000f280000300800 */
[----:B------:R-:W4:Y:S04]  /*79d0*/  LDL.LU R214, [R1+0x314] ;  /* 0x0003140001d67983 */ /* 0x000f280000300800 */
[----:B------:R-:W4:Y:S04]  /*79e0*/  LDL.LU R215, [R1+0x310] ;  /* 0x0003100001d77983 */ /* 0x000f280000300800 */
[----:B------:R-:W2:Y:S04]  /*79f0*/  LDL.LU R4, [R1+0x30c] ;  /* 0x00030c0001047983 */ /* 0x000ea80000300800 */
[----:B------:R-:W2:Y:S01]  /*7a00*/  LDL.LU R5, [R1+0x308] ;  /* 0x0003080001057983 */ /* 0x000ea20000300800 */
[----:B------:R-:W-:-:S03]  /*7a10*/  IMAD.MOV.U32 R198, RZ, RZ, R10 ;  /* 0x000000ffffc67224 */ /* 0x000fc600078e000a */
[----:B------:R-:W2:Y:S01]  /*7a20*/  LDL.LU R6, [R1+0x304] ;  /* 0x0003040001067983 */ /* 0x000ea20000300800 */
[----:B------:R-:W-:-:S03]  /*7a30*/  IMAD.MOV.U32 R199, RZ, RZ, R11 ;  /* 0x000000ffffc77224 */ /* 0x000fc600078e000b */
[----:B------:R-:W2:Y:S04]  /*7a40*/  LDL.LU R7, [R1+0x300] ;  /* 0x0003000001077983 */ /* 0x000ea80000300800 */
[----:B------:R-:W2:Y:S04]  /*7a50*/  LDL.LU R8, [R1+0x2fc] ;  /* 0x0002fc0001087983 */ /* 0x000ea80000300800 */
[----:B------:R-:W2:Y:S04]  /*7a60*/  LDL.LU R9, [R1+0x2f8] ;  /* 0x0002f80001097983 */ /* 0x000ea80000300800 */
[----:B------:R-:W2:Y:S04]  /*7a70*/  LDL.LU R10, [R1+0x2f4] ;  /* 0x0002f400010a7983 */ /* 0x000ea80000300800 */
[----:B------:R-:W2:Y:S01]  /*7a80*/  LDL.LU R11, [R1+0x2f0] ;  /* 0x0002f000010b7983 */ /* 0x000ea20000300800 */
[----:B------:R-:W-:Y:S01]  /*7a90*/  UIADD3 UR42, UR5, 0x102, URZ ;  /* 0x00000102052a7890 */ /* 0x000fe2000fffe03f */
[----:B------:R-:W-:Y:S01]  /*7aa0*/  UMOV UR40, UR48 ;  /* 0x0000003000287c82 */ /* 0x000fe20008000000 */
[----:B------:R-:W-:Y:S01]  /*7ab0*/  UMOV UR41, UR49 ;  /* 0x0000003100297c82 */ /* 0x000fe20008000000 */
[----:B------:R-:W-:Y:S01]  /*7ac0*/  UMOV UR43, 0x40000040 ;  /* 0x40000040002b7882 */ /* 0x000fe20000000000 */
[----:B------:R-:W-:Y:S01]  /*7ad0*/  UIADD3 UR34, UR5, 0x182, URZ ;  /* 0x0000018205227890 */ /* 0x000fe2000fffe03f */
[----:B------:R-:W3:Y:S01]  /*7ae0*/  LDL.LU R168, [R1+0xa0] ;  /* 0x0000a00001a87983 */ /* 0x000ee20000300800 */
        /* <DEDUP_REMOVED lines=20> */
[----:B--2---:R-:W-:-:S06]  /*7c30*/  WARPGROUP.ARRIVE ;  /* 0x00000000000079c5 */ /* 0x004fcc0000000000 */
[----:B------:R-:W-:Y:S03]  /*7c40*/  HGMMA.64x16x16.F32.BF16 R4, gdesc[UR40], R4, gsb0 ;  /* 0x00200000280479f0 */ /* 0x000fe60008001804 */
[----:B------:R-:W-:Y:S02]  /*7c50*/  WARPGROUP.DEPBAR.LE gsb0, 0x0 ;  /* 0x00008000000079c5 */ /* 0x000fe40000010000 */
        /* <DEDUP_REMOVED lines=91> */
[----:B------:R-:W-:Y:S01]  /*8210*/  IMAD.MOV.U32 R175, RZ, RZ, R233 ;  /* 0x000000ffffaf7224 */ /* 0x000fe200078e00e9 */
[----:B------:R-:W-:Y:S01]  /*8220*/  UMOV UR48, UR52 ;  /* 0x0000003400307c82 */ /* 0x000fe20008000000 */
[----:B------:R-:W-:Y:S01]  /*8230*/  UMOV UR49, UR53 ;  /* 0x0000003500317c82 */ /* 0x000fe20008000000 */
[----:B------:R-:W-:-:S03]  /*8240*/  WARPGROUP.DEPBAR.LE gsb0, 0x0 ;  /* 0x00008000000079c5 */ /* 0x000fc60000010000 */
[----:B---3--:R-:W-:-:S06]  /*8250*/  WARPGROUP.ARRIVE ;  /* 0x00000000000079c5 */ /* 0x008fcc0000000000 */
        /* <DEDUP_REMOVED lines=87> */
[----:B------:R-:W-:Y:S01]  /*87d0*/  STL [R1+0x224], R197 ;  /* 0x000224c501007387 */ /* 0x000fe20000100800 */
[----:B------:R-:W-:Y:S02]  /*87e0*/  WARPGROUP.DEPBAR.LE gsb0, 0x0 ;  /* 0x00008000000079c5 */ /* 0x000fe40000010000 */
[----:B------:R-:W-:-:S06]  /*87f0*/  WARPGROUP.ARRIVE ;  /* 0x00000000000079c5 */ /* 0x000fcc0000000000 */
[----:B------:R-:W-:Y:S01]  /*8800*/  HGMMA.64x16x16.F32.BF16 R24, gdesc[UR48], R24, gsb0 ;  /* 0x00200000301879f0 */ /* 0x000fe20008001818 */
[----:B------:R-:W-:Y:S04]  /*8810*/  STL [R1+0x220], R198 ;  /* 0x000220c601007387 */ /* 0x000fe80000100800 */
[----:B------:R-:W-:Y:S04]  /*8820*/  STL [R1+0x21c], R199 ;  /* 0x00021cc701007387 */ /* 0x000fe80000100800 */
[----:B------:R0:W-:Y:S04]  /*8830*/  STL [R1+0x218], R168 ;  /* 0x000218a801007387 */ /* 0x0001e80000100800 */
[----:B------:R1:W-:Y:S04]  /*8840*/  STL [R1+0x214], R169 ;  /* 0x000214a901007387 */ /* 0x0003e80000100800 */
[----:B------:R-:W-:Y:S04]  /*8850*/  STL [R1+0x210], R170 ;  /* 0x000210aa01007387 */ /* 0x000fe80000100800 */
[----:B------:R3:W-:Y:S04]  /*8860*/  STL [R1+0x20c], R171 ;  /* 0x00020cab01007387 */ /* 0x0007e80000100800 */
[----:B------:R4:W-:Y:S01]  /*8870*/  STL [R1+0x208], R172 ;  /* 0x000208ac01007387 */ /* 0x0009e20000100800 */
[----:B0-----:R-:W-:-:S03]  /*8880*/  IMAD.MOV.U32 R168, RZ, RZ, R232 ;  /* 0x000000ffffa87224 */ /* 0x001fc600078e00e8 */
[----:B------:R0:W-:Y:S01]  /*8890*/  STL [R1+0x204], R173 ;  /* 0x000204ad01007387 */ /* 0x0001e20000100800 */
[----:B-1----:R-:W-:Y:S01]  /*88a0*/  IMAD.MOV.U32 R169, RZ, RZ, R23 ;  /* 0x000000ffffa97224 */ /* 0x002fe200078e0017 */
[----:B---3--:R-:W-:Y:S02]  /*88b0*/  MOV R171, R21 ;  /* 0x0000001500ab7202 */ /* 0x008fe40000000f00 */
[----:B------:R1:W-:Y:S01]  /*88c0*/  STL [R1+0x200], R174 ;  /* 0x000200ae01007387 */ /* 0x0003e20000100800 */
[----:B------:R-:W-:Y:S02]  /*88d0*/  IMAD.MOV.U32 R170, RZ, RZ, R22 ;  /* 0x000000ffffaa7224 */ /* 0x000fe400078e0016 */
[----:B----4-:R-:W-:Y:S01]  /*88e0*/  IMAD.MOV.U32 R172, RZ, RZ, R20 ;  /* 0x000000ffffac7224 */ /* 0x010fe200078e0014 */
[----:B------:R3:W-:Y:S01]  /*88f0*/  STL [R1+0x1fc], R175 ;  /* 0x0001fcaf01007387 */ /* 0x0007e20000100800 */
[----:B0-----:R-:W-:Y:S01]  /*8900*/  IMAD.MOV.U32 R173, RZ, RZ, R3 ;  /* 0x000000ffffad7224 */ /* 0x001fe200078e0003 */
        /* <DEDUP_REMOVED lines=141> */
[----:B-1----:R-:W-:Y:S01]  /*91e0*/  MOV R172, R216 ;  /* 0x000000d800ac7202 */ /* 0x002fe20000000f00 */
[----:B------:R-:W-:Y:S01]  /*91f0*/  IMAD.MOV.U32 R173, RZ, RZ, R217 ;  /* 0x000000ffffad7224 */ /* 0x000fe200078e00d9 */
[----:B------:R-:W-:Y:S01]  /*9200*/  MOV R149, R221 ;  /* 0x000000dd00957202 */ /* 0x000fe20000000f00 */
[----:B--2---:R-:W-:Y:S01]  /*9210*/  IMAD.MOV.U32 R174, RZ, RZ, R218 ;  /* 0x000000ffffae7224 */ /* 0x004fe200078e00da */
[----:B------:R-:W2:Y:S01]  /*9220*/  LDL.LU.64 R216, [R1+0x20] ;  /* 0x0000200001d87983 */ /* 0x000ea20000300a00 */
[----:B------:R-:W-:Y:S02]  /*9230*/  IMAD.MOV.U32 R175, RZ, RZ, R219 ;  /* 0x000000ffffaf7224 */ /* 0x000fe400078e00db */
[----:B------:R-:W-:Y:S01]  /*9240*/  IMAD.MOV.U32 R148, RZ, RZ, R220 ;  /* 0x000000ffff947224 */ /* 0x000fe200078e00dc */
[----:B------:R-:W2:Y:S01]  /*9250*/  LDL.LU.64 R218, [R1+0x28] ;  /* 0x0000280001da7983 */ /* 0x000ea20000300a00 */
[----:B------:R-:W-:-:S02]  /*9260*/  IMAD.MOV.U32 R150, RZ, RZ, R222 ;  /* 0x000000ffff967224 */ /* 0x000fc400078e00de */
[----:B------:R-:W-:Y:S01]  /*9270*/  IMAD.MOV.U32 R151, RZ, RZ, R223 ;  /* 0x000000ffff977224 */ /* 0x000fe200078e00df */
        /* <DEDUP_REMOVED lines=35> */
[----:B------:R-:W-:Y:S01]  /*94b0*/  IMAD.MOV.U32 R170, RZ, RZ, R10 ;  /* 0x000000ffffaa7224 */ /* 0x000fe200078e000a */
[----:B------:R-:W-:Y:S01]  /*94c0*/  MOV R171, R11 ;  /* 0x0000000b00ab7202 */ /* 0x000fe20000000f00 */
[----:B------:R-:W-:Y:S01]  /*94d0*/  IMAD.MOV.U32 R168, RZ, RZ, R8 ;  /* 0x000000ffffa87224 */ /* 0x000fe200078e0008 */
[----:B------:R-:W-:Y:S01]  /*94e0*/  STL [R1+0x1e0], R213 ;  /* 0x0001e0d501007387 */ /* 0x000fe20000100800 */
[----:B------:R-:W-:Y:S02]  /*94f0*/  IMAD.MOV.U32 R169, RZ, RZ, R9 ;  /* 0x000000ffffa97224 */ /* 0x000fe400078e0009 */
[----:B------:R-:W-:Y:S01]  /*9500*/  IMAD.MOV.U32 R11, RZ, RZ, R12 ;  /* 0x000000ffff0b7224 */ /* 0x000fe200078e000c */
[----:B------:R-:W-:Y:S01]  /*9510*/  STL [R1+0x1dc], R214 ;  /* 0x0001dcd601007387 */ /* 0x000fe20000100800 */
[----:B------:R-:W-:Y:S01]  /*9520*/  IMAD.MOV.U32 R10, RZ, RZ, R13 ;  /* 0x000000ffff0a7224 */ /* 0x000fe200078e000d */
[----:B------:R-:W-:Y:S01]  /*9530*/  MOV R13, R102 ;  /* 0x00000066000d7202 */ /* 0x000fe20000000f00 */
[----:B------:R-:W-:Y:S01]  /*9540*/  IMAD.MOV.U32 R9, RZ, RZ, R14 ;  /* 0x000000ffff097224 */ /* 0x000fe200078e000e */
[----:B------:R0:W-:Y:S01]  /*9550*/  STL [R1+0x1d8], R215 ;  /* 0x0001d8d701007387 */ /* 0x0001e20000100800 */
[----:B------:R-:W-:-:S02]  /*9560*/  IMAD.MOV.U32 R8, RZ, RZ, R15 ;  /* 0x000000ffff087224 */ /* 0x000fc400078e000f */
[----:B------:R-:W-:Y:S02]  /*9570*/  IMAD.MOV.U32 R12, RZ, RZ, R103 ;  /* 0x000000ffff0c7224 */ /* 0x000fe400078e0067 */
[----:B------:R-:W-:Y:S01]  /*9580*/  IMAD.MOV.U32 R0, RZ, RZ, R19 ;  /* 0x000000ffff007224 */ /* 0x000fe200078e0013 */
[----:B------:R-:W2:Y:S01]  /*9590*/  LDL.LU.64 R102, [R1+0x288] ;  /* 0x0002880001667983 */ /* 0x000ea20000300a00 */
[----:B------:R-:W-:Y:S02]  /*95a0*/  IMAD.MOV.U32 R15, RZ, RZ, R100 ;  /* 0x000000ffff0f7224 */ /* 0x000fe400078e0064 */
[----:B------:R-:W-:Y:S01]  /*95b0*/  IMAD.MOV.U32 R14, RZ, RZ, R101 ;  /* 0x000000ffff0e7224 */ /* 0x000fe200078e0065 */
[----:B------:R-:W-:Y:S01]  /*95c0*/  MOV R21, R97 ;  /* 0x0000006100157202 */ /* 0x000fe20000000f00 */
[----:B------:R-:W-:Y:S01]  /*95d0*/  IMAD.MOV.U32 R20, RZ, RZ, R98 ;  /* 0x000000ffff147224 */ /* 0x000fe200078e0062 */
[----:B------:R-:W2:Y:S01]  /*95e0*/  LDL.LU.64 R100, [R1+0x280] ;  /* 0x0002800001647983 */ /* 0x000ea20000300a00 */
        /* <DEDUP_REMOVED lines=16> */
[----:B------:R-:W-:-:S02]  /*96f0*/  IMAD.MOV.U32 R2, RZ, RZ, R122 ;  /* 0x000000ffff027224 */ /* 0x000fc400078e007a */
[----:B------:R-:W-:Y:S01]  /*9700*/  IMAD.MOV.U32 R6, RZ, RZ, R17 ;  /* 0x000000ffff067224 */ /* 0x000fe200078e0011 */
[----:B------:R-:W3:Y:S01]  /*9710*/  LDL.LU.64 R122, [R1+0x258] ;  /* 0x00025800017a7983 */ /* 0x000ee20000300a00 */
[----:B------:R-:W-:Y:S02]  /*9720*/  IMAD.MOV.U32 R5, RZ, RZ, R18 ;  /* 0x000000ffff057224 */ /* 0x000fe400078e0012 */
[----:B------:R-:W-:Y:S02]  /*9730*/  IMAD.MOV.U32 R16, RZ, RZ, R120 ;  /* 0x000000ffff107224 */ /* 0x000fe400078e0078 */
[----:B------:R-:W-:Y:S01]  /*9740*/  IMAD.MOV.U32 R4, RZ, RZ, R121 ;  /* 0x000000ffff047224 */ /* 0x000fe200078e0079 */
[----:B------:R-:W-:Y:S02]  /*9750*/  WARPGROUP.DEPBAR.LE gsb0, 0x0 ;  /* 0x00008000000079c5 */ /* 0x000fe40000010000 */
[----:B------:R-:W3:Y:S01]  /*9760*/  LDL.LU.64 R120, [R1+0x250] ;  /* 0x0002500001787983 */ /* 0x000ee20000300a00 */
[----:B------:R-:W-:Y:S01]  /*9770*/  IMAD.MOV.U32 R18, RZ, RZ, R222 ;  /* 0x000000ffff127224 */ /* 0x000fe200078e00de */
[----:B------:R-:W-:Y:S01]  /*9780*/  MOV R3, R221 ;  /* 0x000000dd00037202 */ /* 0x000fe20000000f00 */
[----:B------:R-:W-:-:S02]  /*9790*/  IMAD.MOV.U32 R17, RZ, RZ, R223 ;  /* 0x000000ffff117224 */ /* 0x000fc400078e00df */
[----:B0-----:R-:W-:Y:S01]  /*97a0*/  IMAD.MOV.U32 R215, RZ, RZ, R220 ;  /* 0x000000ffffd77224 */ /* 0x001fe200078e00dc */
[----:B------:R-:W4:Y:S01]  /*97b0*/  LDL.LU.64 R222, [R1+0x248] ;  /* 0x0002480001de7983 */ /* 0x000f220000300a00 */
[----:B------:R-:W-:Y:S01]  /*97c0*/  IMAD.MOV.U32 R213, RZ, RZ, R218 ;  /* 0x000000ffffd57224 */ /* 0x000fe200078e00da */
[----:B------:R-:W-:Y:S01]  /*97d0*/  MOV R211, R216 ;  /* 0x000000d800d37202 */ /* 0x000fe20000000f00 */
[----:B------:R-:W-:Y:S01]  /*97e0*/  IMAD.MOV.U32 R214, RZ, RZ, R219 ;  /* 0x000000ffffd67224 */ /* 0x000fe200078e00db */
[----:B------:R-:W4:Y:S01]  /*97f0*/  LDL.LU.64 R220, [R1+0x240] ;  /* 0x0002400001dc7983 */ /* 0x000f220000300a00 */
[----:B------:R-:W-:-:S03]  /*9800*/  IMAD.MOV.U32 R212, RZ, RZ, R217 ;  /* 0x000000ffffd47224 */ /* 0x000fc600078e00d9 */
        /* <DEDUP_REMOVED lines=11> */
[----:B0-----:R-:W-:Y:S01]  /*98c0*/  MOV R218, R198 ;  /* 0x000000c600da7202 */ /* 0x001fe20000000f00 */
[----:B------:R-:W-:-:S02]  /*98d0*/  IMAD.MOV.U32 R219, RZ, RZ, R199 ;  /* 0x000000ffffdb7224 */ /* 0x000fc400078e00c7 */
[----:B-1----:R-:W-:Y:S02]  /*98e0*/  IMAD.MOV.U32 R216, RZ, RZ, R196 ;  /* 0x000000ffffd87224 */ /* 0x002fe400078e00c4 */
[----:B------:R-:W4:Y:S01]  /*98f0*/  LDL.LU R196, [R1+0x228] ;  /* 0x0002280001c47983 */ /* 0x000f220000300800 */
[----:B------:R-:W-:-:S03]  /*9900*/  IMAD.MOV.U32 R217, RZ, RZ, R197 ;  /* 0x000000ffffd97224 */ /* 0x000fc600078e00c5 */
[----:B------:R-:W4:Y:S04]  /*9910*/  LDL.LU R197, [R1+0x224] ;  /* 0x0002240001c57983 */ /* 0x000f280000300800 */
[----:B------:R-:W4:Y:S04]  /*9920*/  LDL.LU R198, [R1+0x220] ;  /* 0x0002200001c67983 */ /* 0x000f280000300800 */
[----:B------:R-:W4:Y:S01]  /*9930*/  LDL.LU R199, [R1+0x21c] ;  /* 0x00021c0001c77983 */ /* 0x000f220000300800 */
[----:B------:R-:W-:Y:S01]  /*9940*/  UMOV UR32, UR48 ;  /* 0x0000003000207c82 */ /* 0x000fe20008000000 */
[----:B------:R-:W-:Y:S01]  /*9950*/  UMOV UR33, UR49 ;  /* 0x0000003100217c82 */ /* 0x000fe20008000000 */
[----:B------:R-:W-:-:S02]  /*9960*/  IMAD.MOV.U32 R220, RZ, RZ, R168 ;  /* 0x000000ffffdc7224 */ /* 0x000fc400078e00a8 */
[----:B------:R-:W2:Y:S01]  /*9970*/  LDL.LU R168, [R1+0x218] ;  /* 0x0002180001a87983 */ /* 0x000ea20000300800 */
[----:B------:R-:W-:Y:S01]  /*9980*/  IMAD.MOV.U32 R221, RZ, RZ, R169 ;  /* 0x000000ffffdd7224 */ /* 0x000fe200078e00a9 */
[----:B------:R-:W-:Y:S01]  /*9990*/  MOV R223, R171 ;  /* 0x000000ab00df7202 */ /* 0x000fe20000000f00 */
        /* <DEDUP_REMOVED lines=13> */
[----:B------:R-:W2:Y:S01]  /*9a70*/  LDL.LU R172, [R1+0x208] ;  /* 0x0002080001ac7983 */ /* 0x000ea20000300800 */
[----:B------:R-:W-:Y:S02]  /*9a80*/  IMAD.MOV.U32 R193, RZ, RZ, R173 ;  /* 0x000000ffffc17224 */ /* 0x000fe400078e00ad */
[----:B------:R-:W-:Y:S01]  /*9a90*/  IMAD.MOV.U32 R195, RZ, RZ, R175 ;  /* 0x000000ffffc37224 */ /* 0x000fe200078e00af */
[----:B------:R-:W2:Y:S04]  /*9aa0*/  LDL.LU R173, [R1+0x204] ;  /* 0x0002040001ad7983 */ /* 0x000ea80000300800 */
[----:B------:R-:W2:Y:S04]  /*9ab0*/  LDL.LU R174, [R1+0x200] ;  /* 0x0002000001ae7983 */ /* 0x000ea80000300800 */
[----:B------:R-:W2:Y:S01]  /*9ac0*/  LDL.LU R175, [R1+0x1fc] ;  /* 0x0001fc0001af7983 */ /* 0x000ea20000300800 */
[----:B------:R-:W-:Y:S01]  /*9ad0*/  MOV R196, R148 ;  /* 0x0000009400c47202 */ /* 0x000fe20000000f00 */
[----:B------:R-:W-:-:S02]  /*9ae0*/  IMAD.MOV.U32 R197, RZ, RZ, R149 ;  /* 0x000000ffffc57224 */ /* 0x000fc400078e0095 */
        /* <DEDUP_REMOVED lines=90> */
[----:B0-----:R-:W-:Y:S01]  /*a090*/  IMAD.MOV.U32 R216, RZ, RZ, R211 ;  /* 0x000000ffffd87224 */ /* 0x001fe200078e00d3 */
[----:B------:R-:W-:-:S02]  /*a0a0*/  MOV R217, R212 ;  /* 0x000000d400d97202 */ /* 0x000fc40000000f00 */
[----:B------:R-:W4:Y:S01]  /*a0b0*/  LDL.LU R211, [R1+0x1e8] ;  /* 0x0001e80001d37983 */ /* 0x000f220000300800 */
[----:B-1----:R-:W-:Y:S02]  /*a0c0*/  IMAD.MOV.U32 R218, RZ, RZ, R213 ;  /* 0x000000ffffda7224 */ /* 0x002fe400078e00d5 */
[----:B------:R-:W-:Y:S01]  /*a0d0*/  IMAD.MOV.U32 R219, RZ, RZ, R214 ;  /* 0x000000ffffdb7224 */ /* 0x000fe200078e00d6 */
        /* <DEDUP_REMOVED lines=114> */
[----:B------:R-:W-:Y:S01]  /*a800*/  UMOV UR32, UR52 ;  /* 0x0000003400207c82 */ /* 0x000fe20008000000 */
[----:B------:R-:W-:Y:S01]  /*a810*/  UMOV UR33, UR53 ;  /* 0x0000003500217c82 */ /* 0x000fe20008000000 */
[----:B------:R-:W-:-:S03]  /*a820*/  WARPGROUP.DEPBAR.LE gsb0, 0x0 ;  /* 0x00008000000079c5 */ /* 0x000fc60000010000 */
        /* <DEDUP_REMOVED lines=24> */
[----:B------:R-:W-:-:S06]  /*a9b0*/  UMOV UR41, 0x40000040 ;  /* 0x4000004000297882 */ /* 0x000fcc0000000000 */
[----:B------:R-:W-:Y:S01]  /*a9c0*/  UMOV UR40, UR6 ;  /* 0x0000000600287c82 */ /* 0x000fe20008000000 */
[----:B------:R-:W-:Y:S02]  /*a9d0*/  WARPGROUP.DEPBAR.LE gsb0, 0x0 ;  /* 0x00008000000079c5 */ /* 0x000fe40000010000 */
[----:B------:R-:W-:-:S06]  /*a9e0*/  WARPGROUP.ARRIVE ;  /* 0x00000000000079c5 */ /* 0x000fcc0000000000 */
[----:B------:R-:W-:Y:S01]  /*a9f0*/  HGMMA.64x16x16.F32.BF16 R192, gdesc[UR40], R192, gsb0 ;  /* 0x0020000028c079f0 */ /* 0x000fe200080018c0 */
[----:B------:R-:W-:Y:S01]  /*aa00*/  IMAD.MOV.U32 R221, RZ, RZ, R3 ;  /* 0x000000ffffdd7224 */ /* 0x000fe200078e0003 */
[----:B---3--:R-:W-:Y:S01]  /*aa10*/  MOV R222, R18 ;  /* 0x0000001200de7202 */ /* 0x008fe20000000f00 */
        /* <DEDUP_REMOVED lines=91> */
[----:B------:R-:W-:Y:S01]  /*afd0*/  BPT.TRAP 0x1 ;  /* 0x000000040000795c */ /* 0x000fe20000300000 */
.L_x_23:
[----:B------:R-:W2:Y:S01]  /*afe0*/  LDL R0, [R1+0x104] ;  /* 0x0001040001007983 */ /* 0x000ea20000100800 */
[----:B------:R-:W-:-:S04]  /*aff0*/  ULEA UR5, UR7, UR60, 0x3 ;  /* 0x0000003c07057291 */ /* 0x000fc8000f8e183f */
[----:B------:R-:W-:-:S04]  /*b000*/  UIADD3 UR5, UR5, 0x18, URZ ;  /* 0x0000001805057890 */ /* 0x000fc8000fffe03f */
[----:B------:R-:W-:-:S09]  /*b010*/  UPRMT UR5, URZ, 0x654, UR5 ;  /* 0x000006543f057896 */ /* 0x000fd20008000005 */
[----:B------:R-:W-:Y:S01]  /*b020*/  SYNCS.ARRIVE.TRANS64.RED.A1T0 RZ, [UR5], RZ ;  /* 0x000000ffffff79a7 */ /* 0x000fe20008100405 */
[----:B--2---:R-:W-:-:S13]  /*b030*/  R2UR UR6, R0 ;  /* 0x00000000000672ca */ /* 0x004fda00000e0000 */
[----:B------:R-:W-:-:S06]  /*b040*/  UISETP.GT.U32.AND UP0, UPT, UR6, 0x1, UPT ;  /* 0x000000010600788c */ /* 0x000fcc000bf04070 */
[----:B------:R-:W-:-:S13]  /*b050*/  PLOP3.LUT P1, PT, PT, PT, UP0, 0x80, 0x0 ;  /* 0x000000000000781c */ /* 0x000fda0003f2f008 */
[----:B------:R-:W-:Y:S05]  /*b060*/  @P1 BRA `(.L_x_24) ;  /* 0x0000000000041947 */ /* 0x000fea0003800000 */
[----:B------:R-:W-:Y:S01]  /*b070*/  BPT.TRAP 0x1 ;  /* 0x000000040000795c */ /* 0x000fe20000300000 */
.L_x_24:
[----:B------:R-:W-:Y:S02]  /*b080*/  UISETP.GT.AND UP2, UPT, UR39, 0x1, UPT ;  /* 0x000000012700788c */ /* 0x000fe4000bf44270 */
[----:B------:R-:W-:Y:S02]  /*b090*/  UIADD3 UR4, UR4, 0x1, URZ ;  /* 0x0000000104047890 */ /* 0x000fe4000fffe03f */
[----:B------:R-:W-:Y:S02]  /*b0a0*/  UIADD3 UR7, UR7, 0x1, URZ ;  /* 0x0000000107077890 */ /* 0x000fe4000fffe03f */
[----:B------:R-:W-:Y:S01]  /*b0b0*/  PLOP3.LUT P1, PT, PT, PT, UP2, 0x80, 0x0 ;  /* 0x000000000000781c */ /* 0x000fe20003f2f028 */
[----:B------:R-:W-:Y:S02]  /*b0c0*/  UISETP.NE.AND UP0, UPT, UR4, 0x3, UPT ;  /* 0x000000030400788c */ /* 0x000fe4000bf05270 */
[----:B------:R-:W-:Y:S02]  /*b0d0*/  UIADD3 UR5, UR39, -0x1, URZ ;  /* 0xffffffff27057890 */ /* 0x000fe4000fffe03f */
[----:B------:R-:W-:-:S02]  /*b0e0*/  UISETP.NE.AND UP1, UPT, UR7, 0x3, UPT ;  /* 0x000000030700788c */ /* 0x000fc4000bf25270 */
[----:B------:R-:W-:Y:S02]  /*b0f0*/  USEL UR6, URZ, 0x1, UP0 ;  /* 0x000000013f067887 */ /* 0x000fe40008000000 */
[----:B------:R-:W-:Y:S02]  /*b100*/  USEL UR4, UR4, URZ, UP0 ;  /* 0x0000003f04047287 */ /* 0x000fe40008000000 */
[----:B------:R-:W-:Y:S02]  /*b110*/  USEL UR7, UR7, URZ, UP1 ;  /* 0x0000003f07077287 */ /* 0x000fe40008800000 */
[----:B------:R-:W-:Y:S01]  /*b120*/  ULOP3.LUT UR38, UR38, UR6, URZ, 0x3c, !UPT ;  /* 0x0000000626267292 */ /* 0x000fe2000f8e3c3f */
[----:B------:R-:W-:Y:S01]  /*b130*/  UMOV UR39, UR5 ;  /* 0x0000000500277c82 */ /* 0x000fe20008000000 */
[----:B------:R-:W-:Y:S10]  /*b140*/  @P1 BRA `(.L_x_25) ;  /* 0xffffffb000441947 */ /* 0x000ff4000383ffff */
.L_x_18:
[----:B------:R0:W5:Y:S01]  /*b150*/  LDL R8, [R1+0x12c] ;  /* 0x00012c0001087983 */ /* 0x0001620000100800 */
[----:B------:R-:W1:Y:S02]  /*b160*/  LDC R0, c[0x0][0x28c] ;  /* 0x0000a300ff007b82 */ /* 0x000e640000000800 */
[----:B-1----:R-:W-:-:S13]  /*b170*/  ISETP.GE.AND P1, PT, R0, 0x1, PT ;  /* 0x000000010000780c */ /* 0x002fda0003f26270 */
[----:B0-----:R-:W-:Y:S05]  /*b180*/  @!P1 BRA `(.L_x_26) ;  /* 0x0000000000449947 */ /* 0x001fea0003800000 */
[----:B------:R-:W-:Y:S05]  /*b190*/  @!P0 BRA `(.L_x_27) ;  /* 0x0000000000048947 */ /* 0x000fea0003800000 */
[----:B------:R-:W-:Y:S01]  /*b1a0*/  BPT.TRAP 0x1 ;  /* 0x000000040000795c */ /* 0x000fe20000300000 */
.L_x_27:
[----:B------:R-:W2:Y:S01]  /*b1b0*/  LDL R0, [R1+0x104] ;  /* 0x0001040001007983 */ /* 0x000ea20000100800 */
[----:B-----5:R-:W-:Y:S02]  /*b1c0*/  R2UR UR5, R8 ;  /* 0x00000000080572ca */ /* 0x020fe400000e0000 */
[----:B--2---:R-:W-:-:S11]  /*b1d0*/  R2UR UR4, R0 ;  /* 0x00000000000472ca */ /* 0x004fd600000e0000 */
[----:B------:R-:W-:-:S04]  /*b1e0*/  VIADD R0, R4, UR5 ;  /* 0x0000000504007c36 */ /* 0x000fc80008000000 */
[----:B------:R-:W-:-:S05]  /*b1f0*/  IMAD.WIDE.U32 R4, R0, -0x55555555, RZ ;  /* 0xaaaaaaab00047825 */ /* 0x000fca00078e00ff */
[----:B------:R-:W-:Y:S01]  /*b200*/  SHF.R.U32.HI R4, RZ, 0x1, R5 ;  /* 0x00000001ff047819 */ /* 0x000fe20000011605 */
[----:B------:R-:W-:-:S04]  /*b210*/  UISETP.GT.U32.AND UP0, UPT, UR4, 0x1, UPT ;  /* 0x000000010400788c */ /* 0x000fc8000bf04070 */
[----:B------:R-:W-:Y:S02]  /*b220*/  IMAD R0, R4, -0x3, R0 ;  /* 0xfffffffd04007824 */ /* 0x000fe400078e0200 */
[----:B------:R-:W-:-:S03]  /*b230*/  PLOP3.LUT P0, PT, PT, PT, UP0, 0x80, 0x0 ;  /* 0x000000000000781c */ /* 0x000fc60003f0f008 */
[----:B------:R-:W-:-:S05]  /*b240*/  LEA R0, R0, UR60, 0x3 ;  /* 0x0000003c00007c11 */ /* 0x000fca000f8e18ff */
[----:B------:R-:W-:-:S05]  /*b250*/  VIADD R0, R0, 0x18 ;  /* 0x0000001800007836 */ /* 0x000fca0000000000 */
[----:B------:R-:W-:-:S04]  /*b260*/  PRMT R0, RZ, 0x654, R0 ;  /* 0x00000654ff007816 */ /* 0x000fc80000000000 */
[----:B------:R0:W-:Y:S01]  /*b270*/  SYNCS.ARRIVE.TRANS64.RED.A1T0 RZ, [R0+URZ], RZ ;  /* 0x000000ff00ff79a7 */ /* 0x0001e2000810043f */
[----:B------:R-:W-:Y:S05]  /*b280*/  @P0 BRA `(.L_x_26) ;  /* 0x0000000000040947 */ /* 0x000fea0003800000 */
[----:B------:R-:W-:Y:S01]  /*b290*/  BPT.TRAP 0x1 ;  /* 0x000000040000795c */ /* 0x000fe20000300000 */
.L_x_26:
[----:B0-----:R-:W2:Y:S01]  /*b2a0*/  LDL R0, [R1+0x138] ;  /* 0x0001380001007983 */ /* 0x001ea20000100800 */
[----:B-----5:R-:W0:Y:S01]  /*b2b0*/  S2R R3, SR_TID.X ;  /* 0x0000000000037919 */ /* 0x020e220000002100 */
[----:B------:R-:W1:Y:S01]  /*b2c0*/  S2R R6, SR_TID.X ;  /* 0x0000000000067919 */ /* 0x000e620000002100 */
[----:B------:R-:W-:Y:S01]  /*b2d0*/  R2UR UR4, R17 ;  /* 0x00000000110472ca */ /* 0x000fe200000e0000 */
[----:B------:R-:W-:Y:S01]  /*b2e0*/  ULDC.64 UR8, c[0x0][0x5d0] ;  /* 0x0001740000087ab9 */ /* 0x000fe20000000a00 */
[----:B------:R-:W3:Y:S04]  /*b2f0*/  LDL.LU R7, [R1+0x134] ;  /* 0x0001340001077983 */ /* 0x000ee80000300800 */
[----:B------:R-:W4:Y:S01]  /*b300*/  LDL R22, [R1+0x108] ;  /* 0x0001080001167983 */ /* 0x000f220000100800 */
[----:B------:R-:W-:-:S02]  /*b310*/  R2UR UR7, R18 ;  /* 0x00000000120772ca */ /* 0x000fc400000e0000 */
[----:B------:R-:W-:-:S04]  /*b320*/  R2UR UR14, R8 ;  /* 0x00000000080e72ca */ /* 0x000fc800000e0000 */
[----:B------:R-:W-:-:S06]  /*b330*/  UIMAD UR6, UR4, 0xb0, URZ ;  /* 0x000000b0040678a4 */ /* 0x000fcc000f8e023f */
[----:B------:R-:W-:Y:S01]  /*b340*/  MOV R18, UR6 ;  /* 0x0000000600127c02 */ /* 0x000fe20008000f00 */
[----:B------:R-:W-:Y:S02]  /*b350*/  UIMAD.WIDE UR10, UR7, 0x180, URZ ;  /* 0x00000180070a78a5 */ /* 0x000fe4000f8e023f */
[----:B------:R-:W-:Y:S01]  /*b360*/  UIMAD UR7, UR7, 0x180, URZ ;  /* 0x00000180070778a4 */ /* 0x000fe2000f8e023f */
[----:B0-----:R-:W-:-:S04]  /*b370*/  SHF.R.U32.HI R3, RZ, 0x7, R3 ;  /* 0x00000007ff037819 */ /* 0x001fc80000011603 */
[----:B------:R-:W-:Y:S01]  /*b380*/  LOP3.LUT R4, R3, 0x1, RZ, 0xc0, !PT ;  /* 0x0000000103047812 */ /* 0x000fe200078ec0ff */
[C---:B-1----:R-:W-:Y:S01]  /*b390*/  IMAD.SHL.U32 R19, R6.reuse, 0x2, RZ ;  /* 0x0000000206137824 */ /* 0x042fe200078e00ff */
[----:B------:R-:W-:-:S03]  /*b3a0*/  LOP3.LUT R5, R6, 0x60, RZ, 0xc0, !PT ;  /* 0x0000006006057812 */ /* 0x000fc600078ec0ff */
[----:B------:R-:W-:Y:S01]  /*b3b0*/  IMAD.SHL.U32 R3, R4, 0x40, RZ ;  /* 0x0000004004037824 */ /* 0x000fe200078e00ff */
[----:B------:R-:W-:Y:S02]  /*b3c0*/  SHF.R.U32.HI R5, RZ, 0x1, R5 ;  /* 0x00000001ff057819 */ /* 0x000fe40000011605 */
[----:B------:R-:W-:-:S04]  /*b3d0*/  LOP3.LUT R18, R18, 0x6, R19, 0xf8, !PT ;  /* 0x0000000612127812 */ /* 0x000fc800078ef813 */
[----:B------:R-:W-:Y:S02]  /*b3e0*/  SHF.R.S32.HI R19, RZ, 0x1f, R18 ;  /* 0x0000001fff137819 */ /* 0x000fe40000011412 */
[----:B--2---:R-:W-:Y:S02]  /*b3f0*/  R2UR UR5, R0 ;  /* 0x00000000000572ca */ /* 0x004fe400000e0000 */
[----:B------:R-:W-:-:S04]  /*b400*/  SHF.R.U32.HI R0, RZ, 0x2, R6 ;  /* 0x00000002ff007819 */ /* 0x000fc80000011606 */
[----:B------:R-:W-:-:S04]  /*b410*/  LOP3.LUT R0, R0, 0x7, RZ, 0xc0, !PT ;  /* 0x0000000700007812 */ /* 0x000fc800078ec0ff */
[--C-:B------:R-:W-:Y:S02]  /*b420*/  LOP3.LUT R3, R3, 0x40, R0.reuse, 0xe2, !PT ;  /* 0x0000004003037812 */ /* 0x100fe400078ee200 */
[----:B------:R-:W-:Y:S01]  /*b430*/  IADD3 R0, RZ, -R5, -R0 ;  /* 0x80000005ff007210 */ /* 0x000fe20007ffe800 */
[----:B------:R-:W-:Y:S01]  /*b440*/  UISETP.GE.U32.AND UP2, UPT, UR5, 0x3, UPT ;  /* 0x000000030500788c */ /* 0x000fe2000bf46070 */
[----:B------:R-:W-:Y:S02]  /*b450*/  LOP3.LUT R3, R3, UR10, R5, 0xfe, !PT ;  /* 0x0000000a03037c12 */ /* 0x000fe4000f8efe05 */
[----:B----4-:R-:W-:Y:S01]  /*b460*/  R2UR UR15, R22 ;  /* 0x00000000160f72ca */ /* 0x010fe200000e0000 */
[----:B------:R-:W-:Y:S01]  /*b470*/  IMAD R0, R4, -0x40, R0 ;  /* 0xffffffc004007824 */ /* 0x000fe200078e0200 */
[----:B---3--:R-:W-:Y:S01]  /*b480*/  R2UR UR13, R7 ;  /* 0x00000000070d72ca */ /* 0x008fe200000e0000 */
[----:B------:R-:W-:-:S10]  /*b490*/  IMAD.U32 R4, RZ, RZ, UR8 ;  /* 0x00000008ff047e24 */ /* 0x000fd4000f8e00ff */
[----:B------:R-:W-:Y:S02]  /*b4a0*/  USHF.R.S32.HI UR12, URZ, 0x1f, UR15 ;  /* 0x0000001f3f0c7899 */ /* 0x000fe4000801140f */
[----:B------:R-:W-:Y:S02]  /*b4b0*/  IMAD.WIDE.U32 R4, R4, UR15, R18 ;  /* 0x0000000f04047c25 */ /* 0x000fe4000f8e0012 */
[----:B------:R-:W-:Y:S02]  /*b4c0*/  UIMAD UR4, UR12, UR8, URZ ;  /* 0x000000080c0472a4 */ /* 0x000fe4000f8e023f */
[----:B------:R-:W-:Y:S02]  /*b4d0*/  UIADD3 UR8, UR5, UR14, URZ ;  /* 0x0000000e05087290 */ /* 0x000fe4000fffe03f */
[----:B------:R-:W-:Y:S02]  /*b4e0*/  UIMAD UR4, UR15, UR9, UR4 ;  /* 0x000000090f0472a4 */ /* 0x000fe4000f8e0204 */
[----:B------:R-:W-:Y:S01]  /*b4f0*/  UISETP.GT.U32.AND UP1, UPT, UR8, 0x2, UPT ;  /* 0x000000020800788c */ /* 0x000fe2000bf24070 */
[----:B------:R-:W-:-:S02]  /*b500*/  ULDC UR9, c[0x0][0x284] ;  /* 0x0000a10000097ab9 */ /* 0x000fc40000000800 */
[----:B------:R-:W-:Y:S01]  /*b510*/  IMAD.U32 R17, RZ, RZ, UR9 ;  /* 0x00000009ff117e24 */ /* 0x000fe2000f8e00ff */
[----:B------:R-:W-:Y:S01]  /*b520*/  UISETP.LT.U32.AND UP1, UPT, UR5, 0x3, UP1 ;  /* 0x000000030500788c */ /* 0x000fe20008f21070 */
[----:B------:R-:W-:Y:S01]  /*b530*/  VIADD R5, R5, UR4 ;  /* 0x0000000405057c36 */ /* 0x000fe20008000000 */
[----:B------:R-:W-:Y:S02]  /*b540*/  ULDC UR4, c[0x0][0x288] ;  /* 0x0000a20000047ab9 */ /* 0x000fe40000000800 */
[----:B------:R-:W-:Y:S01]  /*b550*/  IADD3 R17, R17, -UR7, R0 ;  /* 0x8000000711117c10 */ /* 0x000fe2000fffe000 */
[----:B------:R-:W-:Y:S01]  /*b560*/  UISETP.GE.AND UP0, UPT, UR6, UR4, UPT ;  /* 0x000000040600728c */ /* 0x000fe2000bf06270 */
[----:B------:R-:W-:Y:S01]  /*b570*/  LOP3.LUT R0, R6, 0x3, RZ, 0xc0, !PT ;  /* 0x0000000306007812 */ /* 0x000fe200078ec0ff */
[----:B------:R-:W-:Y:S02]  /*b580*/  IMAD.MOV.U32 R6, RZ, RZ, -0x2 ;  /* 0xfffffffeff067424 */ /* 0x000fe400078e00ff */
[----:B------:R-:W-:-:S02]  /*b590*/  UISETP.GE.OR UP0, UPT, UR7, UR9, UP0 ;  /* 0x000000090700728c */ /* 0x000fc40008706670 */
[----:B------:R-:W-:Y:S01]  /*b5a0*/  IMAD R0, R0, R6, UR4 ;  /* 0x0000000400007e24 */ /* 0x000fe2000f8e0206 */
[----:B------:R-:W-:Y:S02]  /*b5b0*/  UIMAD.WIDE.U32 UR4, UR8, -0x55555555, URZ ;  /* 0xaaaaaaab080478a5 */ /* 0x000fe4000f8e003f */
[----:B------:R-:W-:Y:S01]  /*b5c0*/  USEL UR7, URZ, 0x1, !UP1 ;  /* 0x000000013f077887 */ /* 0x000fe2000c800000 */
[----:B------:R-:W-:Y:S01]  /*b5d0*/  PLOP3.LUT P0, PT, PT, PT, UP0, 0x80, 0x0 ;  /* 0x000000000000781c */ /* 0x000fe20003f0f008 */
[----:B------:R-:W-:Y:S01]  /*b5e0*/  USHF.R.U32.HI UR4, URZ, 0x1, UR5 ;  /* 0x000000013f047899 */ /* 0x000fe20008011605 */
[----:B------:R-:W-:Y:S01]  /*b5f0*/  VIADD R0, R0, -UR6 ;  /* 0x8000000600007c36 */ /* 0x000fe20008000000 */
[----:B------:R-:W-:Y:S02]  /*b600*/  ULOP3.LUT UR13, UR13, UR7, URZ, 0x3c, !UPT ;  /* 0x000000070d0d7292 */ /* 0x000fe4000f8e3c3f */
[----:B------:R-:W-:Y:S02]  /*b610*/  UIMAD UR5, UR4, -0x3, UR8 ;  /* 0xfffffffd040578a4 */ /* 0x000fe4000f8e0208 */
[----:B------:R-:W-:Y:S01]  /*b620*/  @UP2 ULOP3.LUT UR13, UR13, 0x1, UR4, 0x78, !UPT ;  /* 0x000000010d0d2892 */ /* 0x000fe2000f8e7804 */
[----:B------:R-:W-:-:S03]  /*b630*/  UMOV UR6, 0xffffffff ;  /* 0xffffffff00067882 */ /* 0x000fc60000000000 */
[----:B------:R-:W-:-:S05]  /*b640*/  MOV R6, UR5 ;  /* 0x0000000500067c02 */ /* 0x000fca0008000f00 */
[----:B------:R0:W-:Y:S02]  /*b650*/  STL [R1+0x12c], R6 ;  /* 0x00012c0601007387 */ /* 0x0001e40000100800 */
[----:B0-----:R-:W-:-:S05]  /*b660*/  IMAD.U32 R6, RZ, RZ, UR13 ;  /* 0x0000000dff067e24 */ /* 0x001fca000f8e00ff */
[----:B------:R0:W-:Y:S01]  /*b670*/  STL [R1+0x134], R6 ;  /* 0x0001340601007387 */ /* 0x0001e20000100800 */
[----:B------:R-:W-:Y:S05]  /*b680*/  @P0 BRA `(.L_x_28) ;  /* 0x0000011c009c0947 */ /* 0x000fea0003800000 */
[----:B------:R-:W-:Y:S01]  /*b690*/  FSETP.NEU.AND P2, PT, R16, RZ, PT ;  /* 0x000000ff1000720b */ /* 0x000fe20003f4d000 */
[----:B------:R-:W-:Y:S01]  /*b6a0*/  ULDC.64 UR8, c[0x0][0x5c8] ;  /* 0x0001720000087ab9 */ /* 0x000fe20000000a00 */
[----:B------:R-:W-:Y:S01]  /*b6b0*/  ISETP.GT.AND P0, PT, R17, RZ, PT ;  /* 0x000000ff1100720c */ /* 0x000fe20003f04270 */
[----:B------:R-:W-:Y:S01]  /*b6c0*/  UIMAD UR4, UR11, UR8, URZ ;  /* 0x000000080b0472a4 */ /* 0x000fe2000f8e023f */
[----:B------:R-:W-:Y:S01]  /*b6d0*/  IMAD.U32 R11, RZ, RZ, UR9 ;  /* 0x00000009ff0b7e24 */ /* 0x000fe2000f8e00ff */
[----:B------:R-:W-:Y:S01]  /*b6e0*/  BSSY B0, `(.L_x_28) ;  /* 0x00011e1000007945 */ /* 0x000fe20003800000 */
[----:B------:R-:W-:Y:S01]  /*b6f0*/  IMAD.WIDE.U32 R4, R3, UR8, R4 ;  /* 0x0000000803047c25 */ /* 0x000fe2000f8e0004 */
[----:B------:R-:W-:-:S03]  /*b700*/  ISETP.GT.AND P1, PT, R0, RZ, P0 ;  /* 0x000000ff0000720c */ /* 0x000fc60000724270 */
[----:B------:R-:W-:-:S04]  /*b710*/  IMAD R11, R3, R11, UR4 ;  /* 0x00000004030b7e24 */ /* 0x000fc8000f8e020b */
[----:B------:R-:W-:Y:S01]  /*b720*/  IMAD.IADD R11, R5, 0x1, R11 ;  /* 0x00000001050b7824 */ /* 0x000fe200078e020b */
[----:B------:R-:W-:Y:S06]  /*b730*/  @!P2 BRA `(.L_x_29) ;  /* 0x000000d40040a947 */ /* 0x000fec0003800000 */
[----:B------:R-:W0:Y:S01]  /*b740*/  LDC.64 R8, c[0x0][0x5b0] ;  /* 0x00016c00ff087b82 */ /* 0x000e220000000a00 */
[----:B------:R-:W2:Y:S01]  /*b750*/  LDL.LU R23, [R1+0xc0] ;  /* 0x0000c00001177983 */ /* 0x000ea20000300800 */
[----:B------:R-:W-:-:S03]  /*b760*/  R2UR UR7, R22 ;  /* 0x00000000160772ca */ /* 0x000fc600000e0000 */
[----:B------:R-:W-:Y:S03]  /*b770*/  STL.64 [R1+0x140], R24 ;  /* 0x0001401801007387 */ /* 0x000fe60000100a00 */
[----:B------:R-:W1:Y:S08]  /*b780*/  LDC.64 R12, c[0x0][0x5b8] ;  /* 0x00016e00ff0c7b82 */ /* 0x000e700000000a00 */
[----:B------:R-:W3:Y:S01]  /*b790*/  LDC.64 R14, c[0x0][0x5a8] ;  /* 0x00016a00ff0e7b82 */ /* 0x000ee20000000a00 */
[----:B0-----:R-:W-:Y:S01]  /*b7a0*/  MOV R6, R8 ;  /* 0x0000000800067202 */ /* 0x001fe20000000f00 */
[----:B------:R0:W-:Y:S03]  /*b7b0*/  STL.64 [R1+0xe8], R8 ;  /* 0x0000e80801007387 */ /* 0x0001e60000100a00 */
[----:B------:R-:W-:Y:S01]  /*b7c0*/  R2UR UR4, R6 ;  /* 0x00000000060472ca */ /* 0x000fe200000e0000 */
[----:B-1----:R-:W-:Y:S01]  /*b7d0*/  IMAD.MOV.U32 R233, RZ, RZ, R12 ;  /* 0x000000ffffe97224 */ /* 0x002fe200078e000c */
[----:B------:R1:W-:Y:S01]  /*b7e0*/  STL [R1+0xf8], R12 ;  /* 0x0000f80c01007387 */ /* 0x0003e20000100800 */
[----:B------:R-:W-:-:S02]  /*b7f0*/  IMAD.MOV.U32 R7, RZ, RZ, R13 ;  /* 0x000000ffff077224 */ /* 0x000fc400078e000d */
[----:B------:R-:W-:Y:S02]  /*b800*/  IMAD R5, R233, UR12, RZ ;  /* 0x0000000ce9057c24 */ /* 0x000fe4000f8e02ff */
[----:B0-----:R-:W-:Y:S02]  /*b810*/  IMAD.MOV.U32 R8, RZ, RZ, R9 ;  /* 0x000000ffff087224 */ /* 0x001fe400078e0009 */
[----:B------:R-:W-:-:S04]  /*b820*/  IMAD R232, R7, UR7, R5 ;  /* 0x0000000707e87c24 */ /* 0x000fc8000f8e0205 */
[----:B------:R-:W-:Y:S01]  /*b830*/  UIMAD UR4, UR11, UR4, URZ ;  /* 0x000000040b0472a4 */ /* 0x000fe2000f8e023f */
[----:B-1----:R-:W-:Y:S01]  /*b840*/  IMAD.WIDE.U32 R12, R233, UR7, R18 ;  /* 0x00000007e90c7c25 */ /* 0x002fe2000f8e0012 */
[----:B------:R-:W-:Y:S03]  /*b850*/  STL [R1+0x10c], R232 ;  /* 0x00010ce801007387 */ /* 0x000fe60000100800 */
[----:B------:R-:W-:Y:S01]  /*b860*/  IMAD.IADD R235, R13, 0x1, R232 ;  /* 0x000000010deb7824 */ /* 0x000fe200078e02e8 */
[----:B------:R-:W-:Y:S01]  /*b870*/  MOV R234, R12 ;  /* 0x0000000c00ea7202 */ /* 0x000fe20000000f00 */
[----:B------:R-:W-:Y:S01]  /*b880*/  IMAD R21, R3, R8, UR4 ;  /* 0x0000000403157e24 */ /* 0x000fe2000f8e0208 */
[----:B------:R-:W-:-:S03]  /*b890*/  ULDC.64 UR4, c[0x0][0x5c0] ;  /* 0x0001700000047ab9 */ /* 0x000fc60000000a00 */
[----:B------:R-:W-:Y:S01]  /*b8a0*/  IMAD.WIDE.U32 R6, R3, R6, R234 ;  /* 0x0000000603067225 */ /* 0x000fe200078e00ea */
[----:B------:R-:W-:Y:S03]  /*b8b0*/  STL.64 [R1+0xf0], R234 ;  /* 0x0000f0ea01007387 */ /* 0x000fe60000100a00 */
[----:B------:R-:W-:Y:S01]  /*b8c0*/  IMAD.IADD R5, R7, 0x1, R21 ;  /* 0x0000000107057824 */ /* 0x000fe200078e0215 */
[C---:B---3--:R-:W-:Y:S01]  /*b8d0*/  LEA R8, P2, R6.reuse, R14, 0x1 ;  /* 0x0000000e06087211 */ /* 0x048fe200078408ff */
[----:B------:R-:W-:Y:S03]  /*b8e0*/  STL [R1+0x110], R21 ;  /* 0x0001101501007387 */ /* 0x000fe60000100800 */
[----:B------:R-:W-:-:S05]  /*b8f0*/  LEA.HI.X R9, R6, R15, R5, 0x1, P2 ;  /* 0x0000000f06097211 */ /* 0x000fca00010f0c05 */
[----:B------:R-:W3:Y:S04]  /*b900*/  @P1 LDG.E.LTC128B.U16 R20, desc[UR36][R8.64] ;  /* 0x0000002408141981 */ /* 0x000ee8000c1e1520 */
[----:B------:R-:W4:Y:S01]  /*b910*/  LDL R9, [R1+0xe8] ;  /* 0x0000e80001097983 */ /* 0x000f220000100800 */
[----:B------:R-:W-:-:S04]  /*b920*/  LEA R10, P2, R4, UR4, 0x1 ;  /* 0x00000004040a7c11 */ /* 0x000fc8000f8408ff */
[----:B------:R-:W-:Y:S01]  /*b930*/  LEA.HI.X R11, R4, UR5, R11, 0x1, P2 ;  /* 0x00000005040b7c11 */ /* 0x000fe200090f0c0b */
[----:B----4-:R-:W-:-:S04]  /*b940*/  IMAD.WIDE.U32 R6, R3, R9, R18 ;  /* 0x0000000903067225 */ /* 0x010fc800078e0012 */
[----:B------:R-:W-:Y:S02]  /*b950*/  IMAD.IADD R5, R21, 0x1, R7 ;  /* 0x0000000115057824 */ /* 0x000fe400078e0207 */
[----:B------:R-:W-:Y:S02]  /*b960*/  IMAD.MOV.U32 R4, RZ, RZ, R6 ;  /* 0x000000ffff047224 */ /* 0x000fe400078e0006 */
[----:B---3--:R-:W-:Y:S02]  /*b970*/  IMAD.U32 R7, R20, 0x10000, RZ ;  /* 0x0001000014077824 */ /* 0x008fe400078e00ff */
[----:B------:R-:W-:-:S04]  /*b980*/  IMAD.WIDE.U32 R4, R233, UR7, R4 ;  /* 0x00000007e9047c25 */ /* 0x000fc8000f8e0004 */
[----:B------:R-:W-:Y:S01]  /*b990*/  FMUL R6, R7, R16 ;  /* 0x0000001007067220 */ /* 0x000fe20000400000 */
[----:B------:R-:W-:-:S03]  /*b9a0*/  IADD3 R5, R232, R5, RZ ;  /* 0x00000005e8057210 */ /* 0x000fc60007ffe0ff */
[----:B--2---:R-:W-:Y:S01]  /*b9b0*/  FFMA R6, R23, R2, R6 ;  /* 0x0000000217067223 */ /* 0x004fe20000000006 */
[----:B------:R-:W-:-:S04]  /*b9c0*/  LEA R24, P2, R4, R14, 0x1 ;  /* 0x0000000e04187211 */ /* 0x000fc800078408ff */
[----:B------:R-:W-:-:S05]  /*b9d0*/  LEA.HI.X R25, R4, R15, R5, 0x1, P2 ;  /* 0x0000000f04197211 */ /* 0x000fca00010f0c05 */
[----:B------:R0:W-:Y:S04]  /*b9e0*/  STL.64 [R1+0xe0], R24 ;  /* 0x0000e01801007387 */ /* 0x0001e80000100a00 */
[----:B0-----:R0:W5:Y:S01]  /*b9f0*/  LDL.LU.64 R24, [R1+0x140] ;  /* 0x0001400001187983 */ /* 0x0011620000300a00 */
[----:B------:R-:W-:Y:S01]  /*ba00*/  F2FP.BF16.F32.PACK_AB R4, RZ, R6 ;  /* 0x00000006ff04723e */ /* 0x000fe200000010ff */
[----:B------:R-:W-:Y:S01]  /*ba10*/  BSSY B1, `(.L_x_30) ;  /* 0x0000007000017945 */ /* 0x000fe20003800000 */
[----:B------:R-:W-:Y:S02]  /*ba20*/  ISETP.GT.AND P2, PT, R0, 0x1, P0 ;  /* 0x000000010000780c */ /* 0x000fe40000744270 */
[----:B------:R-:W-:Y:S01]  /*ba30*/  PRMT R8, R20, 0x7610, R8 ;  /* 0x0000761014087816 */ /* 0x000fe20000000008 */
[----:B------:R0:W-:Y:S10]  /*ba40*/  @P1 STG.E.U16 desc[UR36][R10.64], R4 ;  /* 0x000000040a001986 */ /* 0x0001f4000c101524 */
[----:B------:R-:W-:Y:S05]  /*ba50*/  @!P2 BRA `(.L_x_31) ;  /* 0x000000000008a947 */ /* 0x000fea0003800000 */
[----:B------:R-:W2:Y:S04]  /*ba60*/  LDL.64 R6, [R1+0xe0] ;  /* 0x0000e00001067983 */ /* 0x000ea80000100a00 */
[----:B--2---:R1:W5:Y:S02]  /*ba70*/  LDG.E.LTC128B.U16 R8, desc[UR36][R6.64+0x2] ;  /* 0x0000022406087981 */ /* 0x004364000c1e1520 */
.L_x_31:
[----:B------:R-:W-:Y:S05]  /*ba80*/  BSYNC B1 ;  /* 0x0000000000017941 */ /* 0x000fea0003800000 */
.L_x_30:
[----:B-1----:R-:W2:Y:S04]  /*ba90*/  LDL.LU R6, [R1+0xc4] ;  /* 0x0000c40001067983 */ /* 0x002ea80000300800 */
[----:B------:R-:W3:Y:S01]  /*baa0*/  LDL R5, [R1+0xec] ;  /* 0x0000ec0001057983 */ /* 0x000ee20000100800 */
[----:B0----5:R-:W-:Y:S01]  /*bab0*/  IMAD.U32 R4, R8, 0x10000, RZ ;  /* 0x0001000008047824 */ /* 0x021fe200078e00ff */
[----:B------:R-:W-:Y:S02]  /*bac0*/  ISETP.GT.AND P1, PT, R17, 0x8, PT ;  /* 0x000000081100780c */ /* 0x000fe40003f24270 */
[----:B------:R-:W4:Y:S01]  /*bad0*/  LDL.LU R23, [R1+0xc8] ;  /* 0x0000c80001177983 */ /* 0x000f220000300800 */
[----:B------:R-:W-:Y:S01]  /*bae0*/  FMUL R4, R4, R16 ;  /* 0x0000001004047220 */ /* 0x000fe20000400000 */
[----:B------:R-:W-:-:S02]  /*baf0*/  ISETP.GT.AND P3, PT, R0, RZ, P1 ;  /* 0x000000ff0000720c */ /* 0x000fc40000f64270 */
[----:B------:R-:W-:Y:S01]  /*bb00*/  R2UR UR4, R22 ;  /* 0x00000000160472ca */ /* 0x000fe200000e0000 */
[----:B--2---:R-:W-:Y:S01]  /*bb10*/  FFMA R20, R6, R2, R4 ;  /* 0x0000000206147223 */ /* 0x004fe20000000004 */
[C---:B------:R-:W-:Y:S01]  /*bb20*/  IMAD.SHL.U32 R6, R9.reuse, 0x8, RZ ;  /* 0x0000000809067824 */ /* 0x040fe200078e00ff */
[----:B---3--:R-:W-:-:S03]  /*bb30*/  SHF.L.U64.HI R7, R9, 0x3, R5 ;  /* 0x0000000309077819 */ /* 0x008fc60000010205 */
[----:B------:R-:W-:Y:S01]  /*bb40*/  F2FP.BF16.F32.PACK_AB R20, RZ, R20 ;  /* 0x00000014ff14723e */ /* 0x000fe200000010ff */
[----:B------:R-:W-:Y:S01]  /*bb50*/  IMAD.WIDE.U32 R4, R3, R9, R6 ;  /* 0x0000000903047225 */ /* 0x000fe200078e0006 */
[----:B------:R0:W-:Y:S03]  /*bb60*/  STL.64 [R1+0xc0], R6 ;  /* 0x0000c00601007387 */ /* 0x0001e60000100a00 */
[----:B------:R-:W-:Y:S01]  /*bb70*/  IMAD.IADD R9, R21, 0x1, R5 ;  /* 0x0000000115097824 */ /* 0x000fe200078e0205 */
[----:B------:R1:W-:Y:S01]  /*bb80*/  @P2 STG.E.U16 desc[UR36][R10.64+0x2], R20 ;  /* 0x000002140a002986 */ /* 0x0003e2000c101524 */
[----:B0-----:R-:W-:-:S05]  /*bb90*/  IADD3 R7, P4, R12, R4, RZ ;  /* 0x000000040c077210 */ /* 0x001fca0007f9e0ff */
[----:B------:R-:W-:Y:S01]  /*bba0*/  IMAD.X R21, R9, 0x1, R235, P4 ;  /* 0x0000000109157824 */ /* 0x000fe200020e06eb */
[----:B------:R-:W-:-:S04]  /*bbb0*/  LEA R6, P4, R7, R14, 0x1 ;  /* 0x0000000e07067211 */ /* 0x000fc800078808ff */
[----:B------:R-:W-:-:S05]  /*bbc0*/  LEA.HI.X R7, R7, R15, R21, 0x1, P4 ;  /* 0x0000000f07077211 */ /* 0x000fca00020f0c15 */
[----:B------:R0:W2:Y:S01]  /*bbd0*/  @P3 LDG.E.LTC128B.U16 R8, desc[UR36][R6.64] ;  /* 0x0000002406083981 */ /* 0x0000a2000c1e1520 */
[----:B------:R-:W-:Y:S01]  /*bbe0*/  IMAD.U32 R21, RZ, RZ, UR8 ;  /* 0x00000008ff157e24 */ /* 0x000fe2000f8e00ff */
[----:B-1----:R-:W-:Y:S01]  /*bbf0*/  MOV R20, UR9 ;  /* 0x0000000900147c02 */ /* 0x002fe20008000f00 */
[----:B------:R-:W-:Y:S01]  /*bc00*/  BSSY B1, `(.L_x_32) ;  /* 0x0000017000017945 */ /* 0x000fe20003800000 */
[----:B------:R-:W-:Y:S02]  /*bc10*/  ISETP.GT.AND P4, PT, R0, 0x1, P1 ;  /* 0x000000010000780c */ /* 0x000fe40000f84270 */
[----:B0-----:R-:W-:-:S04]  /*bc20*/  IADD3 R6, P2, R18, R4, RZ ;  /* 0x0000000412067210 */ /* 0x001fc80007f5e0ff */
[----:B------:R-:W-:-:S03]  /*bc30*/  IADD3.X R7, R19, R9, RZ, P2, !PT ;  /* 0x0000000913077210 */ /* 0x000fc600017fe4ff */
[----:B------:R-:W-:-:S04]  /*bc40*/  IMAD.WIDE.U32 R6, R233, UR4, R6 ;  /* 0x00000004e9067c25 */ /* 0x000fc8000f8e0006 */
[----:B------:R-:W-:Y:S01]  /*bc50*/  IMAD.IADD R7, R232, 0x1, R7 ;  /* 0x00000001e8077824 */ /* 0x000fe200078e0207 */
[----:B------:R-:W-:-:S04]  /*bc60*/  LEA R236, P2, R6, R14, 0x1 ;  /* 0x0000000e06ec7211 */ /* 0x000fc800078408ff */
[----:B------:R-:W-:Y:S01]  /*bc70*/  LEA.HI.X R237, R6, R15, R7, 0x1, P2 ;  /* 0x0000000f06ed7211 */ /* 0x000fe200010f0c07 */
[----:B--2---:R-:W-:-:S04]  /*bc80*/  IMAD.U32 R6, R8, 0x10000, RZ ;  /* 0x0001000008067824 */ /* 0x004fc800078e00ff */
[----:B------:R-:W-:-:S04]  /*bc90*/  FMUL R6, R6, R16 ;  /* 0x0000001006067220 */ /* 0x000fc80000400000 */
[----:B----4-:R-:W-:Y:S01]  /*bca0*/  FFMA R7, R23, R2, R6 ;  /* 0x0000000217077223 */ /* 0x010fe20000000006 */
[----:B------:R-:W-:Y:S01]  /*bcb0*/  IMAD.U32 R6, RZ, RZ, UR8 ;  /* 0x00000008ff067e24 */ /* 0x000fe2000f8e00ff */
[----:B------:R-:W-:-:S03]  /*bcc0*/  SHF.L.U64.HI R23, R21, 0x4, R20 ;  /* 0x0000000415177819 */ /* 0x000fc60000010214 */
[----:B------:R-:W-:Y:S01]  /*bcd0*/  IMAD.SHL.U32 R234, R6, 0x10, RZ ;  /* 0x0000001006ea7824 */ /* 0x000fe200078e00ff */
[----:B------:R-:W-:-:S04]  /*bce0*/  F2FP.BF16.F32.PACK_AB R7, RZ, R7 ;  /* 0x00000007ff07723e */ /* 0x000fc800000010ff */
[----:B------:R-:W-:Y:S01]  /*bcf0*/  IADD3 R6, P2, R234, R10, RZ ;  /* 0x0000000aea067210 */ /* 0x000fe20007f5e0ff */
[----:B------:R0:W-:Y:S01]  /*bd00*/  STL [R1+0xfc], R234 ;  /* 0x0000fcea01007387 */ /* 0x0001e20000100800 */
[----:B------:R-:W-:-:S03]  /*bd10*/  PRMT R20, R7, 0x7610, R20 ;  /* 0x0000761007147816 */ /* 0x000fc60000000014 */
[----:B------:R-:W-:Y:S01]  /*bd20*/  IMAD.X R7, R23, 0x1, R11, P2 ;  /* 0x0000000117077824 */ /* 0x000fe200010e060b */
[----:B------:R0:W-:Y:S04]  /*bd30*/  STL [R1+0xc8], R23 ;  /* 0x0000c81701007387 */ /* 0x0001e80000100800 */
[----:B------:R0:W-:Y:S01]  /*bd40*/  @P3 STG.E.U16 desc[UR36][R6.64], R20 ;  /* 0x0000001406003986 */ /* 0x0001e2000c101524 */
[----:B------:R-:W-:Y:S05]  /*bd50*/  @!P4 BRA `(.L_x_33) ;  /* 0x000000000004c947 */ /* 0x000fea0003800000 */
[----:B------:R1:W5:Y:S02]  /*bd60*/  LDG.E.LTC128B.U16 R8, desc[UR36][R236.64+0x2] ;  /* 0x00000224ec087981 */ /* 0x000364000c1e1520 */
.L_x_33:
[----:B------:R-:W-:Y:S05]  /*bd70*/  BSYNC B1 ;  /* 0x0000000000017941 */ /* 0x000fea0003800000 */
.L_x_32:
[----:B------:R-:W2:Y:S01]  /*bd80*/  LDL.LU R21, [R1+0xcc] ;  /* 0x0000cc0001157983 */ /* 0x000ea20000300800 */
[----:B0----5:R-:W-:Y:S01]  /*bd90*/  IMAD.U32 R20, R8, 0x10000, RZ ;  /* 0x0001000008147824 */ /* 0x021fe200078e00ff */
[----:B------:R-:W-:Y:S01]  /*bda0*/  MOV R235, R7 ;  /* 0x0000000700eb7202 */ /* 0x000fe20000000f00 */
[----:B------:R-:W-:Y:S01]  /*bdb0*/  IMAD.MOV.U32 R234, RZ, RZ, R6 ;  /* 0x000000ffffea7224 */ /* 0x000fe200078e0006 */
[----:B------:R-:W-:Y:S01]  /*bdc0*/  ISETP.GT.AND P2, PT, R0, 0x8, P0 ;  /* 0x000000080000780c */ /* 0x000fe20000744270 */
[----:B------:R-:W-:Y:S01]  /*bdd0*/  FMUL R20, R20, R16 ;  /* 0x0000001014147220 */ /* 0x000fe20000400000 */
[----:B------:R-:W-:Y:S03]  /*bde0*/  BSSY B1, `(.L_x_34) ;  /* 0x0000007000017945 */ /* 0x000fe60003800000 */
[----:B--2---:R-:W-:-:S05]  /*bdf0*/  FFMA R20, R21, R2, R20 ;  /* 0x0000000215147223 */ /* 0x004fca0000000014 */
[----:B------:R-:W-:-:S05]  /*be00*/  F2FP.BF16.F32.PACK_AB R20, RZ, R20 ;  /* 0x00000014ff14723e */ /* 0x000fca00000010ff */
[----:B------:R0:W-:Y:S01]  /*be10*/  @P4 STG.E.U16 desc[UR36][R234.64+0x2], R20 ;  /* 0x00000214ea004986 */ /* 0x0001e2000c101524 */
[----:B------:R-:W-:Y:S05]  /*be20*/  @!P2 BRA `(.L_x_35) ;  /* 0x000000000008a947 */ /* 0x000fea0003800000 */
[----:B0-----:R-:W2:Y:S04]  /*be30*/  LDL.64 R20, [R1+0xe0] ;  /* 0x0000e00001147983 */ /* 0x001ea80000100a00 */
[----:B--2---:R2:W5:Y:S02]  /*be40*/  LDG.E.LTC128B.U16 R8, desc[UR36][R20.64+0x10] ;  /* 0x0000102414087981 */ /* 0x004564000c1e1520 */
.L_x_35:
[----:B------:R-:W-:Y:S05]  /*be50*/  BSYNC B1 ;  /* 0x0000000000017941 */ /* 0x000fea0003800000 */
.L_x_34:
[----:B--2---:R-:W2:Y:S01]  /*be60*/  LDL.LU R21, [R1+0xd0] ;  /* 0x0000d00001157983 */ /* 0x004ea20000300800 */
[----:B0----5:R-:W-:Y:S01]  /*be70*/  IMAD.U32 R20, R8, 0x10000, RZ ;  /* 0x0001000008147824 */ /* 0x021fe200078e00ff */
[----:B------:R-:W-:Y:S01]  /*be80*/  ISETP.GT.AND P3, PT, R0, 0x9, P0 ;  /* 0x000000090000780c */ /* 0x000fe20000764270 */
[----:B------:R-:W-:Y:S02]  /*be90*/  BSSY B1, `(.L_x_36) ;  /* 0x0000008000017945 */ /* 0x000fe40003800000 */
[----:B------:R-:W-:-:S04]  /*bea0*/  FMUL R20, R20, R16 ;  /* 0x0000001014147220 */ /* 0x000fc80000400000 */
[----:B--2---:R-:W-:-:S05]  /*beb0*/  FFMA R20, R21, R2, R20 ;  /* 0x0000000215147223 */ /* 0x004fca0000000014 */
[----:B------:R-:W-:-:S05]  /*bec0*/  F2FP.BF16.F32.PACK_AB R20, RZ, R20 ;  /* 0x00000014ff14723e */ /* 0x000fca00000010ff */
[----:B------:R0:W-:Y:S01]  /*bed0*/  @P2 STG.E.U16 desc[UR36][R10.64+0x10], R20 ;  /* 0x000010140a002986 */ /* 0x0001e2000c101524 */
[----:B------:R-:W-:Y:S05]  /*bee0*/  @!P3 BRA `(.L_x_37) ;  /* 0x000000000008b947 */ /* 0x000fea0003800000 */
[----:B0-----:R-:W2:Y:S04]  /*bef0*/  LDL.64 R20, [R1+0xe0] ;  /* 0x0000e00001147983 */ /* 0x001ea80000100a00 */
[----:B--2---:R2:W5:Y:S02]  /*bf00*/  LDG.E.LTC128B.U16 R8, desc[UR36][R20.64+0x12] ;  /* 0x0000122414087981 */ /* 0x004564000c1e1520 */
.L_x_37:
[----:B------:R-:W-:Y:S05]  /*bf10*/  BSYNC B1 ;  /* 0x0000000000017941 */ /* 0x000fea0003800000 */
.L_x_36:
        /* <DEDUP_REMOVED lines=9> */
[----:B------:R2:W5:Y:S02]  /*bfb0*/  LDG.E.LTC128B.U16 R8, desc[UR36][R236.64+0x10] ;  /* 0x00001024ec087981 */ /* 0x000564000c1e1520 */
.L_x_39:
[----:B------:R-:W-:Y:S05]  /*bfc0*/  BSYNC B1 ;  /* 0x0000000000017941 */ /* 0x000fea0003800000 */
.L_x_38:
[----:B------:R-:W3:Y:S01]  /*bfd0*/  LDL.LU R21, [R1+0xd8] ;  /* 0x0000d80001157983 */ /* 0x000ee20000300800 */
[----:B0----5:R-:W-:Y:S01]  /*bfe0*/  IMAD.U32 R20, R8, 0x10000, RZ ;  /* 0x0001000008147824 */ /* 0x021fe200078e00ff */
[----:B------:R-:W-:Y:S01]  /*bff0*/  ISETP.GT.AND P4, PT, R0, 0x9, P1 ;  /* 0x000000090000780c */ /* 0x000fe20000f84270 */
[----:B------:R-:W-:Y:S02]  /*c000*/  BSSY B1, `(.L_x_40) ;  /* 0x0000007000017945 */ /* 0x000fe40003800000 */
[----:B------:R-:W-:-:S04]  /*c010*/  FMUL R20, R20, R16 ;  /* 0x0000001014147220 */ /* 0x000fc80000400000 */
[----:B---3--:R-:W-:-:S05]  /*c020*/  FFMA R20, R21, R2, R20 ;  /* 0x0000000215147223 */ /* 0x008fca0000000014 */
[----:B------:R-:W-:-:S05]  /*c030*/  F2FP.BF16.F32.PACK_AB R20, RZ, R20 ;  /* 0x00000014ff14723e */ /* 0x000fca00000010ff */
[----:B------:R0:W-:Y:S01]  /*c040*/  @P2 STG.E.U16 desc[UR36][R234.64+0x10], R20 ;  /* 0x00001014ea002986 */ /* 0x0001e2000c101524 */
[----:B------:R-:W-:Y:S05]  /*c050*/  @!P4 BRA `(.L_x_41) ;  /* 0x000000000004c947 */ /* 0x000fea0003800000 */
[----:B------:R3:W5:Y:S02]  /*c060*/  LDG.E.LTC128B.U16 R8, desc[UR36][R236.64+0x12] ;  /* 0x00001224ec087981 */ /* 0x000764000c1e1520 */
.L_x_41:
[----:B------:R-:W-:Y:S05]  /*c070*/  BSYNC B1 ;  /* 0x0000000000017941 */ /* 0x000fea0003800000 */
.L_x_40:
[----:B------:R-:W4:Y:S01]  /*c080*/  LDL.LU R21, [R1+0xec] ;  /* 0x0000ec0001157983 */ /* 0x000f220000300800 */
[----:B-----5:R-:W-:-:S03]  /*c090*/  IMAD.U32 R5, R8, 0x10000, RZ ;  /* 0x0001000008057824 */ /* 0x020fc600078e00ff */
[----:B------:R1:W-:Y:S01]  /*c0a0*/  STL.64 [R1+0x140], R24 ;  /* 0x0001401801007387 */ /* 0x0003e20000100a00 */
[----:B------:R-:W-:Y:S01]  /*c0b0*/  R2UR UR4, R22 ;  /* 0x00000000160472ca */ /* 0x000fe200000e0000 */
[----:B0-----:R-:W-:Y:S01]  /*c0c0*/  FMUL R20, R5, R16 ;  /* 0x0000001005147220 */ /* 0x001fe20000400000 */
[----:B------:R-:W-:Y:S01]  /*c0d0*/  MOV R5, R9 ;  /* 0x0000000900057202 */ /* 0x000fe20000000f00 */
[----:B-1----:R-:W2:Y:S04]  /*c0e0*/  LDL.64 R24, [R1+0xf0] ;  /* 0x0000f00001187983 */ /* 0x002ea80000100a00 */
[----:B------:R0:W-:Y:S04]  /*c0f0*/  STL [R1+0x13c], R10 ;  /* 0x00013c0a01007387 */ /* 0x0001e80000100800 */
[----:B0-----:R-:W3:Y:S04]  /*c100*/  LDL R10, [R1+0xe8] ;  /* 0x0000e800010a7983 */ /* 0x001ee80000100800 */
[----:B------:R-:W2:Y:S04]  /*c110*/  LDL.LU R22, [R1+0xa0] ;  /* 0x0000a00001167983 */ /* 0x000ea80000300800 */
[----:B------:R-:W2:Y:S01]  /*c120*/  LDL.LU R9, [R1+0xdc] ;  /* 0x0000dc0001097983 */ /* 0x000ea20000300800 */
[----:B------:R-:W-:-:S04]  /*c130*/  ISETP.GT.AND P2, PT, R17, 0x80, PT ;  /* 0x000000801100780c */ /* 0x000fc80003f44270 */
[----:B------:R-:W-:Y:S02]  /*c140*/  ISETP.GT.AND P3, PT, R0, RZ, P2 ;  /* 0x000000ff0000720c */ /* 0x000fe40001764270 */
[----:B------:R-:W-:Y:S01]  /*c150*/  PRMT R23, R8, 0x7610, R23 ;  /* 0x0000761008177816 */ /* 0x000fe20000000017 */
[----:B----4-:R-:W-:-:S05]  /*c160*/  IMAD R21, R21, 0x78, RZ ;  /* 0x0000007815157824 */ /* 0x010fca00078e02ff */
[----:B------:R-:W-:Y:S01]  /*c170*/  STL [R1+0xec], R21 ;  /* 0x0000ec1501007387 */ /* 0x000fe20000100800 */
[----:B---3--:R-:W-:-:S05]  /*c180*/  IMAD.WIDE.U32 R4, R10, 0x78, R4 ;  /* 0x000000780a047825 */ /* 0x008fca00078e0004 */
[----:B------:R0:W-:Y:S01]  /*c190*/  STL.64 [R1+0xd0], R4 ;  /* 0x0000d00401007387 */ /* 0x0001e20000100a00 */
[----:B--2---:R-:W-:Y:S01]  /*c1a0*/  FFMA R9, R9, R2, R20 ;  /* 0x0000000209097223 */ /* 0x004fe20000000014 */
[----:B------:R-:W-:-:S04]  /*c1b0*/  IMAD.IADD R20, R5, 0x1, R21 ;  /* 0x0000000105147824 */ /* 0x000fc800078e0215 */
[----:B------:R-:W-:Y:S01]  /*c1c0*/  F2FP.BF16.F32.PACK_AB R9, RZ, R9 ;  /* 0x00000009ff09723e */ /* 0x000fe200000010ff */
[----:B------:R1:W-:Y:S01]  /*c1d0*/  STL [R1+0xd8], R20 ;  /* 0x0000d81401007387 */ /* 0x0003e20000100800 */
[----:B0-----:R-:W-:-:S05]  /*c1e0*/  IADD3 R5, P5, R12, R4, RZ ;  /* 0x000000040c057210 */ /* 0x001fca0007fbe0ff */
[----:B-1----:R-:W-:Y:S01]  /*c1f0*/  IMAD.X R20, R20, 0x1, R25, P5 ;  /* 0x0000000114147824 */ /* 0x002fe200028e0619 */
[C---:B------:R-:W-:Y:S01]  /*c200*/  LEA R4, P5, R5.reuse, R14, 0x1 ;  /* 0x0000000e05047211 */ /* 0x040fe200078a08ff */
[----:B------:R0:W-:Y:S03]  /*c210*/  @P4 STG.E.U16 desc[UR36][R234.64+0x12], R9 ;  /* 0x00001209ea004986 */ /* 0x0001e6000c101524 */
[----:B------:R-:W-:Y:S01]  /*c220*/  LEA.HI.X R5, R5, R15, R20, 0x1, P5 ;  /* 0x0000000f05057211 */ /* 0x000fe200028f0c14 */
[----:B------:R-:W5:Y:S04]  /*c230*/  LDL.LU.64 R24, [R1+0x140] ;  /* 0x0001400001187983 */ /* 0x000f680000300a00 */
[----:B------:R1:W2:Y:S04]  /*c240*/  @P3 LDG.E.LTC128B.U16 R23, desc[UR36][R4.64] ;  /* 0x0000002404173981 */ /* 0x0002a8000c1e1520 */
[----:B0-----:R-:W3:Y:S04]  /*c250*/  LDL R9, [R1+0x110] ;  /* 0x0001100001097983 */ /* 0x001ee80000100800 */
[----:B------:R-:W1:Y:S01]  /*c260*/  LDL.64 R4, [R1+0xc0] ;  /* 0x0000c00001047983 */ /* 0x000e620000100a00 */
[----:B------:R-:W-:Y:S01]  /*c270*/  BSSY B1, `(.L_x_42) ;  /* 0x000001f000017945 */ /* 0x000fe20003800000 */
[----:B-1----:R-:W-:-:S04]  /*c280*/  IMAD.WIDE.U32 R4, R10, 0x78, R4 ;  /* 0x000000780a047825 */ /* 0x002fc800078e0004 */
[----:B------:R-:W-:Y:S02]  /*c290*/  IMAD.IADD R21, R21, 0x1, R5 ;  /* 0x0000000115157824 */ /* 0x000fe400078e0205 */
[----:B------:R-:W-:Y:S01]  /*c2a0*/  IMAD.MOV.U32 R20, RZ, RZ, R4 ;  /* 0x000000ffff147224 */ /* 0x000fe200078e0004 */
[----:B------:R0:W-:Y:S03]  /*c2b0*/  STL.64 [R1+0x120], R4 ;  /* 0x0001200401007387 */ /* 0x0001e60000100a00 */
[----:B0-----:R-:W-:Y:S02]  /*c2c0*/  IMAD.WIDE.U32 R4, R3, R10, R20 ;  /* 0x0000000a03047225 */ /* 0x001fe400078e0014 */
[----:B------:R0:W5:Y:S01]  /*c2d0*/  LDL.LU R10, [R1+0x13c] ;  /* 0x00013c00010a7983 */ /* 0x0001620000300800 */
[----:B------:R-:W-:-:S04]  /*c2e0*/  IADD3 R4, P4, R18, R4, RZ ;  /* 0x0000000412047210 */ /* 0x000fc80007f9e0ff */
[----:B---3--:R-:W-:-:S03]  /*c2f0*/  IADD3.X R5, R19, R9, R5, P4, !PT ;  /* 0x0000000913057210 */ /* 0x008fc600027fe405 */
[----:B------:R-:W-:-:S05]  /*c300*/  IMAD.WIDE.U32 R4, R233, UR4, R4 ;  /* 0x00000004e9047c25 */ /* 0x000fca000f8e0004 */
[----:B------:R-:W-:Y:S02]  /*c310*/  IADD3 R5, R232, R5, RZ ;  /* 0x00000005e8057210 */ /* 0x000fe40007ffe0ff */
[----:B------:R-:W-:-:S04]  /*c320*/  LEA R232, P4, R4, R14, 0x1 ;  /* 0x0000000e04e87211 */ /* 0x000fc800078808ff */
[----:B------:R-:W-:Y:S01]  /*c330*/  LEA.HI.X R233, R4, R15, R5, 0x1, P4 ;  /* 0x0000000f04e97211 */ /* 0x000fe200020f0c05 */
[----:B--2---:R-:W-:-:S04]  /*c340*/  IMAD.U32 R4, R23, 0x10000, RZ ;  /* 0x0001000017047824 */ /* 0x004fc800078e00ff */
[----:B------:R-:W-:Y:S01]  /*c350*/  FMUL R4, R4, R16 ;  /* 0x0000001004047220 */ /* 0x000fe20000400000 */
[----:B------:R1:W-:Y:S03]  /*c360*/  STL [R1+0xcc], R23 ;  /* 0x0000cc1701007387 */ /* 0x0003e60000100800 */
[----:B------:R-:W-:Y:S01]  /*c370*/  FFMA R5, R22, R2, R4 ;  /* 0x0000000216057223 */ /* 0x000fe20000000004 */
[----:B------:R-:W-:Y:S02]  /*c380*/  IMAD.U32 R4, RZ, RZ, UR8 ;  /* 0x00000008ff047e24 */ /* 0x000fe4000f8e00ff */
[----:B------:R-:W-:Y:S02]  /*c390*/  IMAD.MOV.U32 R22, RZ, RZ, R6 ;  /* 0x000000ffff167224 */ /* 0x000fe400078e0006 */
[----:B-1----:R-:W-:Y:S02]  /*c3a0*/  IMAD.MOV.U32 R23, RZ, RZ, R7 ;  /* 0x000000ffff177224 */ /* 0x002fe400078e0007 */
[----:B------:R-:W-:Y:S01]  /*c3b0*/  IMAD.WIDE.U32 R22, R4, 0xf0, R22 ;  /* 0x000000f004167825 */ /* 0x000fe200078e0016 */
[----:B------:R-:W-:-:S05]  /*c3c0*/  MOV R4, UR9 ;  /* 0x0000000900047c02 */ /* 0x000fca0008000f00 */
[----:B------:R-:W-:Y:S01]  /*c3d0*/  IMAD R4, R4, 0xf0, RZ ;  /* 0x000000f004047824 */ /* 0x000fe200078e02ff */
[----:B------:R-:W-:Y:S01]  /*c3e0*/  F2FP.BF16.F32.PACK_AB R5, RZ, R5 ;  /* 0x00000005ff05723e */ /* 0x000fe200000010ff */
[----:B------:R-:W-:Y:S02]  /*c3f0*/  @P3 IMAD.MOV.U32 R8, RZ, RZ, R22 ;  /* 0x000000ffff083224 */ /* 0x000fe400078e0016 */
[----:B------:R-:W-:-:S05]  /*c400*/  IMAD.IADD R9, R23, 0x1, R4 ;  /* 0x0000000117097824 */ /* 0x000fca00078e0204 */
[----:B------:R0:W-:Y:S01]  /*c410*/  @P3 STG.E.U16 desc[UR36][R8.64], R5 ;  /* 0x0000000508003986 */ /* 0x0001e2000c101524 */
[----:B------:R-:W-:-:S13]  /*c420*/  ISETP.GT.AND P4, PT, R0, 0x1, P2 ;  /* 0x000000010000780c */ /* 0x000fda0001784270 */
[----:B0-----:R-:W-:Y:S05]  /*c430*/  @!P4 BRA `(.L_x_43) ;  /* 0x000000000008c947 */ /* 0x001fea0003800000 */
[----:B------:R-:W2:Y:S04]  /*c440*/  LDG.E.LTC128B.U16 R5, desc[UR36][R232.64+0x2] ;  /* 0x00000224e8057981 */ /* 0x000ea8000c1e1520 */
[----:B--2---:R0:W-:Y:S02]  /*c450*/  STL [R1+0xcc], R5 ;  /* 0x0000cc0501007387 */ /* 0x0041e40000100800 */
.L_x_43:
[----:B------:R-:W-:Y:S05]  /*c460*/  BSYNC B1 ;  /* 0x0000000000017941 */ /* 0x000fea0003800000 */
.L_x_42:
[----:B------:R-:W2:Y:S04]  /*c470*/  LDL.LU R6, [R1+0xa4] ;  /* 0x0000a40001067983 */ /* 0x000ea80000300800 */
[----:B-----5:R-:W-:Y:S04]  /*c480*/  STL [R1+0x16c], R24 ;  /* 0x00016c1801007387 */ /* 0x020fe80000100800 */
[----:B------:R-:W-:Y:S04]  /*c490*/  STL [R1+0x168], R19 ;  /* 0x0001681301007387 */ /* 0x000fe80000100800 */
[----:B------:R1:W-:Y:S04]  /*c4a0*/  STL.64 [R1+0x160], R22 ;  /* 0x0001601601007387 */ /* 0x0003e80000100a00 */
[----:B-1----:R-:W3:Y:S04]  /*c4b0*/  LDL.64 R22, [R1+0xc0] ;  /* 0x0000c00001167983 */ /* 0x002ee80000100a00 */
[----:B------:R1:W-:Y:S04]  /*c4c0*/  STL.64 [R1+0x158], R20 ;  /* 0x0001581401007387 */ /* 0x0003e80000100a00 */
[----:B-1----:R-:W4:Y:S04]  /*c4d0*/  LDL.64 R20, [R1+0xf0] ;  /* 0x0000f00001147983 */ /* 0x002f280000100a00 */
[----:B------:R1:W-:Y:S04]  /*c4e0*/  STL [R1+0x154], R18 ;  /* 0x0001541201007387 */ /* 0x0003e80000100800 */
[----:B-1----:R-:W2:Y:S04]  /*c4f0*/  LDL.LU R18, [R1+0x100] ;  /* 0x0001000001127983 */ /* 0x002ea80000300800 */
[----:B------:R1:W-:Y:S04]  /*c500*/  STL [R1+0x150], R9 ;  /* 0x0001500901007387 */ /* 0x0003e80000100800 */
[----:B-1----:R-:W4:Y:S04]  /*c510*/  LDL.LU R9, [R1+0xd8] ;  /* 0x0000d80001097983 */ /* 0x002f280000300800 */
[----:B------:R1:W-:Y:S04]  /*c520*/  STL.64 [R1+0x148], R10 ;  /* 0x0001480a01007387 */ /* 0x0003e80000100a00 */
[----:B-1----:R-:W3:Y:S04]  /*c530*/  LDL.LU.64 R10, [R1+0xd0] ;  /* 0x0000d000010a7983 */ /* 0x002ee80000300a00 */
[----:B------:R1:W-:Y:S04]  /*c540*/  STL [R1+0x140], R8 ;  /* 0x0001400801007387 */ /* 0x0003e80000100800 */
[----:B-1----:R-:W0:Y:S01]  /*c550*/  LDL.LU R8, [R1+0xcc] ;  /* 0x0000cc0001087983 */ /* 0x002e220000300800 */
[----:B------:R-:W-:-:S03]  /*c560*/  ISETP.GT.AND P5, PT, R17, 0x88, PT ;  /* 0x000000881100780c */ /* 0x000fc60003fa4270 */
[----:B------:R-:W-:Y:S01]  /*c570*/  STL [R1+0x13c], R3 ;  /* 0x00013c0301007387 */ /* 0x000fe20000100800 */
[----:B--2---:R-:W-:-:S09]  /*c580*/  LOP3.LUT R18, R18, 0xfffffffb, RZ, 0xc0, !PT ;  /* 0xfffffffb12127812 */ /* 0x004fd200078ec0ff */
[----:B------:R-:W-:Y:S01]  /*c590*/  @P5 LOP3.LUT R18, R18, 0x4, RZ, 0xfc, !PT ;  /* 0x0000000412125812 */ /* 0x000fe200078efcff */
[----:B0-----:R-:W-:-:S04]  /*c5a0*/  IMAD.U32 R5, R8, 0x10000, RZ ;  /* 0x0001000008057824 */ /* 0x001fc800078e00ff */
[----:B------:R-:W-:-:S04]  /*c5b0*/  FMUL R5, R5, R16 ;  /* 0x0000001005057220 */ /* 0x000fc80000400000 */
[----:B------:R-:W-:Y:S01]  /*c5c0*/  FFMA R5, R6, R2, R5 ;  /* 0x0000000206057223 */ /* 0x000fe20000000005 */
[----:B------:R-:W-:-:S04]  /*c5d0*/  IMAD.U32 R6, RZ, RZ, UR8 ;  /* 0x00000008ff067e24 */ /* 0x000fc8000f8e00ff */
[----:B------:R-:W-:-:S04]  /*c5e0*/  F2FP.BF16.F32.PACK_AB R7, RZ, R5 ;  /* 0x00000005ff07723e */ /* 0x000fc800000010ff */
[----:B------:R-:W-:Y:S01]  /*c5f0*/  PRMT R24, R7, 0x7610, R24 ;  /* 0x0000761007187816 */ /* 0x000fe20000000018 */
[----:B------:R-:W-:Y:S01]  /*c600*/  IMAD.WIDE.U32 R6, R6, 0xf0, R234 ;  /* 0x000000f006067825 */ /* 0x000fe200078e00ea */
[----:B---3--:R-:W-:Y:S02]  /*c610*/  IADD3 R10, P3, R22, R10, RZ ;  /* 0x0000000a160a7210 */ /* 0x008fe40007f7e0ff */
[----:B------:R-:W-:Y:S02]  /*c620*/  PRMT R19, R24, 0x7610, R19 ;  /* 0x0000761018137816 */ /* 0x000fe40000000013 */
[----:B------:R-:W-:Y:S01]  /*c630*/  IADD3 R5, R4, R7, RZ ;  /* 0x0000000704057210 */ /* 0x000fe20007ffe0ff */
[----:B------:R-:W-:Y:S01]  /*c640*/  @P4 IMAD.MOV.U32 R4, RZ, RZ, R6 ;  /* 0x000000ffff044224 */ /* 0x000fe200078e0006 */
[----:B------:R0:W5:Y:S01]  /*c650*/  LDL.LU R24, [R1+0x16c] ;  /* 0x00016c0001187983 */ /* 0x0001620000300800 */
[----:B----4-:R-:W-:-:S03]  /*c660*/  IMAD.X R11, R9, 0x1, R23, P3 ;  /* 0x00000001090b7824 */ /* 0x010fc600018e0617 */
[----:B------:R1:W-:Y:S01]  /*c670*/  @P4 STG.E.U16 desc[UR36][R4.64+0x2], R19 ;  /* 0x0000021304004986 */ /* 0x0003e2000c101524 */
[----:B------:R-:W-:-:S03]  /*c680*/  IADD3 R9, P4, R10, R12, RZ ;  /* 0x0000000c0a097210 */ /* 0x000fc60007f9e0ff */
[----:B-1----:R0:W5:Y:S04]  /*c690*/  LDL.LU R19, [R1+0x168] ;  /* 0x0001680001137983 */ /* 0x0021680000300800 */
[----:B------:R0:W5:Y:S01]  /*c6a0*/  LDL.LU.64 R22, [R1+0x160] ;  /* 0x0001600001167983 */ /* 0x0001620000300a00 */
[----:B------:R-:W-:Y:S02]  /*c6b0*/  PRMT R3, R8, 0x7610, R3 ;  /* 0x0000761008037816 */ /* 0x000fe40000000003 */
[----:B------:R-:W-:Y:S01]  /*c6c0*/  ISETP.GT.AND P3, PT, R0, RZ, P5 ;  /* 0x000000ff0000720c */ /* 0x000fe20002f64270 */
[----:B------:R-:W-:Y:S04]  /*c6d0*/  STL.64 [R1+0xa0], R10 ;  /* 0x0000a00a01007387 */ /* 0x000fe80000100a00 */
[----:B------:R1:W-:Y:S02]  /*c6e0*/  STL [R1+0x100], R18 ;  /* 0x0001001201007387 */ /* 0x0003e40000100800 */
[----:B-1----:R-:W-:Y:S01]  /*c6f0*/  IMAD.X R18, R11, 0x1, R21, P4 ;  /* 0x000000010b127824 */ /* 0x002fe200020e0615 */
[C---:B------:R-:W-:Y:S01]  /*c700*/  LEA R10, P4, R9.reuse, R14, 0x1 ;  /* 0x0000000e090a7211 */ /* 0x040fe200078808ff */
[----:B------:R0:W5:Y:S03]  /*c710*/  LDL.LU.64 R20, [R1+0x158] ;  /* 0x0001580001147983 */ /* 0x0001660000300a00 */
[----:B------:R-:W-:-:S02]  /*c720*/  LEA.HI.X R11, R9, R15, R18, 0x1, P4 ;  /* 0x0000000f090b7211 */ /* 0x000fc400020f0c12 */
[----:B------:R0:W5:Y:S04]  /*c730*/  LDL.LU R18, [R1+0x154] ;  /* 0x0001540001127983 */ /* 0x0001680000300800 */
[----:B------:R0:W5:Y:S04]  /*c740*/  LDL.LU R9, [R1+0x150] ;  /* 0x0001500001097983 */ /* 0x0001680000300800 */
[----:B------:R1:W-:Y:S04]  /*c750*/  STL.64 [R1+0xd0], R10 ;  /* 0x0000d00a01007387 */ /* 0x0003e80000100a00 */
[----:B-1----:R0:W5:Y:S04]  /*c760*/  LDL.LU.64 R10, [R1+0x148] ;  /* 0x00014800010a7983 */ /* 0x0021680000300a00 */
[----:B------:R0:W5:Y:S04]  /*c770*/  LDL.LU R8, [R1+0x140] ;  /* 0x0001400001087983 */ /* 0x0001680000300800 */
[----:B------:R1:W-:Y:S04]  /*c780*/  STL.S16 [R1+0xcc], R3 ;  /* 0x0000cc0301007387 */ /* 0x0003e80000100600 */
[----:B-1----:R0:W5:Y:S01]  /*c790*/  LDL.LU R3, [R1+0x13c] ;  /* 0x00013c0001037983 */ /* 0x0021620000300800 */
[----:B------:R-:W-:Y:S04]  /*c7a0*/  BSSY B1, `(.L_x_44) ;  /* 0x0000009000017945 */ /* 0x000fe80003800000 */
[----:B------:R-:W-:Y:S05]  /*c7b0*/  @!P3 BRA `(.L_x_45) ;  /* 0x00000000001cb947 */ /* 0x000fea0003800000 */
[----:B-----5:R1:W-:Y:S04]  /*c7c0*/  STL.64 [R1+0x140], R2 ;  /* 0x0001400201007387 */ /* 0x0203e80000100a00 */
[----:B-1----:R-:W2:Y:S04]  /*c7d0*/  LDL.LU.64 R2, [R1+0xd0] ;  /* 0x0000d00001027983 */ /* 0x002ea80000300a00 */
[----:B------:R2:W-:Y:S04]  /*c7e0*/  STL [R1+0x13c], R0 ;  /* 0x00013c0001007387 */ /* 0x0005e80000100800 */
[----:B--2---:R-:W2:Y:S04]  /*c7f0*/  LDG.E.LTC128B.U16 R0, desc[UR36][R2.64] ;  /* 0x0000002402007981 */ /* 0x004ea8000c1e1520 */
[----:B------:R1:W5:Y:S04]  /*c800*/  LDL.LU.64 R2, [R1+0x140] ;  /* 0x0001400001027983 */ /* 0x0003680000300a00 */
[----:B--2---:R2:W-:Y:S04]  /*c810*/  STL [R1+0xcc], R0 ;  /* 0x0000cc0001007387 */ /* 0x0045e80000100800 */
[----:B--2---:R1:W5:Y:S02]  /*c820*/  LDL.LU R0, [R1+0x13c] ;  /* 0x00013c0001007983 */ /* 0x0043640000300800 */
.L_x_45:
[----:B------:R-:W-:Y:S05]  /*c830*/  BSYNC B1 ;  /* 0x0000000000017941 */ /* 0x000fea0003800000 */
.L_x_44:
[----:B-----5:R-:W2:Y:S04]  /*c840*/  LDL R8, [R1+0x108] ;  /* 0x0001080001087983 */ /* 0x020ea80000100800 */
[----:B------:R3:W-:Y:S04]  /*c850*/  STL [R1+0x15c], R13 ;  /* 0x00015c0d01007387 */ /* 0x0007e80000100800 */
[----:B---3--:R-:W3:Y:S04]  /*c860*/  LDL.LU R13, [R1+0xa8] ;  /* 0x0000a800010d7983 */ /* 0x008ee80000300800 */
[----:B------:R4:W-:Y:S04]  /*c870*/  STL [R1+0x158], R12 ;  /* 0x0001580c01007387 */ /* 0x0009e80000100800 */
[----:B----4-:R-:W4:Y:S04]  /*c880*/  LDL R12, [R1+0xfc] ;  /* 0x0000fc00010c7983 */ /* 0x010f280000100800 */
[----:B------:R0:W-:Y:S04]  /*c890*/  STL.64 [R1+0x150], R10 ;  /* 0x0001500a01007387 */ /* 0x0001e80000100a00 */
[----:B0-----:R-:W3:Y:S04]  /*c8a0*/  LDL.64 R10, [R1+0xc0] ;  /* 0x0000c000010a7983 */ /* 0x001ee80000100a00 */
[----:B------:R0:W-:Y:S04]  /*c8b0*/  STL.64 [R1+0x148], R6 ;  /* 0x0001480601007387 */ /* 0x0001e80000100a00 */
[----:B0-----:R-:W3:Y:S04]  /*c8c0*/  LDL.LU.64 R6, [R1+0x120] ;  /* 0x0001200001067983 */ /* 0x001ee80000300a00 */
[----:B------:R0:W-:Y:S04]  /*c8d0*/  STL [R1+0x140], R5 ;  /* 0x0001400501007387 */ /* 0x0001e80000100800 */
[----:B0-----:R-:W3:Y:S04]  /*c8e0*/  LDL R5, [R1+0x110] ;  /* 0x0001100001057983 */ /* 0x001ee80000100800 */
[----:B------:R0:W-:Y:S04]  /*c8f0*/  STL [R1+0x13c], R4 ;  /* 0x00013c0401007387 */ /* 0x0001e80000100800 */
[----:B0-----:R-:W3:Y:S01]  /*c900*/  LDL.LU R4, [R1+0xcc] ;  /* 0x0000cc0001047983 */ /* 0x001ee20000300800 */
[----:B--2---:R-:W-:-:S02]  /*c910*/  R2UR UR4, R8 ;  /* 0x00000000080472ca */ /* 0x004fc400000e0000 */
[----:B----4-:R-:W-:Y:S01]  /*c920*/  IADD3 R22, P4, R12, R22, RZ ;  /* 0x000000160c167210 */ /* 0x010fe20007f9e0ff */
[----:B---3--:R-:W-:-:S04]  /*c930*/  IMAD.U32 R8, R4, 0x10000, RZ ;  /* 0x0001000004087824 */ /* 0x008fc800078e00ff */
[----:B------:R-:W-:-:S04]  /*c940*/  FMUL R8, R8, R16 ;  /* 0x0000001008087220 */ /* 0x000fc80000400000 */
[----:B------:R-:W-:Y:S02]  /*c950*/  FFMA R8, R13, R2, R8 ;  /* 0x000000020d087223 */ /* 0x000fe40000000008 */
[----:B------:R0:W5:Y:S04]  /*c960*/  LDL.LU R13, [R1+0x15c] ;  /* 0x00015c00010d7983 */ /* 0x0001680000300800 */
[----:B------:R0:W5:Y:S04]  /*c970*/  LDL.LU R12, [R1+0x158] ;  /* 0x00015800010c7983 */ /* 0x0001680000300800 */
[----:B------:R-:W2:Y:S01]  /*c980*/  LDL R23, [R1+0xc8] ;  /* 0x0000c80001177983 */ /* 0x000ea20000100800 */
[----:B------:R-:W-:-:S02]  /*c990*/  F2FP.BF16.F32.PACK_AB R8, RZ, R8 ;  /* 0x00000008ff08723e */ /* 0x000fc400000010ff */
[----:B--2---:R-:W-:Y:S02]  /*c9a0*/  IADD3.X R23, R9, R23, RZ, P4, !PT ;  /* 0x0000001709177210 */ /* 0x004fe400027fe4ff */
[----:B------:R-:W2:Y:S04]  /*c9b0*/  LDL R9, [R1+0xe8] ;  /* 0x0000e80001097983 */ /* 0x000ea80000100800 */
[----:B------:R3:W-:Y:S04]  /*c9c0*/  @P3 STG.E.U16 desc[UR36][R22.64], R8 ;  /* 0x0000000816003986 */ /* 0x0007e8000c101524 */
[----:B---3--:R-:W3:Y:S04]  /*c9d0*/  LDL R22, [R1+0xf8] ;  /* 0x0000f80001167983 */ /* 0x008ee80000100800 */
[----:B------:R-:W4:Y:S01]  /*c9e0*/  LDL R23, [R1+0x10c] ;  /* 0x00010c0001177983 */ /* 0x000f220000100800 */
[----:B------:R-:W-:-:S05]  /*c9f0*/  IADD3 R6, P3, R10, R6, RZ ;  /* 0x000000060a067210 */ /* 0x000fca0007f7e0ff */
[----:B------:R-:W-:Y:S02]  /*ca00*/  IMAD.X R7, R21, 0x1, R11, P3 ;  /* 0x0000000115077824 */ /* 0x000fe400018e060b */
[----:B------:R0:W5:Y:S04]  /*ca10*/  LDL.LU.64 R10, [R1+0x150] ;  /* 0x00015000010a7983 */ /* 0x0001680000300a00 */
[----:B------:R1:W-:Y:S01]  /*ca20*/  STL.64 [R1+0xd0], R6 ;  /* 0x0000d00601007387 */ /* 0x0003e20000100a00 */
[----:B------:R-:W-:Y:S01]  /*ca30*/  BSSY B1, `(.L_x_46) ;  /* 0x0000011000017945 */ /* 0x000fe20003800000 */
[----:B--2---:R-:W-:Y:S02]  /*ca40*/  IMAD.WIDE.U32 R8, R3, R9, R6 ;  /* 0x0000000903087225 */ /* 0x004fe400078e0006 */
[----:B-1----:R0:W5:Y:S01]  /*ca50*/  LDL.LU.64 R6, [R1+0x148] ;  /* 0x0001480001067983 */ /* 0x0021620000300a00 */
[----:B------:R-:W-:-:S04]  /*ca60*/  IADD3 R8, P3, R18, R8, RZ ;  /* 0x0000000812087210 */ /* 0x000fc80007f7e0ff */
[----:B------:R-:W-:Y:S02]  /*ca70*/  IADD3.X R9, R19, R5, R9, P3, !PT ;  /* 0x0000000513097210 */ /* 0x000fe40001ffe409 */
[----:B------:R0:W5:Y:S01]  /*ca80*/  LDL.LU R5, [R1+0x140] ;  /* 0x0001400001057983 */ /* 0x0001620000300800 */
[----:B---3--:R-:W-:-:S04]  /*ca90*/  IMAD.WIDE.U32 R8, R22, UR4, R8 ;  /* 0x0000000416087c25 */ /* 0x008fc8000f8e0008 */
[----:B----4-:R-:W-:Y:S01]  /*caa0*/  IMAD.IADD R9, R23, 0x1, R9 ;  /* 0x0000000117097824 */ /* 0x010fe200078e0209 */
[----:B------:R-:W-:-:S04]  /*cab0*/  LEA R22, P3, R8, R14, 0x1 ;  /* 0x0000000e08167211 */ /* 0x000fc800078608ff */
[----:B------:R-:W-:Y:S02]  /*cac0*/  LEA.HI.X R23, R8, R15, R9, 0x1, P3 ;  /* 0x0000000f08177211 */ /* 0x000fe400018f0c09 */
[----:B------:R-:W-:Y:S02]  /*cad0*/  PRMT R8, R4, 0x7610, R8 ;  /* 0x0000761004087816 */ /* 0x000fe40000000008 */
[----:B------:R0:W5:Y:S01]  /*cae0*/  LDL.LU R4, [R1+0x13c] ;  /* 0x00013c0001047983 */ /* 0x0001620000300800 */
[----:B------:R-:W-:-:S03]  /*caf0*/  ISETP.GT.AND P3, PT, R0, 0x1, P5 ;  /* 0x000000010000780c */ /* 0x000fc60002f64270 */
[----:B------:R0:W-:Y:S10]  /*cb00*/  STL.S16 [R1+0xa8], R8 ;  /* 0x0000a80801007387 */ /* 0x0001f40000100600 */
[----:B0-----:R-:W-:Y:S05]  /*cb10*/  @!P3 BRA `(.L_x_47) ;  /* 0x000000000008b947 */ /* 0x001fea0003800000 */
[----:B------:R-:W2:Y:S04]  /*cb20*/  LDG.E.LTC128B.U16 R8, desc[UR36][R22.64+0x2] ;  /* 0x0000022416087981 */ /* 0x000ea8000c1e1520 */
[----:B--2---:R0:W-:Y:S02]  /*cb30*/  STL [R1+0xa8], R8 ;  /* 0x0000a80801007387 */ /* 0x0041e40000100800 */
.L_x_47:
[----:B------:R-:W-:Y:S05]  /*cb40*/  BSYNC B1 ;  /* 0x0000000000017941 */ /* 0x000fea0003800000 */
.L_x_46:
[----:B------:R-:W2:Y:S04]  /*cb50*/  LDL.LU R9, [R1+0xac] ;  /* 0x0000ac0001097983 */ /* 0x000ea80000300800 */
[----:B-----5:R-:W-:Y:S04]  /*cb60*/  STL [R1+0x148], R12 ;  /* 0x0001480c01007387 */ /* 0x020fe80000100800 */
[----:B------:R-:W-:Y:S04]  /*cb70*/  STL [R1+0x144], R11 ;  /* 0x0001440b01007387 */ /* 0x000fe80000100800 */
[----:B------:R1:W-:Y:S04]  /*cb80*/  STL [R1+0x140], R10 ;  /* 0x0001400a01007387 */ /* 0x0003e80000100800 */
[----:B-1----:R-:W0:Y:S04]  /*cb90*/  LDL.LU R10, [R1+0xa8] ;  /* 0x0000a800010a7983 */ /* 0x002e280000300800 */
[----:B------:R1:W-:Y:S01]  /*cba0*/  STL [R1+0x13c], R3 ;  /* 0x00013c0301007387 */ /* 0x0003e20000100800 */
[----:B0-----:R-:W-:-:S04]  /*cbb0*/  IMAD.U32 R8, R10, 0x10000, RZ ;  /* 0x000100000a087824 */ /* 0x001fc800078e00ff */
[----:B------:R-:W-:-:S04]  /*cbc0*/  FMUL R8, R8, R16 ;  /* 0x0000001008087220 */ /* 0x000fc80000400000 */
[----:B--2---:R-:W-:Y:S02]  /*cbd0*/  FFMA R9, R9, R2, R8 ;  /* 0x0000000209097223 */ /* 0x004fe40000000008 */
[----:B------:R-:W2:Y:S03]  /*cbe0*/  LDL R8, [R1+0xfc] ;  /* 0x0000fc0001087983 */ /* 0x000ea60000100800 */
[----:B------:R-:W-:-:S04]  /*cbf0*/  F2FP.BF16.F32.PACK_AB R9, RZ, R9 ;  /* 0x00000009ff09723e */ /* 0x000fc800000010ff */
[----:B------:R-:W-:Y:S02]  /*cc00*/  PRMT R12, R9, 0x7610, R12 ;  /* 0x00007610090c7816 */ /* 0x000fe4000000000c */
[----:B------:R-:W3:Y:S02]  /*cc10*/  LDL R9, [R1+0xc8] ;  /* 0x0000c80001097983 */ /* 0x000ee40000100800 */
[----:B------:R-:W-:Y:S02]  /*cc20*/  PRMT R11, R12, 0x7610, R11 ;  /* 0x000076100c0b7816 */ /* 0x000fe4000000000b */
[----:B-1----:R-:W-:Y:S01]  /*cc30*/  PRMT R3, R10, 0x7610, R3 ;  /* 0x000076100a037816 */ /* 0x002fe20000000003 */
[----:B------:R0:W5:Y:S01]  /*cc40*/  LDL.LU R12, [R1+0x148] ;  /* 0x00014800010c7983 */ /* 0x0001620000300800 */
[----:B--2---:R-:W-:-:S05]  /*cc50*/  IADD3 R8, P4, R8, R6, RZ ;  /* 0x0000000608087210 */ /* 0x004fca0007f9e0ff */
[----:B---3--:R-:W-:-:S05]  /*cc60*/  IMAD.X R9, R5, 0x1, R9, P4 ;  /* 0x0000000105097824 */ /* 0x008fca00020e0609 */
[----:B------:R1:W-:Y:S04]  /*cc70*/  @P3 STG.E.U16 desc[UR36][R8.64+0x2], R11 ;  /* 0x0000020b08003986 */ /* 0x0003e8000c101524 */
[----:B-1----:R0:W5:Y:S04]  /*cc80*/  LDL.LU R11, [R1+0x144] ;  /* 0x00014400010b7983 */ /* 0x0021680000300800 */
[----:B------:R0:W5:Y:S04]  /*cc90*/  LDL.LU R10, [R1+0x140] ;  /* 0x00014000010a7983 */ /* 0x0001680000300800 */
[----:B------:R1:W-:Y:S04]  /*cca0*/  STL.S16 [R1+0xa8], R3 ;  /* 0x0000a80301007387 */ /* 0x0003e80000100600 */
[----:B-1----:R0:W5:Y:S01]  /*ccb0*/  LDL.LU R3, [R1+0x13c] ;  /* 0x00013c0001037983 */ /* 0x0021620000300800 */
[----:B------:R-:W-:Y:S01]  /*ccc0*/  ISETP.GT.AND P4, PT, R0, 0x8, P2 ;  /* 0x000000080000780c */ /* 0x000fe20001784270 */
[----:B------:R-:W-:-:S12]  /*ccd0*/  BSSY B1, `(.L_x_48) ;  /* 0x0000006000017945 */ /* 0x000fd80003800000 */
[----:B0-----:R-:W-:Y:S05]  /*cce0*/  @!P4 BRA `(.L_x_49) ;  /* 0x000000000010c947 */ /* 0x001fea0003800000 */
[----:B------:R0:W-:Y:S04]  /*ccf0*/  STL [R1+0x13c], R0 ;  /* 0x00013c0001007387 */ /* 0x0001e80000100800 */
[----:B0-----:R-:W2:Y:S04]  /*cd00*/  LDG.E.LTC128B.U16 R0, desc[UR36][R232.64+0x10] ;  /* 0x00001024e8007981 */ /* 0x001ea8000c1e1520 */
[----:B--2---:R0:W-:Y:S04]  /*cd10*/  STL [R1+0xa8], R0 ;  /* 0x0000a80001007387 */ /* 0x0041e80000100800 */
[----:B0-----:R0:W5:Y:S02]  /*cd20*/  LDL.LU R0, [R1+0x13c] ;  /* 0x00013c0001007983 */ /* 0x0011640000300800 */
.L_x_49:
[----:B------:R-:W-:Y:S05]  /*cd30*/  BSYNC B1 ;  /* 0x0000000000017941 */ /* 0x000fea0003800000 */
.L_x_48:
[----:B------:R1:W-:Y:S04]  /*cd40*/  STL.64 [R1+0x170], R22 ;  /* 0x0001701601007387 */ /* 0x0003e80000100a00 */
[----:B-1----:R-:W2:Y:S04]  /*cd50*/  LDL.LU R23, [R1+0xb0] ;  /* 0x0000b00001177983 */ /* 0x002ea80000300800 */
[----:B------:R-:W-:Y:S04]  /*cd60*/  STL [R1+0x168], R20 ;  /* 0x0001681401007387 */ /* 0x000fe80000100800 */
[----:B------:R-:W-:Y:S04]  /*cd70*/  STL [R1+0x164], R17 ;  /* 0x0001641101007387 */ /* 0x000fe80000100800 */
[----:B------:R-:W-:Y:S04]  /*cd80*/  STL [R1+0x160], R9 ;  /* 0x0001600901007387 */ /* 0x000fe80000100800 */
[----:B------:R1:W-:Y:S04]  /*cd90*/  STL.64 [R1+0x158], R18 ;  /* 0x0001581201007387 */ /* 0x0003e80000100a00 */
[----:B-1----:R-:W3:Y:S04]  /*cda0*/  LDL R19, [R1+0xfc] ;  /* 0x0000fc0001137983 */ /* 0x002ee80000100800 */
[----:B------:R1:W-:Y:S04]  /*cdb0*/  STL.64 [R1+0x150], R14 ;  /* 0x0001500e01007387 */ /* 0x0003e80000100a00 */
[----:B-1----:R-:W4:Y:S04]  /*cdc0*/  LDL.LU.64 R14, [R1+0xa0] ;  /* 0x0000a000010e7983 */ /* 0x002f280000300a00 */
[----:B-----5:R1:W-:Y:S04]  /*cdd0*/  STL.64 [R1+0x148], R12 ;  /* 0x0001480c01007387 */ /* 0x0203e80000100a00 */
[----:B-1----:R-:W4:Y:S04]  /*cde0*/  LDL R12, [R1+0xc8] ;  /* 0x0000c800010c7983 */ /* 0x002f280000100800 */
[----:B------:R-:W4:Y:S04]  /*cdf0*/  LDL R13, [R1+0xe8] ;  /* 0x0000e800010d7983 */ /* 0x000f280000100800 */
[----:B------:R1:W-:Y:S04]  /*ce00*/  STL [R1+0x140], R8 ;  /* 0x0001400801007387 */ /* 0x0003e80000100800 */
[----:B-1----:R-:W2:Y:S04]  /*ce10*/  LDL.LU R8, [R1+0xa8] ;  /* 0x0000a80001087983 */ /* 0x002ea80000300800 */
[----:B------:R-:W-:Y:S01]  /*ce20*/  STL [R1+0x13c], R3 ;  /* 0x00013c0301007387 */ /* 0x000fe20000100800 */
[----:B--2---:R-:W-:-:S05]  /*ce30*/  SHF.L.U32 R22, R8, 0x10, RZ ;  /* 0x0000001008167819 */ /* 0x004fca00000006ff */
[----:B------:R-:W-:Y:S01]  /*ce40*/  FMUL R20, R22, R16 ;  /* 0x0000001016147220 */ /* 0x000fe20000400000 */
[----:B------:R-:W-:-:S03]  /*ce50*/  @P4 IMAD.MOV.U32 R22, RZ, RZ, R6 ;  /* 0x000000ffff164224 */ /* 0x000fc600078e0006 */
[----:B------:R-:W-:Y:S01]  /*ce60*/  FFMA R20, R23, R2, R20 ;  /* 0x0000000217147223 */ /* 0x000fe20000000014 */
[----:B------:R-:W-:-:S04]  /*ce70*/  @P4 IMAD.MOV.U32 R23, RZ, RZ, R5 ;  /* 0x000000ffff174224 */ /* 0x000fc800078e0005 */
[----:B------:R-:W-:-:S04]  /*ce80*/  F2FP.BF16.F32.PACK_AB R18, RZ, R20 ;  /* 0x00000014ff12723e */ /* 0x000fc800000010ff */
[----:B------:R-:W-:-:S04]  /*ce90*/  PRMT R17, R18, 0x7610, R17 ;  /* 0x0000761012117816 */ /* 0x000fc80000000011 */
[----:B------:R-:W-:Y:S01]  /*cea0*/  PRMT R9, R17, 0x7610, R9 ;  /* 0x0000761011097816 */ /* 0x000fe20000000009 */
[----:B------:R-:W-:-:S04]  /*ceb0*/  IMAD.U32 R17, RZ, RZ, UR9 ;  /* 0x00000009ff117e24 */ /* 0x000fc8000f8e00ff */
[----:B------:R1:W-:Y:S02]  /*cec0*/  @P4 STG.E.U16 desc[UR36][R22.64+0x10], R9 ;  /* 0x0000100916004986 */ /* 0x0003e4000c101524 */
[----:B-1----:R-:W-:Y:S02]  /*ced0*/  IMAD.U32 R9, RZ, RZ, UR8 ;  /* 0x00000008ff097e24 */ /* 0x002fe4000f8e00ff */
[----:B------:R1:W5:Y:S01]  /*cee0*/  LDL.LU.64 R22, [R1+0x170] ;  /* 0x0001700001167983 */ /* 0x0003620000300a00 */
[----:B------:R-:W-:Y:S02]  /*cef0*/  IMAD.U32 R20, RZ, RZ, UR9 ;  /* 0x00000009ff147e24 */ /* 0x000fe4000f8e00ff */
[----:B------:R-:W-:Y:S02]  /*cf00*/  SHF.L.U64.HI R9, R9, 0x9, R17 ;  /* 0x0000000909097819 */ /* 0x000fe40000010211 */
[----:B------:R-:W-:-:S03]  /*cf10*/  MOV R17, UR8 ;  /* 0x0000000800117c02 */ /* 0x000fc60008000f00 */
[----:B------:R-:W-:Y:S02]  /*cf20*/  STL [R1+0x11c], R9 ;  /* 0x00011c0901007387 */ /* 0x000fe40000100800 */
[C---:B------:R-:W-:Y:S01]  /*cf30*/  IMAD.SHL.U32 R18, R17.reuse, 0x200, RZ ;  /* 0x0000020011127824 */ /* 0x040fe200078e00ff */
[----:B------:R-:W-:-:S04]  /*cf40*/  SHF.L.U64.HI R17, R17, 0x8, R20 ;  /* 0x0000000811117819 */ /* 0x000fc80000010214 */
[----:B------:R3:W-:Y:S04]  /*cf50*/  STL [R1+0xb0], R18 ;  /* 0x0000b01201007387 */ /* 0x0007e80000100800 */
[----:B------:R1:W5:Y:S04]  /*cf60*/  LDL.LU R20, [R1+0x168] ;  /* 0x0001680001147983 */ /* 0x0003680000300800 */
[----:B------:R2:W-:Y:S01]  /*cf70*/  STL [R1+0x128], R17 ;  /* 0x0001281101007387 */ /* 0x0005e20000100800 */
[----:B---3--:R-:W-:-:S04]  /*cf80*/  IADD3 R18, P3, P4, R19, R10, R18 ;  /* 0x0000000a13127210 */ /* 0x008fc80007c7e012 */
[----:B----4-:R-:W-:Y:S01]  /*cf90*/  IADD3.X R19, R12, R11, R9, P3, P4 ;  /* 0x0000000b0c137210 */ /* 0x010fe20001fe8409 */
[----:B------:R-:W-:Y:S01]  /*cfa0*/  IMAD.U32 R12, RZ, RZ, UR8 ;  /* 0x00000008ff0c7e24 */ /* 0x000fe2000f8e00ff */
[----:B--2---:R1:W5:Y:S03]  /*cfb0*/  LDL.LU R17, [R1+0x164] ;  /* 0x0001640001117983 */ /* 0x0043660000300800 */
[----:B------:R-:W-:Y:S01]  /*cfc0*/  IMAD.SHL.U32 R12, R12, 0x100, RZ ;  /* 0x000001000c0c7824 */ /* 0x000fe200078e00ff */
[----:B------:R1:W5:Y:S04]  /*cfd0*/  LDL.LU R9, [R1+0x160] ;  /* 0x0001600001097983 */ /* 0x0003680000300800 */
[----:B------:R2:W-:Y:S01]  /*cfe0*/  STL.64 [R1+0xd8], R18 ;  /* 0x0000d81201007387 */ /* 0x0005e20000100a00 */
[----:B------:R-:W-:-:S03]  /*cff0*/  PRMT R3, R8, 0x7610, R3 ;  /* 0x0000761008037816 */ /* 0x000fc60000000003 */
[----:B--2---:R1:W5:Y:S01]  /*d000*/  LDL.LU.64 R18, [R1+0x158] ;  /* 0x0001580001127983 */ /* 0x0043620000300a00 */
[----:B------:R-:W-:-:S03]  /*d010*/  ISETP.GT.AND P3, PT, R0, 0x9, P2 ;  /* 0x000000090000780c */ /* 0x000fc60001764270 */
[----:B------:R2:W-:Y:S02]  /*d020*/  STL [R1+0x124], R12 ;  /* 0x0001240c01007387 */ /* 0x0005e40000100800 */
[----:B--2---:R-:W-:Y:S02]  /*d030*/  IMAD.WIDE.U32 R12, R13, 0x78, R14 ;  /* 0x000000780d0c7825 */ /* 0x004fe400078e000e */
[----:B------:R1:W5:Y:S04]  /*d040*/  LDL.LU.64 R14, [R1+0x150] ;  /* 0x00015000010e7983 */ /* 0x0003680000300a00 */
[----:B------:R2:W-:Y:S04]  /*d050*/  STL.64 [R1+0xa0], R12 ;  /* 0x0000a00c01007387 */ /* 0x0005e80000100a00 */
[----:B--2---:R1:W5:Y:S04]  /*d060*/  LDL.LU.64 R12, [R1+0x148] ;  /* 0x00014800010c7983 */ /* 0x0043680000300a00 */
[----:B------:R1:W5:Y:S04]  /*d070*/  LDL.LU R8, [R1+0x140] ;  /* 0x0001400001087983 */ /* 0x0003680000300800 */
[----:B------:R2:W-:Y:S04]  /*d080*/  STL.S16 [R1+0xa8], R3 ;  /* 0x0000a80301007387 */ /* 0x0005e80000100600 */
[----:B--2---:R1:W5:Y:S01]  /*d090*/  LDL.LU R3, [R1+0x13c] ;  /* 0x00013c0001037983 */ /* 0x0043620000300800 */
[----:B------:R-:W-:Y:S04]  /*d0a0*/  BSSY B1, `(.L_x_50) ;  /* 0x0000006000017945 */ /* 0x000fe80003800000 */
[----:B------:R-:W-:Y:S05]  /*d0b0*/  @!P3 BRA `(.L_x_51) ;  /* 0x000000000010b947 */ /* 0x000fea0003800000 */
[----:B------:R2:W-:Y:S04]  /*d0c0*/  STL [R1+0x13c], R0 ;  /* 0x00013c0001007387 */ /* 0x0005e80000100800 */
[----:B--2---:R-:W2:Y:S04]  /*d0d0*/  LDG.E.LTC128B.U16 R0, desc[UR36][R232.64+0x12] ;  /* 0x00001224e8007981 */ /* 0x004ea8000c1e1520 */
[----:B--2---:R2:W-:Y:S04]  /*d0e0*/  STL [R1+0xa8], R0 ;  /* 0x0000a80001007387 */ /* 0x0045e80000100800 */
[----:B--2---:R2:W5:Y:S02]  /*d0f0*/  LDL.LU R0, [R1+0x13c] ;  /* 0x00013c0001007983 */ /* 0x0045640000300800 */
.L_x_51:
[----:B------:R-:W-:Y:S05]  /*d100*/  BSYNC B1 ;  /* 0x0000000000017941 */ /* 0x000fea0003800000 */
.L_x_50:
[----:B------:R-:W-:Y:S04]  /*d110*/  STL [R1+0x17c], R25 ;  /* 0x00017c1901007387 */ /* 0x000fe80000100800 */
[----:B------:R3:W-:Y:S04]  /*d120*/  STL [R1+0x178], R24 ;  /* 0x0001781801007387 */ /* 0x0007e80000100800 */
[----:B---3--:R-:W3:Y:S04]  /*d130*/  LDL R24, [R1+0x128] ;  /* 0x0001280001187983 */ /* 0x008ee80000100800 */
[----:B-----5:R4:W-:Y:S04]  /*d140*/  STL.64 [R1+0x170], R22 ;  /* 0x0001701601007387 */ /* 0x0209e80000100a00 */
[----:B----4-:R-:W4:Y:S04]  /*d150*/  LDL.LU.64 R22, [R1+0xa0] ;  /* 0x0000a00001167983 */ /* 0x010f280000300a00 */
[----:B------:R0:W-:Y:S04]  /*d160*/  STL.64 [R1+0x168], R20 ;  /* 0x0001681401007387 */ /* 0x0001e80000100a00 */
[----:B0-----:R-:W2:Y:S04]  /*d170*/  LDL.64 R20, [R1+0xc0] ;  /* 0x0000c00001147983 */ /* 0x001ea80000100a00 */
[----:B------:R0:W-:Y:S04]  /*d180*/  STL.64 [R1+0x160], R18 ;  /* 0x0001601201007387 */ /* 0x0001e80000100a00 */
[----:B0-----:R-:W3:Y:S04]  /*d190*/  LDL.64 R18, [R1+0xf0] ;  /* 0x0000f00001127983 */ /* 0x001ee80000100a00 */
[----:B------:R0:W-:Y:S04]  /*d1a0*/  STL [R1+0x158], R17 ;  /* 0x0001581101007387 */ /* 0x0001e80000100800 */
[----:B0-----:R-:W3:Y:S04]  /*d1b0*/  LDL R17, [R1+0xec] ;  /* 0x0000ec0001117983 */ /* 0x001ee80000100800 */
[----:B------:R0:W-:Y:S04]  /*d1c0*/  STL [R1+0x154], R15 ;  /* 0x0001540f01007387 */ /* 0x0001e80000100800 */
[----:B0-----:R-:W2:Y:S04]  /*d1d0*/  LDL.LU R15, [R1+0x100] ;  /* 0x00010000010f7983 */ /* 0x001ea80000300800 */
[----:B------:R0:W-:Y:S04]  /*d1e0*/  STL [R1+0x150], R14 ;  /* 0x0001500e01007387 */ /* 0x0001e80000100800 */
[----:B0-----:R-:W3:Y:S04]  /*d1f0*/  LDL.LU R14, [R1+0xb4] ;  /* 0x0000b400010e7983 */ /* 0x001ee80000300800 */
[----:B------:R-:W-:Y:S04]  /*d200*/  STL.64 [R1+0x148], R10 ;  /* 0x0001480a01007387 */ /* 0x000fe80000100a00 */
[----:B------:R-:W-:Y:S04]  /*d210*/  STL [R1+0x144], R9 ;  /* 0x0001440901007387 */ /* 0x000fe80000100800 */
[----:B------:R0:W-:Y:S04]  /*d220*/  STL [R1+0x140], R8 ;  /* 0x0001400801007387 */ /* 0x0001e80000100800 */
[----:B0-----:R-:W3:Y:S04]  /*d230*/  LDL.LU R8, [R1+0xa8] ;  /* 0x0000a80001087983 */ /* 0x001ee80000300800 */
[----:B------:R-:W-:Y:S01]  /*d240*/  STL [R1+0x13c], R3 ;  /* 0x00013c0301007387 */ /* 0x000fe20000100800 */
[----:B----4-:R-:W-:-:S05]  /*d250*/  IADD3 R25, P6, R12, R22, RZ ;  /* 0x000000160c197210 */ /* 0x010fca0007fde0ff */
[----:B------:R0:W-:Y:S04]  /*d260*/  STL [R1+0xcc], R25 ;  /* 0x0000cc1901007387 */ /* 0x0001e80000100800 */
[----:B0-----:R0:W5:Y:S01]  /*d270*/  LDL.LU R25, [R1+0x17c] ;  /* 0x00017c0001197983 */ /* 0x0011620000300800 */
[----:B--2---:R-:W-:-:S04]  /*d280*/  LOP3.LUT R15, R15, 0xffffffef, RZ, 0xc0, !PT ;  /* 0xffffffef0f0f7812 */ /* 0x004fc800078ec0ff */
[----:B------:R-:W-:Y:S02]  /*d290*/  @P0 LOP3.LUT R15, R15, 0x10, RZ, 0xfc, !PT ;  /* 0x000000100f0f0812 */ /* 0x000fe400078efcff */
[----:B------:R-:W-:Y:S02]  /*d2a0*/  IADD3 R13, P0, P4, R12, R22, R20 ;  /* 0x000000160c0d7210 */ /* 0x000fe40007c1e014 */
[----:B------:R-:W2:Y:S04]  /*d2b0*/  LDL R12, [R1+0x124] ;  /* 0x00012400010c7983 */ /* 0x000ea80000100800 */
[----:B------:R4:W-:Y:S04]  /*d2c0*/  STL [R1+0x120], R13 ;  /* 0x0001200d01007387 */ /* 0x0009e80000100800 */
[----:B----4-:R-:W2:Y:S01]  /*d2d0*/  LDL R13, [R1+0xfc] ;  /* 0x0000fc00010d7983 */ /* 0x010ea20000100800 */
[----:B------:R-:W-:-:S04]  /*d2e0*/  LOP3.LUT R15, R15, 0xfffffffd, RZ, 0xc0, !PT ;  /* 0xfffffffd0f0f7812 */ /* 0x000fc800078ec0ff */
[----:B------:R-:W-:Y:S02]  /*d2f0*/  @P6 LOP3.LUT R15, R15, 0x2, RZ, 0xfc, !PT ;  /* 0x000000020f0f6812 */ /* 0x000fe400078efcff */
[----:B--2---:R-:W-:Y:S02]  /*d300*/  IADD3 R12, P5, P6, R13, R6, R12 ;  /* 0x000000060d0c7210 */ /* 0x004fe40007ebe00c */
[----:B------:R-:W2:Y:S01]  /*d310*/  LDL R13, [R1+0xc8] ;  /* 0x0000c800010d7983 */ /* 0x000ea20000100800 */
[----:B---3--:R-:W-:Y:S02]  /*d320*/  IADD3 R17, R17, R23, RZ ;  /* 0x0000001711117210 */ /* 0x008fe40007ffe0ff */
[----:B------:R-:W-:Y:S02]  /*d330*/  PRMT R3, R8, 0x7610, R3 ;  /* 0x0000761008037816 */ /* 0x000fe40000000003 */
[----:B--2---:R-:W-:Y:S02]  /*d340*/  IADD3.X R13, R13, R5, R24, P5, P6 ;  /* 0x000000050d0d7210 */ /* 0x004fe40002fec418 */
[----:B------:R0:W5:Y:S04]  /*d350*/  LDL.LU R24, [R1+0x178] ;  /* 0x0001780001187983 */ /* 0x0001680000300800 */
[----:B------:R-:W-:Y:S01]  /*d360*/  STL [R1+0x100], R15 ;  /* 0x0001000f01007387 */ /* 0x000fe20000100800 */
[----:B------:R-:W-:-:S03]  /*d370*/  LOP3.LUT P6, RZ, R15, 0x4, RZ, 0xc0, !PT ;  /* 0x000000040fff7812 */ /* 0x000fc600078cc0ff */
[----:B------:R0:W5:Y:S04]  /*d380*/  LDL.LU.64 R22, [R1+0x170] ;  /* 0x0001700001167983 */ /* 0x0001680000300a00 */
[----:B------:R2:W-:Y:S02]  /*d390*/  STL [R1+0xac], R17 ;  /* 0x0000ac1101007387 */ /* 0x0005e40000100800 */
[----:B--2---:R-:W-:Y:S02]  /*d3a0*/  IADD3.X R17, R19, R17, R21, P0, P4 ;  /* 0x0000001113117210 */ /* 0x004fe400007e8415 */
[----:B------:R-:W-:Y:S01]  /*d3b0*/  LOP3.LUT P0, RZ, R15, 0x10, RZ, 0xc0, !PT ;  /* 0x000000100fff7812 */ /* 0x000fe2000780c0ff */
[----:B------:R-:W-:Y:S01]  /*d3c0*/  IMAD.U32 R15, R8, 0x10000, RZ ;  /* 0x00010000080f7824 */ /* 0x000fe200078e00ff */
[----:B------:R0:W5:Y:S03]  /*d3d0*/  LDL.LU.64 R20, [R1+0x168] ;  /* 0x0001680001147983 */ /* 0x0001660000300a00 */
[----:B------:R-:W-:Y:S01]  /*d3e0*/  FMUL R15, R15, R16 ;  /* 0x000000100f0f7220 */ /* 0x000fe20000400000 */
[----:B------:R0:W5:Y:S03]  /*d3f0*/  LDL.LU.64 R18, [R1+0x160] ;  /* 0x0001600001127983 */ /* 0x0001660000300a00 */
[----:B------:R-:W-:-:S05]  /*d400*/  FFMA R14, R14, R2, R15 ;  /* 0x000000020e0e7223 */ /* 0x000fca000000000f */
[----:B------:R-:W-:-:S04]  /*d410*/  F2FP.BF16.F32.PACK_AB R11, RZ, R14 ;  /* 0x0000000eff0b723e */ /* 0x000fc800000010ff */
[----:B------:R-:W-:Y:S01]  /*d420*/  PRMT R10, R11, 0x7610, R10 ;  /* 0x000076100b0a7816 */ /* 0x000fe2000000000a */
[----:B------:R-:W-:-:S03]  /*d430*/  @P3 IMAD.MOV.U32 R11, RZ, RZ, R5 ;  /* 0x000000ffff0b3224 */ /* 0x000fc600078e0005 */
[----:B------:R-:W-:Y:S01]  /*d440*/  PRMT R9, R10, 0x7610, R9 ;  /* 0x000076100a097816 */ /* 0x000fe20000000009 */
[----:B------:R-:W-:Y:S01]  /*d450*/  @P3 IMAD.MOV.U32 R10, RZ, RZ, R6 ;  /* 0x000000ffff0a3224 */ /* 0x000fe200078e0006 */
[----:B------:R2:W-:Y:S04]  /*d460*/  STL [R1+0x130], R17 ;  /* 0x0001301101007387 */ /* 0x0005e80000100800 */
[----:B------:R3:W-:Y:S04]  /*d470*/  @P3 STG.E.U16 desc[UR36][R10.64+0x12], R9 ;  /* 0x000012090a003986 */ /* 0x0007e8000c101524 */
[----:B--2---:R0:W5:Y:S04]  /*d480*/  LDL.LU R17, [R1+0x158] ;  /* 0x0001580001117983 */ /* 0x0041680000300800 */
[----:B------:R0:W5:Y:S04]  /*d490*/  LDL.LU R15, [R1+0x154] ;  /* 0x00015400010f7983 */ /* 0x0001680000300800 */
[----:B------:R0:W5:Y:S04]  /*d4a0*/  LDL.LU R14, [R1+0x150] ;  /* 0x00015000010e7983 */ /* 0x0001680000300800 */
[----:B---3--:R0:W5:Y:S04]  /*d4b0*/  LDL.LU.64 R10, [R1+0x148] ;  /* 0x00014800010a7983 */ /* 0x0081680000300a00 */
[----:B------:R0:W5:Y:S04]  /*d4c0*/  LDL.LU R9, [R1+0x144] ;  /* 0x0001440001097983 */ /* 0x0001680000300800 */
[----:B------:R0:W5:Y:S04]  /*d4d0*/  LDL.LU R8, [R1+0x140] ;  /* 0x0001400001087983 */ /* 0x0001680000300800 */
[----:B------:R2:W-:Y:S04]  /*d4e0*/  STL.S16 [R1+0xa8], R3 ;  /* 0x0000a80301007387 */ /* 0x0005e80000100600 */
[----:B--2---:R0:W5:Y:S01]  /*d4f0*/  LDL.LU R3, [R1+0x13c] ;  /* 0x00013c0001037983 */ /* 0x0041620000300800 */
[----:B------:R-:W-:Y:S01]  /*d500*/  ISETP.GT.AND P3, PT, R0, 0x8, P6 ;  /* 0x000000080000780c */ /* 0x000fe20003764270 */
[----:B------:R-:W-:-:S12]  /*d510*/  BSSY B1, `(.L_x_52) ;  /* 0x0000006000017945 */ /* 0x000fd80003800000 */
[----:B0-----:R-:W-:Y:S05]  /*d520*/  @!P3 BRA `(.L_x_53) ;  /* 0x000000000010b947 */ /* 0x001fea0003800000 */
[----:B------:R0:W-:Y:S04]  /*d530*/  STL [R1+0x13c], R0 ;  /* 0x00013c0001007387 */ /* 0x0001e80000100800 */
[----:B0----5:R-:W2:Y:S04]  /*d540*/  LDG.E.LTC128B.U16 R0, desc[UR36][R22.64+0x10] ;  /* 0x0000102416007981 */ /* 0x021ea8000c1e1520 */
[----:B--2---:R0:W-:Y:S04]  /*d550*/  STL [R1+0xa8], R0 ;  /* 0x0000a80001007387 */ /* 0x0041e80000100800 */
[----:B0-----:R0:W5:Y:S02]  /*d560*/  LDL.LU R0, [R1+0x13c] ;  /* 0x00013c0001007983 */ /* 0x0011640000300800 */
.L_x_53:
[----:B------:R-:W-:Y:S05]  /*d570*/  BSYNC B1 ;  /* 0x0000000000017941 */ /* 0x000fea0003800000 */
.L_x_52:
[----:B-----5:R2:W-:Y:S04]  /*d580*/  STL [R1+0x174], R25 ;  /* 0x0001741901007387 */ /* 0x0205e80000100800 */
[----:B--2---:R-:W2:Y:S04]  /*d590*/  LDL R25, [R1+0x108] ;  /* 0x0001080001197983 */ /* 0x004ea80000100800 */
[----:B------:R3:W-:Y:S04]  /*d5a0*/  STL [R1+0x170], R24 ;  /* 0x0001701801007387 */ /* 0x0007e80000100800 */
[----:B---3--:R-:W3:Y:S04]  /*d5b0*/  LDL.LU R24, [R1+0xb8] ;  /* 0x0000b80001187983 */ /* 0x008ee80000300800 */
[----:B------:R-:W-:Y:S04]  /*d5c0*/  STL [R1+0x16c], R23 ;  /* 0x00016c1701007387 */ /* 0x000fe80000100800 */
[----:B------:R-:W-:Y:S04]  /*d5d0*/  STL [R1+0x168], R22 ;  /* 0x0001681601007387 */ /* 0x000fe80000100800 */
[----:B------:R-:W-:Y:S04]  /*d5e0*/  STL [R1+0x164], R17 ;  /* 0x0001641101007387 */ /* 0x000fe80000100800 */
[----:B------:R4:W-:Y:S04]  /*d5f0*/  STL [R1+0x160], R11 ;  /* 0x0001600b01007387 */ /* 0x0009e80000100800 */
[----:B----4-:R-:W4:Y:S04]  /*d600*/  LDL R11, [R1+0xec] ;  /* 0x0000ec00010b7983 */ /* 0x010f280000100800 */
[----:B------:R1:W-:Y:S04]  /*d610*/  STL.64 [R1+0x158], R12 ;  /* 0x0001580c01007387 */ /* 0x0003e80000100a00 */
[----:B-1----:R-:W4:Y:S04]  /*d620*/  LDL.64 R12, [R1+0xc0] ;  /* 0x0000c000010c7983 */ /* 0x002f280000100a00 */
[----:B------:R1:W-:Y:S04]  /*d630*/  STL [R1+0x150], R10 ;  /* 0x0001500a01007387 */ /* 0x0003e80000100800 */
[----:B-1----:R-:W3:Y:S04]  /*d640*/  LDL R10, [R1+0xe8] ;  /* 0x0000e800010a7983 */ /* 0x002ee80000100800 */
[----:B------:R1:W-:Y:S04]  /*d650*/  STL.64 [R1+0x148], R6 ;  /* 0x0001480601007387 */ /* 0x0003e80000100a00 */
[----:B-1----:R-:W4:Y:S04]  /*d660*/  LDL R6, [R1+0x110] ;  /* 0x0001100001067983 */ /* 0x002f280000100800 */
[----:B------:R-:W4:Y:S04]  /*d670*/  LDL R7, [R1+0xf8] ;  /* 0x0000f80001077983 */ /* 0x000f280000100800 */
[----:B------:R1:W-:Y:S04]  /*d680*/  STL [R1+0x140], R5 ;  /* 0x0001400501007387 */ /* 0x0003e80000100800 */
[----:B-1----:R-:W4:Y:S04]  /*d690*/  LDL.LU R5, [R1+0xa8] ;  /* 0x0000a80001057983 */ /* 0x002f280000300800 */
[----:B------:R-:W-:Y:S01]  /*d6a0*/  STL [R1+0x13c], R4 ;  /* 0x00013c0401007387 */ /* 0x000fe20000100800 */
[----:B--2---:R-:W-:Y:S01]  /*d6b0*/  R2UR UR4, R25 ;  /* 0x00000000190472ca */ /* 0x004fe200000e0000 */
[----:B---3--:R-:W-:-:S04]  /*d6c0*/  IMAD.WIDE.U32 R20, R10, 0x78, R20 ;  /* 0x000000780a147825 */ /* 0x008fc800078e0014 */
[----:B----4-:R-:W-:-:S04]  /*d6d0*/  IMAD.U32 R25, R5, 0x10000, RZ ;  /* 0x0001000005197824 */ /* 0x010fc800078e00ff */
[----:B------:R-:W-:-:S04]  /*d6e0*/  FMUL R25, R25, R16 ;  /* 0x0000001019197220 */ /* 0x000fc80000400000 */
[----:B------:R-:W-:Y:S02]  /*d6f0*/  FFMA R24, R24, R2, R25 ;  /* 0x0000000218187223 */ /* 0x000fe40000000019 */
[----:B------:R1:W5:Y:S03]  /*d700*/  LDL.LU R25, [R1+0x174] ;  /* 0x0001740001197983 */ /* 0x0003660000300800 */
[----:B------:R-:W-:Y:S02]  /*d710*/  F2FP.BF16.F32.PACK_AB R23, RZ, R24 ;  /* 0x00000018ff17723e */ /* 0x000fe400000010ff */
[----:B------:R1:W5:Y:S02]  /*d720*/  LDL.LU R24, [R1+0x170] ;  /* 0x0001700001187983 */ /* 0x0003640000300800 */
[----:B------:R-:W-:Y:S02]  /*d730*/  PRMT R22, R23, 0x7610, R22 ;  /* 0x0000761017167816 */ /* 0x000fe40000000016 */
[----:B------:R1:W5:Y:S02]  /*d740*/  LDL.LU R23, [R1+0x16c] ;  /* 0x00016c0001177983 */ /* 0x0003640000300800 */
[----:B------:R-:W-:-:S02]  /*d750*/  PRMT R17, R22, 0x7610, R17 ;  /* 0x0000761016117816 */ /* 0x000fc40000000011 */
[----:B------:R1:W5:Y:S04]  /*d760*/  LDL.LU R22, [R1+0x168] ;  /* 0x0001680001167983 */ /* 0x0003680000300800 */
[----:B------:R2:W-:Y:S01]  /*d770*/  @P3 STG.E.U16 desc[UR36][R8.64+0x10], R17 ;  /* 0x0000101108003986 */ /* 0x0005e2000c101524 */
[----:B------:R-:W-:-:S04]  /*d780*/  IADD3 R20, P3, R12, R20, RZ ;  /* 0x000000140c147210 */ /* 0x000fc80007f7e0ff */
[----:B------:R-:W-:-:S03]  /*d790*/  IADD3.X R21, R13, R11, R21, P3, !PT ;  /* 0x0000000b0d157210 */ /* 0x000fc60001ffe415 */
[----:B------:R-:W-:Y:S01]  /*d7a0*/  IMAD.WIDE.U32 R20, R3, R10, R20 ;  /* 0x0000000a03147225 */ /* 0x000fe200078e0014 */
[----:B--2---:R1:W5:Y:S02]  /*d7b0*/  LDL.LU R17, [R1+0x164] ;  /* 0x0001640001117983 */ /* 0x0043640000300800 */
[----:B------:R-:W-:Y:S02]  /*d7c0*/  IADD3 R20, P3, R18, R20, RZ ;  /* 0x0000001412147210 */ /* 0x000fe40007f7e0ff */
[----:B------:R1:W5:Y:S02]  /*d7d0*/  LDL.LU R11, [R1+0x160] ;  /* 0x00016000010b7983 */ /* 0x0003640000300800 */
[----:B------:R-:W-:Y:S02]  /*d7e0*/  IADD3.X R21, R19, R6, R21, P3, !PT ;  /* 0x0000000613157210 */ /* 0x000fe40001ffe415 */
[----:B------:R1:W5:Y:S04]  /*d7f0*/  LDL.LU.64 R12, [R1+0x158] ;  /* 0x00015800010c7983 */ /* 0x0003680000300a00 */
[----:B------:R1:W5:Y:S01]  /*d800*/  LDL.LU R10, [R1+0x150] ;  /* 0x00015000010a7983 */ /* 0x0003620000300800 */
[----:B------:R-:W-:-:S03]  /*d810*/  IMAD.WIDE.U32 R6, R7, UR4, R20 ;  /* 0x0000000407067c25 */ /* 0x000fc6000f8e0014 */
[----:B------:R-:W2:Y:S01]  /*d820*/  LDL R21, [R1+0x10c] ;  /* 0x00010c0001157983 */ /* 0x000ea20000100800 */
[----:B------:R-:W-:Y:S02]  /*d830*/  LEA R20, P3, R6, R14, 0x1 ;  /* 0x0000000e06147211 */ /* 0x000fe400078608ff */
[----:B------:R-:W-:Y:S02]  /*d840*/  PRMT R4, R5, 0x7610, R4 ;  /* 0x0000761005047816 */ /* 0x000fe40000000004 */
[----:B--2---:R-:W-:-:S04]  /*d850*/  IADD3 R21, R21, R7, RZ ;  /* 0x0000000715157210 */ /* 0x004fc80007ffe0ff */
[----:B------:R-:W-:Y:S02]  /*d860*/  LEA.HI.X R21, R6, R15, R21, 0x1, P3 ;  /* 0x0000000f06157211 */ /* 0x000fe400018f0c15 */
[----:B------:R1:W5:Y:S01]  /*d870*/  LDL.LU.64 R6, [R1+0x148] ;  /* 0x0001480001067983 */ /* 0x0003620000300a00 */
[----:B------:R-:W-:-:S03]  /*d880*/  ISETP.GT.AND P3, PT, R0, 0x9, P6 ;  /* 0x000000090000780c */ /* 0x000fc60003764270 */
[----:B------:R1:W5:Y:S04]  /*d890*/  LDL.LU R5, [R1+0x140] ;  /* 0x0001400001057983 */ /* 0x0003680000300800 */
[----:B------:R2:W-:Y:S04]  /*d8a0*/  STL.S16 [R1+0xa8], R4 ;  /* 0x0000a80401007387 */ /* 0x0005e80000100600 */
[----:B--2---:R1:W5:Y:S01]  /*d8b0*/  LDL.LU R4, [R1+0x13c] ;  /* 0x00013c0001047983 */ /* 0x0043620000300800 */
[----:B------:R-:W-:Y:S04]  /*d8c0*/  BSSY B1, `(.L_x_54) ;  /* 0x0000006000017945 */ /* 0x000fe80003800000 */
[----:B------:R-:W-:Y:S05]  /*d8d0*/  @!P3 BRA `(.L_x_55) ;  /* 0x000000000010b947 */ /* 0x000fea0003800000 */
[----:B------:R2:W-:Y:S04]  /*d8e0*/  STL [R1+0x13c], R0 ;  /* 0x00013c0001007387 */ /* 0x0005e80000100800 */
[----:B--2--5:R-:W2:Y:S04]  /*d8f0*/  LDG.E.LTC128B.U16 R0, desc[UR36][R22.64+0x12] ;  /* 0x0000122416007981 */ /* 0x024ea8000c1e1520 */
[----:B--2---:R2:W-:Y:S04]  /*d900*/  STL [R1+0xa8], R0 ;  /* 0x0000a80001007387 */ /* 0x0045e80000100800 */
[----:B--2---:R2:W5:Y:S02]  /*d910*/  LDL.LU R0, [R1+0x13c] ;  /* 0x00013c0001007983 */ /* 0x0045640000300800 */
.L_x_55:
[----:B------:R-:W-:Y:S05]  /*d920*/  BSYNC B1 ;  /* 0x0000000000017941 */ /* 0x000fea0003800000 */
.L_x_54:
[----:B------:R3:W-:Y:S04]  /*d930*/  STL [R1+0x190], R31 ;  /* 0x0001901f01007387 */ /* 0x0007e80000100800 */
[----:B---3--:R-:W3:Y:S04]  /*d940*/  LDL R31, [R1+0x100] ;  /* 0x00010000011f7983 */ /* 0x008ee80000100800 */
[----:B------:R4:W-:Y:S04]  /*d950*/  STL [R1+0x18c], R30 ;  /* 0x00018c1e01007387 */ /* 0x0009e80000100800 */
[----:B----4-:R-:W4:Y:S04]  /*d960*/  LDL.LU R30, [R1+0xbc] ;  /* 0x0000bc00011e7983 */ /* 0x010f280000300800 */
[----:B------:R-:W-:Y:S04]  /*d970*/  STL [R1+0x188], R29 ;  /* 0x0001881d01007387 */ /* 0x000fe80000100800 */
[----:B------:R-:W-:Y:S04]  /*d980*/  STL [R1+0x184], R28 ;  /* 0x0001841c01007387 */ /* 0x000fe80000100800 */
[----:B------:R0:W-:Y:S04]  /*d990*/  STL [R1+0x180], R27 ;  /* 0x0001801b01007387 */ /* 0x0001e80000100800 */
[----:B0-----:R-:W2:Y:S04]  /*d9a0*/  LDL.LU R27, [R1+0xac] ;  /* 0x0000ac00011b7983 */ /* 0x001ea80000300800 */
[----:B------:R0:W-:Y:S04]  /*d9b0*/  STL [R1+0x17c], R26 ;  /* 0x00017c1a01007387 */ /* 0x0001e80000100800 */
[----:B0-----:R-:W2:Y:S04]  /*d9c0*/  LDL.LU R26, [R1+0xcc] ;  /* 0x0000cc00011a7983 */ /* 0x001ea80000300800 */
[----:B-----5:R0:W-:Y:S04]  /*d9d0*/  STL [R1+0x178], R23 ;  /* 0x0001781701007387 */ /* 0x0201e80000100800 */
[----:B0-----:R-:W4:Y:S04]  /*d9e0*/  LDL.LU R23, [R1+0xa8] ;  /* 0x0000a80001177983 */ /* 0x001f280000300800 */
[----:B------:R0:W-:Y:S04]  /*d9f0*/  STL.64 [R1+0x170], R24 ;  /* 0x0001701801007387 */ /* 0x0001e80000100a00 */
[----:B0-----:R-:W2:Y:S04]  /*da00*/  LDL.LU.64 R24, [R1+0xf0] ;  /* 0x0000f00001187983 */ /* 0x001ea80000300a00 */
[----:B------:R-:W-:Y:S04]  /*da10*/  STL [R1+0x16c], R22 ;  /* 0x00016c1601007387 */ /* 0x000fe80000100800 */
[----:B------:R0:W-:Y:S04]  /*da20*/  STL [R1+0x168], R21 ;  /* 0x0001681501007387 */ /* 0x0001e80000100800 */
[----:B0-----:R-:W2:Y:S04]  /*da30*/  LDL.LU R21, [R1+0x80] ;  /* 0x0000800001157983 */ /* 0x001ea80000300800 */
[----:B------:R-:W-:Y:S04]  /*da40*/  STL [R1+0x164], R20 ;  /* 0x0001641401007387 */ /* 0x000fe80000100800 */
[----:B------:R-:W-:Y:S04]  /*da50*/  STL [R1+0x160], R3 ;  /* 0x0001600301007387 */ /* 0x000fe80000100800 */
[----:B------:R0:W-:Y:S04]  /*da60*/  STL.64 [R1+0x158], R18 ;  /* 0x0001581201007387 */ /* 0x0001e80000100a00 */
[----:B0-----:R-:W2:Y:S04]  /*da70*/  LDL.LU R19, [R1+0xb0] ;  /* 0x0000b00001137983 */ /* 0x001ea80000300800 */
[----:B------:R0:W-:Y:S04]  /*da80*/  STL.64 [R1+0x150], R12 ;  /* 0x0001500c01007387 */ /* 0x0001e80000100a00 */
[----:B0-----:R-:W2:Y:S04]  /*da90*/  LDL R13, [R1+0xe8] ;  /* 0x0000e800010d7983 */ /* 0x001ea80000100800 */
[----:B------:R0:W-:Y:S04]  /*daa0*/  STL.64 [R1+0x148], R6 ;  /* 0x0001480601007387 */ /* 0x0001e80000100a00 */
[----:B0-----:R-:W2:Y:S04]  /*dab0*/  LDL.LU.64 R6, [R1+0xc0] ;  /* 0x0000c00001067983 */ /* 0x001ea80000300a00 */
[----:B------:R0:W-:Y:S04]  /*dac0*/  STL.64 [R1+0x140], R4 ;  /* 0x0001400401007387 */ /* 0x0001e80000100a00 */
[----:B0-----:R-:W2:Y:S01]  /*dad0*/  LDL.LU.64 R4, [R1+0xd0] ;  /* 0x0000d00001047983 */ /* 0x001ea20000300a00 */
[----:B---3--:R-:W-:Y:S01]  /*dae0*/  LOP3.LUT P4, RZ, R31, 0x2, RZ, 0xc0, !PT ;  /* 0x000000021fff7812 */ /* 0x008fe2000788c0ff */
        /* <DEDUP_REMOVED lines=10> */
[----:B------:R2:W-:Y:S02]  /*db90*/  @P3 STG.E.U16 desc[UR36][R8.64+0x12], R18 ;  /* 0x0000121208003986 */ /* 0x0005e4000c101524 */
[----:B--2---:R-:W-:Y:S02]  /*dba0*/  IADD3 R18, P3, R19, R10, RZ ;  /* 0x0000000a13127210 */ /* 0x004fe40007f7e0ff */
[----:B------:R-:W2:Y:S01]  /*dbb0*/  LDL.LU R19, [R1+0x11c] ;  /* 0x00011c0001137983 */ /* 0x000ea20000300800 */
[----:B------:R-:W-:Y:S01]  /*dbc0*/  IMAD.X R27, R27, 0x1, R25, P4 ;  /* 0x000000011b1b7824 */ /* 0x000fe200020e0619 */
[----:B------:R-:W-:-:S04]  /*dbd0*/  LEA R24, P4, R26, R14, 0x1 ;  /* 0x0000000e1a187211 */ /* 0x000fc800078808ff */
[----:B------:R-:W-:Y:S02]  /*dbe0*/  LEA.HI.X R25, R26, R15, R27, 0x1, P4 ;  /* 0x0000000f1a197211 */ /* 0x000fe400020f0c1b */
[----:B------:R-:W-:Y:S01]  /*dbf0*/  ISETP.GT.AND P4, PT, R17, 0x100, PT ;  /* 0x000001001100780c */ /* 0x000fe20003f84270 */
[----:B------:R0:W5:Y:S01]  /*dc00*/  LDL.LU R27, [R1+0x180] ;  /* 0x00018000011b7983 */ /* 0x0001620000300800 */
[----:B------:R-:W-:-:S03]  /*dc10*/  PRMT R22, R23, 0x7610, R22 ;  /* 0x0000761017167816 */ /* 0x000fc60000000016 */
[----:B------:R0:W5:Y:S04]  /*dc20*/  LDL.LU R26, [R1+0x17c] ;  /* 0x00017c00011a7983 */ /* 0x0001680000300800 */
[----:B------:R0:W5:Y:S01]  /*dc30*/  LDL.LU R23, [R1+0x178] ;  /* 0x0001780001177983 */ /* 0x0001620000300800 */
[----:B--2---:R-:W-:Y:S01]  /*dc40*/  IMAD.X R19, R19, 0x1, R11, P3 ;  /* 0x0000000113137824 */ /* 0x004fe200018e060b */
[----:B------:R-:W-:-:S13]  /*dc50*/  ISETP.GT.AND P3, PT, R0, RZ, P4 ;  /* 0x000000ff0000720c */ /* 0x000fda0002764270 */
[----:B------:R-:W2:Y:S04]  /*dc60*/  @P3 LDG.E.LTC128B.U16 R22, desc[UR36][R24.64] ;  /* 0x0000002418163981 */ /* 0x000ea8000c1e1520 */
[----:B------:R0:W5:Y:S04]  /*dc70*/  LDL.LU.64 R24, [R1+0x170] ;  /* 0x0001700001187983 */ /* 0x0001680000300a00 */
[----:B------:R-:W-:Y:S04]  /*dc80*/  STL.64 [R1+0xa0], R18 ;  /* 0x0000a01201007387 */ /* 0x000fe80000100a00 */
[----:B--2---:R2:W-:Y:S02]  /*dc90*/  STL [R1+0xa8], R22 ;  /* 0x0000a81601007387 */ /* 0x0045e40000100800 */
[----:B--2---:R-:W-:-:S04]  /*dca0*/  IMAD.U32 R22, R22, 0x10000, RZ ;  /* 0x0001000016167824 */ /* 0x004fc800078e00ff */
        /* <DEDUP_REMOVED lines=9> */
[----:B------:R2:W-:Y:S04]  /*dd40*/  @P3 STG.E.U16 desc[UR36][R18.64], R12 ;  /* 0x0000000c12003986 */ /* 0x0005e8000c101524 */
[----:B--2---:R0:W5:Y:S01]  /*dd50*/  LDL.LU.64 R18, [R1+0x158] ;  /* 0x0001580001127983 */ /* 0x0041620000300a00 */
[----:B------:R-:W-:-:S03]  /*dd60*/  IMAD.WIDE.U32 R12, R13, 0x78, R4 ;  /* 0x000000780d0c7825 */ /* 0x000fc600078e0004 */
[----:B------:R-:W2:Y:S01]  /*dd70*/  LDL.LU R5, [R1+0xec] ;  /* 0x0000ec0001057983 */ /* 0x000ea20000300800 */
[----:B------:R-:W-:-:S04]  /*dd80*/  IADD3 R4, P3, R6, R12, RZ ;  /* 0x0000000c06047210 */ /* 0x000fc80007f7e0ff */
[----:B--2---:R-:W-:Y:S02]  /*dd90*/  IADD3.X R5, R7, R5, R13, P3, !PT ;  /* 0x0000000507057210 */ /* 0x004fe40001ffe40d */
[----:B------:R0:W5:Y:S04]  /*dda0*/  LDL.LU.64 R12, [R1+0x150] ;  /* 0x00015000010c7983 */ /* 0x0001680000300a00 */
[----:B------:R0:W5:Y:S04]  /*ddb0*/  LDL.LU.64 R6, [R1+0x148] ;  /* 0x0001480001067983 */ /* 0x0001680000300a00 */
[----:B------:R2:W-:Y:S04]  /*ddc0*/  STL.64 [R1+0xb0], R4 ;  /* 0x0000b00401007387 */ /* 0x0005e80000100a00 */
[----:B--2---:R0:W5:Y:S01]  /*ddd0*/  LDL.LU.64 R4, [R1+0x140] ;  /* 0x0001400001047983 */ /* 0x0041620000300a00 */
[----:B------:R-:W-:Y:S01]  /*dde0*/  ISETP.GT.AND P3, PT, R0, 0x1, P4 ;  /* 0x000000010000780c */ /* 0x000fe20002764270 */
[----:B------:R-:W-:-:S12]  /*ddf0*/  BSSY B1, `(.L_x_56) ;  /* 0x0000006000017945 */ /* 0x000fd80003800000 */
[----:B0-----:R-:W-:Y:S05]  /*de00*/  @!P3 BRA `(.L_x_57) ;  /* 0x000000000010b947 */ /* 0x001fea0003800000 */
[----:B------:R0:W-:Y:S04]  /*de10*/  STL [R1+0x13c], R0 ;  /* 0x00013c0001007387 */ /* 0x0001e80000100800 */
[----:B0----5:R-:W2:Y:S04]  /*de20*/  LDG.E.LTC128B.U16 R0, desc[UR36][R20.64+0x2] ;  /* 0x0000022414007981 */ /* 0x021ea8000c1e1520 */
[----:B--2---:R0:W-:Y:S04]  /*de30*/  STL [R1+0xa8], R0 ;  /* 0x0000a80001007387 */ /* 0x0041e80000100800 */
[----:B0-----:R0:W5:Y:S02]  /*de40*/  LDL.LU R0, [R1+0x13c] ;  /* 0x00013c0001007983 */ /* 0x0011640000300800 */
.L_x_57:
[----:B------:R-:W-:Y:S05]  /*de50*/  BSYNC B1 ;  /* 0x0000000000017941 */ /* 0x000fea0003800000 */
.L_x_56:
[----:B-----5:R2:W-:Y:S04]  /*de60*/  STL [R1+0x168], R20 ;  /* 0x0001681401007387 */ /* 0x0205e80000100800 */
[----:B--2---:R-:W2:Y:S04]  /*de70*/  LDL R20, [R1+0x108] ;  /* 0x0001080001147983 */ /* 0x004ea80000100800 */
[----:B------:R3:W-:Y:S04]  /*de80*/  STL.64 [R1+0x160], R12 ;  /* 0x0001600c01007387 */ /* 0x0007e80000100a00 */
[----:B---3--:R-:W3:Y:S04]  /*de90*/  LDL.LU R12, [R1+0x84] ;  /* 0x00008400010c7983 */ /* 0x008ee80000300800 */
[----:B------:R-:W4:Y:S04]  /*dea0*/  LDL.LU R13, [R1+0xe8] ;  /* 0x0000e800010d7983 */ /* 0x000f280000300800 */
[----:B------:R1:W-:Y:S04]  /*deb0*/  STL.64 [R1+0x158], R10 ;  /* 0x0001580a01007387 */ /* 0x0003e80000100a00 */
[----:B-1----:R-:W4:Y:S04]  /*dec0*/  LDL.LU.64 R10, [R1+0xb0] ;  /* 0x0000b000010a7983 */ /* 0x002f280000300a00 */
[----:B------:R1:W-:Y:S04]  /*ded0*/  STL [R1+0x150], R5 ;  /* 0x0001500501007387 */ /* 0x0003e80000100800 */
[----:B-1----:R-:W3:Y:S04]  /*dee0*/  LDL.LU R5, [R1+0x120] ;  /* 0x0001200001057983 */ /* 0x002ee80000300800 */
[----:B------:R1:W-:Y:S04]  /*def0*/  STL.64 [R1+0x148], R8 ;  /* 0x0001480801007387 */ /* 0x0003e80000100a00 */
[----:B-1----:R-:W3:Y:S04]  /*df00*/  LDL.LU R8, [R1+0x110] ;  /* 0x0001100001087983 */ /* 0x002ee80000300800 */
[----:B------:R-:W3:Y:S04]  /*df10*/  LDL.LU R9, [R1+0xf8] ;  /* 0x0000f80001097983 */ /* 0x000ee80000300800 */
[----:B------:R1:W-:Y:S04]  /*df20*/  STL.64 [R1+0x140], R6 ;  /* 0x0001400601007387 */ /* 0x0003e80000100a00 */
[----:B-1----:R-:W3:Y:S04]  /*df30*/  LDL.64 R6, [R1+0xa0] ;  /* 0x0000a00001067983 */ /* 0x002ee80000100a00 */
[----:B------:R1:W-:Y:S04]  /*df40*/  STL [R1+0x13c], R4 ;  /* 0x00013c0401007387 */ /* 0x0003e80000100800 */
[----:B-1----:R-:W3:Y:S01]  /*df50*/  LDL.LU R4, [R1+0xa8] ;  /* 0x0000a80001047983 */ /* 0x002ee20000300800 */
[----:B--2---:R-:W-:Y:S01]  /*df60*/  R2UR UR4, R20 ;  /* 0x00000000140472ca */ /* 0x004fe200000e0000 */
[----:B----4-:R-:W-:Y:S01]  /*df70*/  IMAD.WIDE.U32 R10, R3, R13, R10 ;  /* 0x0000000d030a7225 */ /* 0x010fe200078e000a */
[----:B---3--:R-:W-:-:S05]  /*df80*/  SHF.L.U32 R20, R4, 0x10, RZ ;  /* 0x0000001004147819 */ /* 0x008fca00000006ff */
[----:B------:R-:W-:-:S04]  /*df90*/  FMUL R20, R20, R16 ;  /* 0x0000001014147220 */ /* 0x000fc80000400000 */
[----:B------:R-:W-:Y:S01]  /*dfa0*/  FFMA R12, R12, R2, R20 ;  /* 0x000000020c0c7223 */ /* 0x000fe20000000014 */
[----:B------:R-:W-:Y:S01]  /*dfb0*/  @P3 IMAD.MOV.U32 R13, RZ, RZ, R7 ;  /* 0x000000ffff0d3224 */ /* 0x000fe200078e0007 */
[----:B------:R1:W5:Y:S03]  /*dfc0*/  LDL.LU R20, [R1+0x168] ;  /* 0x0001680001147983 */ /* 0x0003660000300800 */
[----:B------:R-:W-:Y:S01]  /*dfd0*/  F2FP.BF16.F32.PACK_AB R3, RZ, R12 ;  /* 0x0000000cff03723e */ /* 0x000fe200000010ff */
[----:B------:R-:W-:-:S05]  /*dfe0*/  @P3 IMAD.MOV.U32 R12, RZ, RZ, R6 ;  /* 0x000000ffff0c3224 */ /* 0x000fca00078e0006 */
[----:B------:R2:W-:Y:S01]  /*dff0*/  @P3 STG.E.U16 desc[UR36][R12.64+0x2], R3 ;  /* 0x000002030c003986 */ /* 0x0005e2000c101524 */
[----:B------:R-:W-:-:S04]  /*e000*/  IADD3 R18, P3, R18, R10, RZ ;  /* 0x0000000a12127210 */ /* 0x000fc80007f7e0ff */
[----:B------:R-:W-:-:S03]  /*e010*/  IADD3.X R19, R19, R8, R11, P3, !PT ;  /* 0x0000000813137210 */ /* 0x000fc60001ffe40b */
[----:B------:R-:W-:Y:S01]  /*e020*/  IMAD.WIDE.U32 R18, R9, UR4, R18 ;  /* 0x0000000409127c25 */ /* 0x000fe2000f8e0012 */
[----:B--2---:R1:W5:Y:S04]  /*e030*/  LDL.LU.64 R12, [R1+0x160] ;  /* 0x00016000010c7983 */ /* 0x0043680000300a00 */
[----:B------:R-:W2:Y:S04]  /*e040*/  LDL.LU R3, [R1+0x10c] ;  /* 0x00010c0001037983 */ /* 0x000ea80000300800 */
[----:B------:R1:W5:Y:S01]  /*e050*/  LDL.LU.64 R10, [R1+0x158] ;  /* 0x00015800010a7983 */ /* 0x0003620000300a00 */
[----:B------:R-:W-:-:S03]  /*e060*/  LEA R8, P3, R5, R14, 0x1 ;  /* 0x0000000e05087211 */ /* 0x000fc600078608ff */
[----:B------:R-:W3:Y:S01]  /*e070*/  LDL.LU R9, [R1+0x130] ;  /* 0x0001300001097983 */ /* 0x000ee20000300800 */
[----:B--2---:R-:W-:Y:S01]  /*e080*/  IMAD.IADD R3, R3, 0x1, R19 ;  /* 0x0000000103037824 */ /* 0x004fe200078e0213 */
[----:B---3--:R-:W-:Y:S02]  /*e090*/  LEA.HI.X R9, R5, R15, R9, 0x1, P3 ;  /* 0x0000000f05097211 */ /* 0x008fe400018f0c09 */
[----:B------:R1:W5:Y:S04]  /*e0a0*/  LDL.LU R5, [R1+0x150] ;  /* 0x0001500001057983 */ /* 0x0003680000300800 */
[----:B------:R2:W-:Y:S04]  /*e0b0*/  STL.64 [R1+0x80], R8 ;  /* 0x0000800801007387 */ /* 0x0005e80000100a00 */
[----:B--2---:R1:W5:Y:S01]  /*e0c0*/  LDL.LU.64 R8, [R1+0x148] ;  /* 0x0001480001087983 */ /* 0x0043620000300a00 */
[----:B------:R-:W-:-:S03]  /*e0d0*/  LEA R14, P3, R18, R14, 0x1 ;  /* 0x0000000e120e7211 */ /* 0x000fc600078608ff */
[----:B------:R-:W2:Y:S01]  /*e0e0*/  LDL R19, [R1+0xfc] ;  /* 0x0000fc0001137983 */ /* 0x000ea20000100800 */
[--C-:B------:R-:W-:Y:S02]  /*e0f0*/  LEA.HI.X R15, R18, R15, R3.reuse, 0x1, P3 ;  /* 0x0000000f120f7211 */ /* 0x100fe400018f0c03 */
[----:B--2---:R-:W-:Y:S02]  /*e100*/  IADD3 R18, P3, R6, R19, RZ ;  /* 0x0000001306127210 */ /* 0x004fe40007f7e0ff */
[----:B------:R-:W2:Y:S01]  /*e110*/  LDL R19, [R1+0xc8] ;  /* 0x0000c80001137983 */ /* 0x000ea20000100800 */
[----:B------:R-:W-:Y:S01]  /*e120*/  PRMT R3, R4, 0x7610, R3 ;  /* 0x0000761004037816 */ /* 0x000fe20000000003 */
[----:B------:R-:W-:Y:S01]  /*e130*/  BSSY B1, `(.L_x_58) ;  /* 0x000000b000017945 */ /* 0x000fe20003800000 */
[----:B--2---:R-:W-:Y:S02]  /*e140*/  IMAD.X R19, R7, 0x1, R19, P3 ;  /* 0x0000000107137824 */ /* 0x004fe400018e0613 */
[----:B------:R1:W5:Y:S04]  /*e150*/  LDL.LU.64 R6, [R1+0x140] ;  /* 0x0001400001067983 */ /* 0x0003680000300a00 */
[----:B------:R1:W5:Y:S01]  /*e160*/  LDL.LU R4, [R1+0x13c] ;  /* 0x00013c0001047983 */ /* 0x0003620000300800 */
[----:B------:R-:W-:-:S04]  /*e170*/  ISETP.GT.AND P3, PT, R17, 0x108, PT ;  /* 0x000001081100780c */ /* 0x000fc80003f64270 */
[----:B------:R-:W-:-:S13]  /*e180*/  ISETP.GT.AND P5, PT, R0, RZ, P3 ;  /* 0x000000ff0000720c */ /* 0x000fda0001fa4270 */
[----:B-1----:R-:W-:Y:S05]  /*e190*/  @!P5 BRA `(.L_x_59) ;  /* 0x000000000010d947 */ /* 0x002fea0003800000 */
[----:B------:R1:W-:Y:S04]  /*e1a0*/  STL [R1+0x13c], R2 ;  /* 0x00013c0201007387 */ /* 0x0003e80000100800 */
[----:B-1----:R-:W2:Y:S04]  /*e1b0*/  LDL.LU.64 R2, [R1+0x80] ;  /* 0x0000800001027983 */ /* 0x002ea80000300a00 */
[----:B--2---:R1:W5:Y:S04]  /*e1c0*/  LDG.E.LTC128B.U16 R3, desc[UR36][R2.64] ;  /* 0x0000002402037981 */ /* 0x004368000c1e1520 */
[----:B------:R1:W5:Y:S02]  /*e1d0*/  LDL.LU R2, [R1+0x13c] ;  /* 0x00013c0001027983 */ /* 0x0003640000300800 */
.L_x_59:
[----:B------:R-:W-:Y:S05]  /*e1e0*/  BSYNC B1 ;  /* 0x0000000000017941 */ /* 0x000fea0003800000 */
.L_x_58:
[----:B-----5:R2:W-:Y:S04]  /*e1f0*/  STL [R1+0x13c], R4 ;  /* 0x00013c0401007387 */ /* 0x0205e80000100800 */
[----:B--2---:R-:W2:Y:S01]  /*e200*/  LDL.LU R4, [R1+0x88] ;  /* 0x0000880001047983 */ /* 0x004ea20000300800 */
[----:B------:R-:W-:-:S05]  /*e210*/  SHF.L.U32 R17, R3, 0x10, RZ ;  /* 0x0000001003117819 */ /* 0x000fca00000006ff */
[----:B------:R-:W-:-:S04]  /*e220*/  FMUL R17, R17, R16 ;  /* 0x0000001011117220 */ /* 0x000fc80000400000 */
[----:B--2---:R-:W-:Y:S02]  /*e230*/  FFMA R17, R4, R2, R17 ;  /* 0x0000000204117223 */ /* 0x004fe40000000011 */
[----:B------:R2:W5:Y:S01]  /*e240*/  LDL.LU R4, [R1+0x13c] ;  /* 0x00013c0001047983 */ /* 0x0005620000300800 */
[----:B------:R-:W-:Y:S02]  /*e250*/  BSSY B1, `(.L_x_60) ;  /* 0x0000006000017945 */ /* 0x000fe40003800000 */
[----:B------:R-:W-:-:S05]  /*e260*/  F2FP.BF16.F32.PACK_AB R17, RZ, R17 ;  /* 0x00000011ff11723e */ /* 0x000fca00000010ff */
[----:B------:R2:W-:Y:S01]  /*e270*/  @P5 STG.E.U16 desc[UR36][R18.64], R17 ;  /* 0x0000001112005986 */ /* 0x0005e2000c101524 */
[----:B------:R-:W-:-:S13]  /*e280*/  ISETP.GT.AND P5, PT, R0, 0x1, P3 ;  /* 0x000000010000780c */ /* 0x000fda0001fa4270 */
[----:B--2---:R-:W-:Y:S05]  /*e290*/  @!P5 BRA `(.L_x_61) ;  /* 0x000000000004d947 */ /* 0x004fea0003800000 */
[----:B------:R2:W5:Y:S02]  /*e2a0*/  LDG.E.LTC128B.U16 R3, desc[UR36][R14.64+0x2] ;  /* 0x000002240e037981 */ /* 0x000564000c1e1520 */
.L_x_61:
[----:B------:R-:W-:Y:S05]  /*e2b0*/  BSYNC B1 ;  /* 0x0000000000017941 */ /* 0x000fea0003800000 */
.L_x_60:
[----:B-----5:R3:W-:Y:S04]  /*e2c0*/  STL [R1+0x13c], R4 ;  /* 0x00013c0401007387 */ /* 0x0207e80000100800 */
[----:B---3--:R-:W3:Y:S01]  /*e2d0*/  LDL.LU R4, [R1+0x8c] ;  /* 0x00008c0001047983 */ /* 0x008ee20000300800 */
[----:B------:R-:W-:-:S04]  /*e2e0*/  IMAD.U32 R17, R3, 0x10000, RZ ;  /* 0x0001000003117824 */ /* 0x000fc800078e00ff */
[----:B------:R-:W-:Y:S01]  /*e2f0*/  FMUL R17, R17, R16 ;  /* 0x0000001011117220 */ /* 0x000fe20000400000 */
[----:B------:R-:W-:Y:S03]  /*e300*/  BSSY B1, `(.L_x_62) ;  /* 0x0000008000017945 */ /* 0x000fe60003800000 */
[----:B---3--:R-:W-:Y:S02]  /*e310*/  FFMA R17, R4, R2, R17 ;  /* 0x0000000204117223 */ /* 0x008fe40000000011 */
[----:B------:R3:W5:Y:S03]  /*e320*/  LDL.LU R4, [R1+0x13c] ;  /* 0x00013c0001047983 */ /* 0x0007660000300800 */
[----:B------:R-:W-:-:S05]  /*e330*/  F2FP.BF16.F32.PACK_AB R17, RZ, R17 ;  /* 0x00000011ff11723e */ /* 0x000fca00000010ff */
[----:B------:R3:W-:Y:S01]  /*e340*/  @P5 STG.E.U16 desc[UR36][R18.64+0x2], R17 ;  /* 0x0000021112005986 */ /* 0x0007e2000c101524 */
[----:B------:R-:W-:-:S13]  /*e350*/  ISETP.GT.AND P5, PT, R0, 0x8, P4 ;  /* 0x000000080000780c */ /* 0x000fda00027a4270 */
[----:B---3--:R-:W-:Y:S05]  /*e360*/  @!P5 BRA `(.L_x_63) ;  /* 0x000000000004d947 */ /* 0x008fea0003800000 */
[----:B------:R3:W5:Y:S02]  /*e370*/  LDG.E.LTC128B.U16 R3, desc[UR36][R20.64+0x10] ;  /* 0x0000102414037981 */ /* 0x000764000c1e1520 */
.L_x_63:
[----:B------:R-:W-:Y:S05]  /*e380*/  BSYNC B1 ;  /* 0x0000000000017941 */ /* 0x000fea0003800000 */
.L_x_62:
[----:B-----5:R4:W-:Y:S04]  /*e390*/  STL [R1+0x13c], R4 ;  /* 0x00013c0401007387 */ /* 0x0209e80000100800 */
[----:B----4-:R-:W4:Y:S04]  /*e3a0*/  LDL.LU R4, [R1+0x90] ;  /* 0x0000900001047983 */ /* 0x010f280000300800 */
[----:B------:R-:W2:Y:S01]  /*e3b0*/  LDL.64 R18, [R1+0xa0] ;  /* 0x0000a00001127983 */ /* 0x000ea20000100a00 */
[----:B------:R-:W-:-:S04]  /*e3c0*/  IMAD.U32 R17, R3, 0x10000, RZ ;  /* 0x0001000003117824 */ /* 0x000fc800078e00ff */
[----:B------:R-:W-:-:S04]  /*e3d0*/  FMUL R17, R17, R16 ;  /* 0x0000001011117220 */ /* 0x000fc80000400000 */
[----:B----4-:R-:W-:Y:S02]  /*e3e0*/  FFMA R17, R4, R2, R17 ;  /* 0x0000000204117223 */ /* 0x010fe40000000011 */
[----:B------:R4:W5:Y:S01]  /*e3f0*/  LDL.LU R4, [R1+0x13c] ;  /* 0x00013c0001047983 */ /* 0x0009620000300800 */
[----:B------:R-:W-:Y:S02]  /*e400*/  BSSY B1, `(.L_x_64) ;  /* 0x0000006000017945 */ /* 0x000fe40003800000 */
[----:B------:R-:W-:-:S05]  /*e410*/  F2FP.BF16.F32.PACK_AB R17, RZ, R17 ;  /* 0x00000011ff11723e */ /* 0x000fca00000010ff */
[----:B--2---:R4:W-:Y:S01]  /*e420*/  @P5 STG.E.U16 desc[UR36][R18.64+0x10], R17 ;  /* 0x0000101112005986 */ /* 0x0049e2000c101524 */
[----:B------:R-:W-:-:S13]  /*e430*/  ISETP.GT.AND P5, PT, R0, 0x9, P4 ;  /* 0x000000090000780c */ /* 0x000fda00027a4270 */
[----:B----4-:R-:W-:Y:S05]  /*e440*/  @!P5 BRA `(.L_x_65) ;  /* 0x000000000004d947 */ /* 0x010fea0003800000 */
[----:B------:R2:W5:Y:S02]  /*e450*/  LDG.E.LTC128B.U16 R3, desc[UR36][R20.64+0x12] ;  /* 0x0000122414037981 */ /* 0x000564000c1e1520 */
.L_x_65:
[----:B------:R-:W-:Y:S05]  /*e460*/  BSYNC B1 ;  /* 0x0000000000017941 */ /* 0x000fea0003800000 */
.L_x_64:
[----:B------:R-:W4:Y:S04]  /*e470*/  LDL.LU R18, [R1+0x94] ;  /* 0x0000940001127983 */ /* 0x000f280000300800 */
[----:B-----5:R0:W-:Y:S04]  /*e480*/  STL.64 [R1+0x140], R4 ;  /* 0x0001400401007387 */ /* 0x0201e80000100a00 */
[----:B0-----:R-:W3:Y:S01]  /*e490*/  LDL.LU.64 R4, [R1+0xa0] ;  /* 0x0000a00001047983 */ /* 0x001ee20000300a00 */
[----:B------:R-:W-:-:S04]  /*e4a0*/  IMAD.U32 R17, R3, 0x10000, RZ ;  /* 0x0001000003117824 */ /* 0x000fc800078e00ff */
[----:B------:R-:W-:-:S04]  /*e4b0*/  FMUL R17, R17, R16 ;  /* 0x0000001011117220 */ /* 0x000fc80000400000 */
[----:B----4-:R-:W-:-:S05]  /*e4c0*/  FFMA R17, R18, R2, R17 ;  /* 0x0000000212117223 */ /* 0x010fca0000000011 */
[----:B------:R-:W-:Y:S01]  /*e4d0*/  F2FP.BF16.F32.PACK_AB R17, RZ, R17 ;  /* 0x00000011ff11723e */ /* 0x000fe200000010ff */
[----:B---3--:R-:W-:Y:S01]  /*e4e0*/  @P5 IMAD.MOV.U32 R18, RZ, RZ, R4 ;  /* 0x000000ffff125224 */ /* 0x008fe200078e0004 */
[----:B------:R-:W-:-:S05]  /*e4f0*/  @P5 MOV R19, R5 ;  /* 0x0000000500135202 */ /* 0x000fca0000000f00 */
[----:B------:R0:W-:Y:S04]  /*e500*/  @P5 STG.E.U16 desc[UR36][R18.64+0x12], R17 ;  /* 0x0000121112005986 */ /* 0x0001e8000c101524 */
[----:B0-----:R-:W3:Y:S04]  /*e510*/  LDL R19, [R1+0xfc] ;  /* 0x0000fc0001137983 */ /* 0x001ee80000100800 */
[----:B------:R-:W4:Y:S01]  /*e520*/  LDL R17, [R1+0xc8] ;  /* 0x0000c80001117983 */ /* 0x000f220000100800 */
[----:B---3--:R-:W-:-:S05]  /*e530*/  IADD3 R18, P5, R4, R19, RZ ;  /* 0x0000001304127210 */ /* 0x008fca0007fbe0ff */
[----:B----4-:R-:W-:Y:S02]  /*e540*/  IMAD.X R19, R5, 0x1, R17, P5 ;  /* 0x0000000105137824 */ /* 0x010fe400028e0611 */
[----:B------:R0:W5:Y:S01]  /*e550*/  LDL.LU.64 R4, [R1+0x140] ;  /* 0x0001400001047983 */ /* 0x0001620000300a00 */
[----:B------:R-:W-:Y:S01]  /*e560*/  ISETP.GT.AND P5, PT, R0, 0x8, P3 ;  /* 0x000000080000780c */ /* 0x000fe20001fa4270 */
[----:B------:R-:W-:-:S12]  /*e570*/  BSSY B1, `(.L_x_66) ;  /* 0x0000003000017945 */ /* 0x000fd80003800000 */
[----:B0-----:R-:W-:Y:S05]  /*e580*/  @!P5 BRA `(.L_x_67) ;  /* 0x000000000004d947 */ /* 0x001fea0003800000 */
[----:B------:R0:W5:Y:S02]  /*e590*/  LDG.E.LTC128B.U16 R3, desc[UR36][R14.64+0x10] ;  /* 0x000010240e037981 */ /* 0x000164000c1e1520 */
.L_x_67:
[----:B------:R-:W-:Y:S05]  /*e5a0*/  BSYNC B1 ;  /* 0x0000000000017941 */ /* 0x000fea0003800000 */
.L_x_66:
[----:B------:R3:W-:Y:S04]  /*e5b0*/  STL [R1+0x148], R10 ;  /* 0x0001480a01007387 */ /* 0x0007e80000100800 */
[----:B---3--:R-:W3:Y:S01]  /*e5c0*/  LDL.LU R10, [R1+0x98] ;  /* 0x00009800010a7983 */ /* 0x008ee20000300800 */
[----:B-----5:R-:W-:-:S03]  /*e5d0*/  IMAD.U32 R17, R3, 0x10000, RZ ;  /* 0x0001000003117824 */ /* 0x020fc600078e00ff */
[----:B------:R4:W-:Y:S01]  /*e5e0*/  STL.64 [R1+0x140], R8 ;  /* 0x0001400801007387 */ /* 0x0009e20000100a00 */
[----:B------:R-:W-:-:S03]  /*e5f0*/  FMUL R17, R17, R16 ;  /* 0x0000001011117220 */ /* 0x000fc60000400000 */
[----:B----4-:R-:W4:Y:S04]  /*e600*/  LDL.LU R8, [R1+0x128] ;  /* 0x0001280001087983 */ /* 0x010f280000300800 */
[----:B------:R-:W2:Y:S01]  /*e610*/  LDL.LU R9, [R1+0xfc] ;  /* 0x0000fc0001097983 */ /* 0x000ea20000300800 */
[----:B---3--:R-:W-:-:S03]  /*e620*/  FFMA R17, R10, R2, R17 ;  /* 0x000000020a117223 */ /* 0x008fc60000000011 */
[----:B------:R3:W5:Y:S02]  /*e630*/  LDL.LU R10, [R1+0x148] ;  /* 0x00014800010a7983 */ /* 0x0007640000300800 */
[----:B------:R-:W-:-:S05]  /*e640*/  F2FP.BF16.F32.PACK_AB R17, RZ, R17 ;  /* 0x00000011ff11723e */ /* 0x000fca00000010ff */
[----:B------:R1:W-:Y:S04]  /*e650*/  @P5 STG.E.U16 desc[UR36][R18.64+0x10], R17 ;  /* 0x0000101112005986 */ /* 0x0003e8000c101524 */
[----:B-1----:R-:W3:Y:S04]  /*e660*/  LDL.LU R19, [R1+0x124] ;  /* 0x0001240001137983 */ /* 0x002ee80000300800 */
[----:B------:R-:W2:Y:S01]  /*e670*/  LDL.LU R17, [R1+0xc8] ;  /* 0x0000c80001117983 */ /* 0x000ea20000300800 */
[----:B---3--:R-:W-:-:S05]  /*e680*/  IADD3 R18, P5, R19, R6, RZ ;  /* 0x0000000613127210 */ /* 0x008fca0007fbe0ff */
[----:B----4-:R-:W-:Y:S01]  /*e690*/  IMAD.X R19, R5, 0x1, R8, P5 ;  /* 0x0000000105137824 */ /* 0x010fe200028e0608 */
[----:B--2---:R-:W-:-:S05]  /*e6a0*/  IADD3 R8, P5, R9, R18, RZ ;  /* 0x0000001209087210 */ /* 0x004fca0007fbe0ff */
[----:B------:R-:W-:-:S05]  /*e6b0*/  IMAD.X R9, R17, 0x1, R19, P5 ;  /* 0x0000000111097824 */ /* 0x000fca00028e0613 */
[----:B------:R1:W-:Y:S04]  /*e6c0*/  STL.64 [R1+0x80], R8 ;  /* 0x0000800801007387 */ /* 0x0003e80000100a00 */
[----:B-1----:R1:W5:Y:S01]  /*e6d0*/  LDL.LU.64 R8, [R1+0x140] ;  /* 0x0001400001087983 */ /* 0x0023620000300a00 */
[----:B------:R-:W-:Y:S01]  /*e6e0*/  ISETP.GT.AND P5, PT, R0, 0x9, P3 ;  /* 0x000000090000780c */ /* 0x000fe20001fa4270 */
[----:B------:R-:W-:-:S12]  /*e6f0*/  BSSY B1, `(.L_x_68) ;  /* 0x0000003000017945 */ /* 0x000fd80003800000 */
[----:B-1----:R-:W-:Y:S05]  /*e700*/  @!P5 BRA `(.L_x_69) ;  /* 0x000000000004d947 */ /* 0x002fea0003800000 */
[----:B------:R1:W5:Y:S02]  /*e710*/  LDG.E.LTC128B.U16 R3, desc[UR36][R14.64+0x12] ;  /* 0x000012240e037981 */ /* 0x000364000c1e1520 */
.L_x_69:
[----:B------:R-:W-:Y:S05]  /*e720*/  BSYNC B1 ;  /* 0x0000000000017941 */ /* 0x000fea0003800000 */
.L_x_68:
[----:B------:R2:W-:Y:S04]  /*e730*/  STL [R1+0x148], R6 ;  /* 0x0001480601007387 */ /* 0x0005e80000100800 */
[----:B--2---:R-:W2:Y:S04]  /*e740*/  LDL.LU R6, [R1+0x9c] ;  /* 0x00009c0001067983 */ /* 0x004ea80000300800 */
[----:B------:R3:W-:Y:S04]  /*e750*/  STL.64 [R1+0x140], R4 ;  /* 0x0001400401007387 */ /* 0x0007e80000100a00 */
[----:B---3--:R-:W3:Y:S01]  /*e760*/  LDL.LU.64 R4, [R1+0xd8] ;  /* 0x0000d80001047983 */ /* 0x008ee20000300a00 */
[----:B-----5:R-:W-:-:S05]  /*e770*/  SHF.L.U32 R17, R3, 0x10, RZ ;  /* 0x0000001003117819 */ /* 0x020fca00000006ff */
[----:B------:R-:W-:-:S04]  /*e780*/  FMUL R17, R17, R16 ;  /* 0x0000001011117220 */ /* 0x000fc80000400000 */
[----:B--2---:R-:W-:Y:S02]  /*e790*/  FFMA R17, R6, R2, R17 ;  /* 0x0000000206117223 */ /* 0x004fe40000000011 */
[----:B------:R2:W5:Y:S03]  /*e7a0*/  LDL.LU R6, [R1+0x148] ;  /* 0x0001480001067983 */ /* 0x0005660000300800 */
[----:B------:R-:W-:-:S05]  /*e7b0*/  F2FP.BF16.F32.PACK_AB R17, RZ, R17 ;  /* 0x00000011ff11723e */ /* 0x000fca00000010ff */
[----:B---3--:R3:W-:Y:S04]  /*e7c0*/  @P5 STG.E.U16 desc[UR36][R4.64+0x12], R17 ;  /* 0x0000121104005986 */ /* 0x0087e8000c101524 */
[----:B---3--:R2:W5:Y:S01]  /*e7d0*/  LDL.LU.64 R4, [R1+0x140] ;  /* 0x0001400001047983 */ /* 0x0085620000300a00 */
[----:B------:R-:W-:Y:S01]  /*e7e0*/  ISETP.GT.AND P5, PT, R0, 0x10, P0 ;  /* 0x000000100000780c */ /* 0x000fe200007a4270 */
[----:B------:R-:W-:-:S12]  /*e7f0*/  BSSY B1, `(.L_x_70) ;  /* 0x0000006000017945 */ /* 0x000fd80003800000 */
[----:B--2---:R-:W-:Y:S05]  /*e800*/  @!P5 BRA `(.L_x_71) ;  /* 0x000000000010d947 */ /* 0x004fea0003800000 */
[----:B------:R2:W-:Y:S04]  /*e810*/  STL [R1+0x13c], R2 ;  /* 0x00013c0201007387 */ /* 0x0005e80000100800 */
[----:B--2---:R-:W2:Y:S04]  /*e820*/  LDL.64 R2, [R1+0xe0] ;  /* 0x0000e00001027983 */ /* 0x004ea80000100a00 */
[----:B--2---:R2:W5:Y:S04]  /*e830*/  LDG.E.LTC128B.U16 R3, desc[UR36][R2.64+0x20] ;  /* 0x0000202402037981 */ /* 0x004568000c1e1520 */
[----:B------:R2:W5:Y:S02]  /*e840*/  LDL.LU R2, [R1+0x13c] ;  /* 0x00013c0001027983 */ /* 0x0005640000300800 */
.L_x_71:
[----:B------:R-:W-:Y:S05]  /*e850*/  BSYNC B1 ;  /* 0x0000000000017941 */ /* 0x000fea0003800000 */
.L_x_70:
        /* <DEDUP_REMOVED lines=11> */
[----:B------:R2:W-:Y:S04]  /*e910*/  STL [R1+0x13c], R2 ;  /* 0x00013c0201007387 */ /* 0x0005e80000100800 */
[----:B--2---:R-:W2:Y:S04]  /*e920*/  LDL.64 R2, [R1+0xe0] ;  /* 0x0000e00001027983 */ /* 0x004ea80000100a00 */
[----:B--2---:R3:W5:Y:S04]  /*e930*/  LDG.E.LTC128B.U16 R3, desc[UR36][R2.64+0x22] ;  /* 0x0000222402037981 */ /* 0x004768000c1e1520 */
[----:B------:R3:W5:Y:S02]  /*e940*/  LDL.LU R2, [R1+0x13c] ;  /* 0x00013c0001027983 */ /* 0x0007640000300800 */
.L_x_73:
[----:B------:R-:W-:Y:S05]  /*e950*/  BSYNC B1 ;  /* 0x0000000000017941 */ /* 0x000fea0003800000 */
.L_x_72:
[----:B-----5:R4:W-:Y:S04]  /*e960*/  STL [R1+0x13c], R4 ;  /* 0x00013c0401007387 */ /* 0x0209e80000100800 */
[----:B----4-:R-:W4:Y:S01]  /*e970*/  LDL.LU R4, [R1+0x64] ;  /* 0x0000640001047983 */ /* 0x010f220000300800 */
[----:B------:R-:W-:-:S04]  /*e980*/  IMAD.U32 R17, R3, 0x10000, RZ ;  /* 0x0001000003117824 */ /* 0x000fc800078e00ff */
[----:B------:R-:W-:Y:S01]  /*e990*/  FMUL R17, R17, R16 ;  /* 0x0000001011117220 */ /* 0x000fe20000400000 */
[----:B------:R-:W-:Y:S03]  /*e9a0*/  BSSY B1, `(.L_x_74) ;  /* 0x0000008000017945 */ /* 0x000fe60003800000 */
[----:B----4-:R-:W-:Y:S02]  /*e9b0*/  FFMA R17, R4, R2, R17 ;  /* 0x0000000204117223 */ /* 0x010fe40000000011 */
[----:B------:R4:W5:Y:S03]  /*e9c0*/  LDL.LU R4, [R1+0x13c] ;  /* 0x00013c0001047983 */ /* 0x0009660000300800 */
[----:B------:R-:W-:-:S05]  /*e9d0*/  F2FP.BF16.F32.PACK_AB R17, RZ, R17 ;  /* 0x00000011ff11723e */ /* 0x000fca00000010ff */
[----:B------:R4:W-:Y:S01]  /*e9e0*/  @P5 STG.E.U16 desc[UR36][R10.64+0x22], R17 ;  /* 0x000022110a005986 */ /* 0x0009e2000c101524 */
[----:B------:R-:W-:-:S13]  /*e9f0*/  ISETP.GT.AND P5, PT, R0, 0x10, P1 ;  /* 0x000000100000780c */ /* 0x000fda0000fa4270 */
[----:B----4-:R-:W-:Y:S05]  /*ea00*/  @!P5 BRA `(.L_x_75) ;  /* 0x000000000004d947 */ /* 0x010fea0003800000 */
[----:B------:R4:W5:Y:S02]  /*ea10*/  LDG.E.LTC128B.U16 R3, desc[UR36][R236.64+0x20] ;  /* 0x00002024ec037981 */ /* 0x000964000c1e1520 */
.L_x_75:
[----:B------:R-:W-:Y:S05]  /*ea20*/  BSYNC B1 ;  /* 0x0000000000017941 */ /* 0x000fea0003800000 */
.L_x_74:
[----:B-----5:R0:W-:Y:S04]  /*ea30*/  STL [R1+0x13c], R4 ;  /* 0x00013c0401007387 */ /* 0x0201e80000100800 */
[----:B0-----:R-:W2:Y:S01]  /*ea40*/  LDL.LU R4, [R1+0x68] ;  /* 0x0000680001047983 */ /* 0x001ea20000300800 */
[----:B------:R-:W-:-:S04]  /*ea50*/  IMAD.U32 R17, R3, 0x10000, RZ ;  /* 0x0001000003117824 */ /* 0x000fc800078e00ff */
[----:B------:R-:W-:Y:S01]  /*ea60*/  FMUL R17, R17, R16 ;  /* 0x0000001011117220 */ /* 0x000fe20000400000 */
[----:B------:R-:W-:Y:S03]  /*ea70*/  BSSY B1, `(.L_x_76) ;  /* 0x0000008000017945 */ /* 0x000fe60003800000 */
[----:B--2---:R-:W-:Y:S02]  /*ea80*/  FFMA R17, R4, R2, R17 ;  /* 0x0000000204117223 */ /* 0x004fe40000000011 */
[----:B------:R0:W5:Y:S03]  /*ea90*/  LDL.LU R4, [R1+0x13c] ;  /* 0x00013c0001047983 */ /* 0x0001660000300800 */
[----:B------:R-:W-:-:S05]  /*eaa0*/  F2FP.BF16.F32.PACK_AB R17, RZ, R17 ;  /* 0x00000011ff11723e */ /* 0x000fca00000010ff */
[----:B------:R0:W-:Y:S01]  /*eab0*/  @P5 STG.E.U16 desc[UR36][R234.64+0x20], R17 ;  /* 0x00002011ea005986 */ /* 0x0001e2000c101524 */
[----:B------:R-:W-:-:S13]  /*eac0*/  ISETP.GT.AND P5, PT, R0, 0x11, P1 ;  /* 0x000000110000780c */ /* 0x000fda0000fa4270 */
[----:B0-----:R-:W-:Y:S05]  /*ead0*/  @!P5 BRA `(.L_x_77) ;  /* 0x000000000004d947 */ /* 0x001fea0003800000 */
[----:B------:R0:W5:Y:S02]  /*eae0*/  LDG.E.LTC128B.U16 R3, desc[UR36][R236.64+0x22] ;  /* 0x00002224ec037981 */ /* 0x000164000c1e1520 */
.L_x_77:
[----:B------:R-:W-:Y:S05]  /*eaf0*/  BSYNC B1 ;  /* 0x0000000000017941 */ /* 0x000fea0003800000 */
.L_x_76:
[----:B-----5:R2:W-:Y:S04]  /*eb00*/  STL [R1+0x13c], R4 ;  /* 0x00013c0401007387 */ /* 0x0205e80000100800 */
[----:B--2---:R-:W2:Y:S01]  /*eb10*/  LDL.LU R4, [R1+0x6c] ;  /* 0x00006c0001047983 */ /* 0x004ea20000300800 */
        /* <DEDUP_REMOVED lines=8> */
[----:B--2---:R-:W-:Y:S05]  /*eba0*/  @!P5 BRA `(.L_x_79) ;  /* 0x000000000010d947 */ /* 0x004fea0003800000 */
[----:B------:R3:W-:Y:S04]  /*ebb0*/  STL [R1+0x13c], R2 ;  /* 0x00013c0201007387 */ /* 0x0007e80000100800 */
[----:B---3--:R-:W2:Y:S04]  /*ebc0*/  LDL.64 R2, [R1+0xe0] ;  /* 0x0000e00001027983 */ /* 0x008ea80000100a00 */
[----:B--2---:R2:W5:Y:S04]  /*ebd0*/  LDG.E.LTC128B.U16 R3, desc[UR36][R2.64+0x30] ;  /* 0x0000302402037981 */ /* 0x004568000c1e1520 */
[----:B------:R2:W5:Y:S02]  /*ebe0*/  LDL.LU R2, [R1+0x13c] ;  /* 0x00013c0001027983 */ /* 0x0005640000300800 */
.L_x_79:
[----:B------:R-:W-:Y:S05]  /*ebf0*/  BSYNC B1 ;  /* 0x0000000000017941 */ /* 0x000fea0003800000 */
.L_x_78:
[----:B-----5:R0:W-:Y:S04]  /*ec00*/  STL [R1+0x13c], R4 ;  /* 0x00013c0401007387 */ /* 0x0201e80000100800 */
[----:B0-----:R-:W3:Y:S01]  /*ec10*/  LDL.LU R4, [R1+0x70] ;  /* 0x0000700001047983 */ /* 0x001ee20000300800 */
[----:B------:R-:W-:-:S05]  /*ec20*/  SHF.L.U32 R17, R3, 0x10, RZ ;  /* 0x0000001003117819 */ /* 0x000fca00000006ff */
[----:B------:R-:W-:-:S04]  /*ec30*/  FMUL R17, R17, R16 ;  /* 0x0000001011117220 */ /* 0x000fc80000400000 */
[----:B---3--:R-:W-:Y:S02]  /*ec40*/  FFMA R17, R4, R2, R17 ;  /* 0x0000000204117223 */ /* 0x008fe40000000011 */
[----:B------:R0:W5:Y:S01]  /*ec50*/  LDL.LU R4, [R1+0x13c] ;  /* 0x00013c0001047983 */ /* 0x0001620000300800 */
[----:B------:R-:W-:Y:S02]  /*ec60*/  BSSY B1, `(.L_x_80) ;  /* 0x0000009000017945 */ /* 0x000fe40003800000 */
[----:B------:R-:W-:-:S05]  /*ec70*/  F2FP.BF16.F32.PACK_AB R17, RZ, R17 ;  /* 0x00000011ff11723e */ /* 0x000fca00000010ff */
[----:B------:R0:W-:Y:S01]  /*ec80*/  @P5 STG.E.U16 desc[UR36][R10.64+0x30], R17 ;  /* 0x000030110a005986 */ /* 0x0001e2000c101524 */
[----:B------:R-:W-:-:S13]  /*ec90*/  ISETP.GT.AND P5, PT, R0, 0x19, P0 ;  /* 0x000000190000780c */ /* 0x000fda00007a4270 */
[----:B0-----:R-:W-:Y:S05]  /*eca0*/  @!P5 BRA `(.L_x_81) ;  /* 0x000000000010d947 */ /* 0x001fea0003800000 */
[----:B------:R2:W-:Y:S04]  /*ecb0*/  STL [R1+0x13c], R2 ;  /* 0x00013c0201007387 */ /* 0x0005e80000100800 */
[----:B--2---:R-:W2:Y:S04]  /*ecc0*/  LDL.64 R2, [R1+0xe0] ;  /* 0x0000e00001027983 */ /* 0x004ea80000100a00 */
[----:B--2---:R0:W5:Y:S04]  /*ecd0*/  LDG.E.LTC128B.U16 R3, desc[UR36][R2.64+0x32] ;  /* 0x0000322402037981 */ /* 0x004168000c1e1520 */
[----:B------:R0:W5:Y:S02]  /*ece0*/  LDL.LU R2, [R1+0x13c] ;  /* 0x00013c0001027983 */ /* 0x0001640000300800 */
.L_x_81:
[----:B------:R-:W-:Y:S05]  /*ecf0*/  BSYNC B1 ;  /* 0x0000000000017941 */ /* 0x000fea0003800000 */
.L_x_80:
        /* <DEDUP_REMOVED lines=12> */
.L_x_83:
[----:B------:R-:W-:Y:S05]  /*edc0*/  BSYNC B1 ;  /* 0x0000000000017941 */ /* 0x000fea0003800000 */
.L_x_82:
        /* <DEDUP_REMOVED lines=12> */
.L_x_85:
[----:B------:R-:W-:Y:S05]  /*ee90*/  BSYNC B1 ;  /* 0x0000000000017941 */ /* 0x000fea0003800000 */
.L_x_84:
        /* <DEDUP_REMOVED lines=11> */
[----:B------:R2:W5:Y:S02]  /*ef50*/  LDG.E.LTC128B.U16 R3, desc[UR36][R232.64+0x20] ;  /* 0x00002024e8037981 */ /* 0x000564000c1e1520 */
.L_x_87:
[----:B------:R-:W-:Y:S05]  /*ef60*/  BSYNC B1 ;  /* 0x0000000000017941 */ /* 0x000fea0003800000 */
.L_x_86:
[----:B------:R0:W-:Y:S04]  /*ef70*/  STL.64 [R1+0x140], R8 ;  /* 0x0001400801007387 */ /* 0x0001e80000100a00 */
[----:B0-----:R-:W3:Y:S01]  /*ef80*/  LDL.LU R9, [R1+0x40] ;  /* 0x0000400001097983 */ /* 0x001ee20000300800 */
[----:B-----5:R-:W-:Y:S01]  /*ef90*/  IMAD.U32 R17, R3, 0x10000, RZ ;  /* 0x0001000003117824 */ /* 0x020fe200078e00ff */
[----:B------:R-:W-:-:S03]  /*efa0*/  @P5 MOV R8, R6 ;  /* 0x0000000600085202 */ /* 0x000fc60000000f00 */
[----:B------:R-:W-:-:S04]  /*efb0*/  FMUL R17, R17, R16 ;  /* 0x0000001011117220 */ /* 0x000fc80000400000 */
[----:B---3--:R-:W-:Y:S01]  /*efc0*/  FFMA R17, R9, R2, R17 ;  /* 0x0000000209117223 */ /* 0x008fe20000000011 */
[----:B------:R-:W-:-:S04]  /*efd0*/  @P5 IMAD.MOV.U32 R9, RZ, RZ, R5 ;  /* 0x000000ffff095224 */ /* 0x000fc800078e0005 */
[----:B------:R-:W-:-:S05]  /*efe0*/  F2FP.BF16.F32.PACK_AB R17, RZ, R17 ;  /* 0x00000011ff11723e */ /* 0x000fca00000010ff */
[----:B------:R0:W-:Y:S04]  /*eff0*/  @P5 STG.E.U16 desc[UR36][R8.64+0x20], R17 ;  /* 0x0000201108005986 */ /* 0x0001e8000c101524 */
[----:B0-----:R0:W5:Y:S01]  /*f000*/  LDL.LU.64 R8, [R1+0x140] ;  /* 0x0001400001087983 */ /* 0x0011620000300a00 */
[----:B------:R-:W-:Y:S01]  /*f010*/  ISETP.GT.AND P5, PT, R0, 0x11, P2 ;  /* 0x000000110000780c */ /* 0x000fe200017a4270 */
[----:B------:R-:W-:-:S12]  /*f020*/  BSSY B1, `(.L_x_88) ;  /* 0x0000003000017945 */ /* 0x000fd80003800000 */
[----:B0-----:R-:W-:Y:S05]  /*f030*/  @!P5 BRA `(.L_x_89) ;  /* 0x000000000004d947 */ /* 0x001fea0003800000 */
[----:B------:R0:W5:Y:S02]  /*f040*/  LDG.E.LTC128B.U16 R3, desc[UR36][R232.64+0x22] ;  /* 0x00002224e8037981 */ /* 0x000164000c1e1520 */
.L_x_89:
[----:B------:R-:W-:Y:S05]  /*f050*/  BSYNC B1 ;  /* 0x0000000000017941 */ /* 0x000fea0003800000 */
.L_x_88:
[----:B-----5:R3:W-:Y:S04]  /*f060*/  STL.64 [R1+0x140], R8 ;  /* 0x0001400801007387 */ /* 0x0207e80000100a00 */
[----:B---3--:R-:W3:Y:S01]  /*f070*/  LDL.LU R9, [R1+0x44] ;  /* 0x0000440001097983 */ /* 0x008ee20000300800 */
[----:B------:R-:W-:Y:S02]  /*f080*/  IMAD.U32 R17, R3, 0x10000, RZ ;  /* 0x0001000003117824 */ /* 0x000fe400078e00ff */
[----:B------:R-:W-:Y:S02]  /*f090*/  @P5 IMAD.MOV.U32 R8, RZ, RZ, R6 ;  /* 0x000000ffff085224 */ /* 0x000fe400078e0006 */
[----:B------:R-:W-:-:S04]  /*f0a0*/  FMUL R17, R17, R16 ;  /* 0x0000001011117220 */ /* 0x000fc80000400000 */
[----:B---3--:R-:W-:Y:S01]  /*f0b0*/  FFMA R17, R9, R2, R17 ;  /* 0x0000000209117223 */ /* 0x008fe20000000011 */
[----:B------:R-:W-:-:S04]  /*f0c0*/  @P5 IMAD.MOV.U32 R9, RZ, RZ, R5 ;  /* 0x000000ffff095224 */ /* 0x000fc800078e0005 */
[----:B------:R-:W-:-:S05]  /*f0d0*/  F2FP.BF16.F32.PACK_AB R17, RZ, R17 ;  /* 0x00000011ff11723e */ /* 0x000fca00000010ff */
[----:B------:R3:W-:Y:S04]  /*f0e0*/  @P5 STG.E.U16 desc[UR36][R8.64+0x22], R17 ;  /* 0x0000221108005986 */ /* 0x0007e8000c101524 */
[----:B---3--:R3:W5:Y:S01]  /*f0f0*/  LDL.LU.64 R8, [R1+0x140] ;  /* 0x0001400001087983 */ /* 0x0087620000300a00 */
[----:B------:R-:W-:Y:S01]  /*f100*/  ISETP.GT.AND P5, PT, R0, 0x10, P6 ;  /* 0x000000100000780c */ /* 0x000fe200037a4270 */
[----:B------:R-:W-:-:S12]  /*f110*/  BSSY B1, `(.L_x_90) ;  /* 0x0000003000017945 */ /* 0x000fd80003800000 */
[----:B---3--:R-:W-:Y:S05]  /*f120*/  @!P5 BRA `(.L_x_91) ;  /* 0x000000000004d947 */ /* 0x008fea0003800000 */
[----:B------:R3:W5:Y:S02]  /*f130*/  LDG.E.LTC128B.U16 R3, desc[UR36][R22.64+0x20] ;  /* 0x0000202416037981 */ /* 0x000764000c1e1520 */
.L_x_91:
[----:B------:R-:W-:Y:S05]  /*f140*/  BSYNC B1 ;  /* 0x0000000000017941 */ /* 0x000fea0003800000 */
.L_x_90:
[----:B------:R0:W-:Y:S04]  /*f150*/  STL [R1+0x13c], R4 ;  /* 0x00013c0401007387 */ /* 0x0001e80000100800 */
[----:B0-----:R-:W2:Y:S01]  /*f160*/  LDL.LU R4, [R1+0x48] ;  /* 0x0000480001047983 */ /* 0x001ea20000300800 */
[----:B-----5:R-:W-:-:S05]  /*f170*/  SHF.L.U32 R17, R3, 0x10, RZ ;  /* 0x0000001003117819 */ /* 0x020fca00000006ff */
[----:B------:R-:W-:-:S04]  /*f180*/  FMUL R17, R17, R16 ;  /* 0x0000001011117220 */ /* 0x000fc80000400000 */
[----:B--2---:R-:W-:Y:S02]  /*f190*/  FFMA R17, R4, R2, R17 ;  /* 0x0000000204117223 */ /* 0x004fe40000000011 */
[----:B------:R0:W5:Y:S01]  /*f1a0*/  LDL.LU R4, [R1+0x13c] ;  /* 0x00013c0001047983 */ /* 0x0001620000300800 */
[----:B------:R-:W-:Y:S02]  /*f1b0*/  BSSY B1, `(.L_x_92) ;  /* 0x0000006000017945 */ /* 0x000fe40003800000 */
[----:B------:R-:W-:-:S05]  /*f1c0*/  F2FP.BF16.F32.PACK_AB R17, RZ, R17 ;  /* 0x00000011ff11723e */ /* 0x000fca00000010ff */
[----:B------:R0:W-:Y:S01]  /*f1d0*/  @P5 STG.E.U16 desc[UR36][R8.64+0x20], R17 ;  /* 0x0000201108005986 */ /* 0x0001e2000c101524 */
[----:B------:R-:W-:-:S13]  /*f1e0*/  ISETP.GT.AND P5, PT, R0, 0x11, P6 ;  /* 0x000000110000780c */ /* 0x000fda00037a4270 */
[----:B0-----:R-:W-:Y:S05]  /*f1f0*/  @!P5 BRA `(.L_x_93) ;  /* 0x000000000004d947 */ /* 0x001fea0003800000 */
[----:B------:R0:W5:Y:S02]  /*f200*/  LDG.E.LTC128B.U16 R3, desc[UR36][R22.64+0x22] ;  /* 0x0000222416037981 */ /* 0x000164000c1e1520 */
.L_x_93:
[----:B------:R-:W-:Y:S05]  /*f210*/  BSYNC B1 ;  /* 0x0000000000017941 */ /* 0x000fea0003800000 */
.L_x_92:
        /* <DEDUP_REMOVED lines=12> */
.L_x_95:
[----:B------:R-:W-:Y:S05]  /*f2e0*/  BSYNC B1 ;  /* 0x0000000000017941 */ /* 0x000fea0003800000 */
.L_x_94:
[----:B------:R0:W-:Y:S04]  /*f2f0*/  STL.64 [R1+0x140], R8 ;  /* 0x0001400801007387 */ /* 0x0001e80000100a00 */
[----:B0-----:R-:W3:Y:S01]  /*f300*/  LDL.LU R9, [R1+0x50] ;  /* 0x0000500001097983 */ /* 0x001ee20000300800 */
[----:B-----5:R-:W-:Y:S02]  /*f310*/  IMAD.U32 R17, R3, 0x10000, RZ ;  /* 0x0001000003117824 */ /* 0x020fe400078e00ff */
[----:B------:R-:W-:Y:S02]  /*f320*/  @P5 IMAD.MOV.U32 R8, RZ, RZ, R6 ;  /* 0x000000ffff085224 */ /* 0x000fe400078e0006 */
        /* <DEDUP_REMOVED lines=10> */
.L_x_97:
[----:B------:R-:W-:Y:S05]  /*f3d0*/  BSYNC B1 ;  /* 0x0000000000017941 */ /* 0x000fea0003800000 */
.L_x_96:
[----:B-----5:R3:W-:Y:S04]  /*f3e0*/  STL.64 [R1+0x140], R8 ;  /* 0x0001400801007387 */ /* 0x0207e80000100a00 */
[----:B---3--:R-:W3:Y:S01]  /*f3f0*/  LDL.LU R9, [R1+0x54] ;  /* 0x0000540001097983 */ /* 0x008ee20000300800 */
[----:B------:R-:W-:Y:S01]  /*f400*/  SHF.L.U32 R17, R3, 0x10, RZ ;  /* 0x0000001003117819 */ /* 0x000fe200000006ff */
[----:B------:R-:W-:-:S04]  /*f410*/  @P5 IMAD.MOV.U32 R8, RZ, RZ, R6 ;  /* 0x000000ffff085224 */ /* 0x000fc800078e0006 */
        /* <DEDUP_REMOVED lines=10> */
.L_x_99:
[----:B------:R-:W-:Y:S05]  /*f4c0*/  BSYNC B1 ;  /* 0x0000000000017941 */ /* 0x000fea0003800000 */
.L_x_98:
[----:B------:R0:W-:Y:S04]  /*f4d0*/  STL [R1+0x13c], R4 ;  /* 0x00013c0401007387 */ /* 0x0001e80000100800 */
[----:B0-----:R-:W2:Y:S01]  /*f4e0*/  LDL.LU R4, [R1+0x58] ;  /* 0x0000580001047983 */ /* 0x001ea20000300800 */
[----:B-----5:R-:W-:-:S04]  /*f4f0*/  IMAD.U32 R17, R3, 0x10000, RZ ;  /* 0x0001000003117824 */ /* 0x020fc800078e00ff */
        /* <DEDUP_REMOVED lines=9> */
.L_x_101:
[----:B------:R-:W-:Y:S05]  /*f590*/  BSYNC B1 ;  /* 0x0000000000017941 */ /* 0x000fea0003800000 */
.L_x_100:
[----:B------:R2:W-:Y:S04]  /*f5a0*/  STL [R1+0x140], R5 ;  /* 0x0001400501007387 */ /* 0x0005e80000100800 */
[----:B--2---:R-:W2:Y:S01]  /*f5b0*/  LDL.LU R5, [R1+0x5c] ;  /* 0x00005c0001057983 */ /* 0x004ea20000300800 */
[----:B-----5:R-:W-:-:S03]  /*f5c0*/  IMAD.U32 R17, R3, 0x10000, RZ ;  /* 0x0001000003117824 */ /* 0x020fc600078e00ff */
[----:B------:R1:W-:Y:S01]  /*f5d0*/  STL [R1+0x13c], R4 ;  /* 0x00013c0401007387 */ /* 0x0003e20000100800 */
[----:B------:R-:W-:-:S03]  /*f5e0*/  FMUL R17, R17, R16 ;  /* 0x0000001011117220 */ /* 0x000fc60000400000 */
[----:B-1----:R-:W3:Y:S01]  /*f5f0*/  LDL.LU R4, [R1+0x20] ;  /* 0x0000200001047983 */ /* 0x002ee20000300800 */
[----:B--2---:R-:W-:-:S03]  /*f600*/  FFMA R17, R5, R2, R17 ;  /* 0x0000000205117223 */ /* 0x004fc60000000011 */
[----:B------:R1:W5:Y:S02]  /*f610*/  LDL.LU R5, [R1+0x140] ;  /* 0x0001400001057983 */ /* 0x0003640000300800 */
[----:B------:R-:W-:-:S05]  /*f620*/  F2FP.BF16.F32.PACK_AB R17, RZ, R17 ;  /* 0x00000011ff11723e */ /* 0x000fca00000010ff */
[----:B------:R2:W-:Y:S01]  /*f630*/  @P5 STG.E.U16 desc[UR36][R8.64+0x32], R17 ;  /* 0x0000321108005986 */ /* 0x0005e2000c101524 */
[----:B------:R-:W-:-:S13]  /*f640*/  ISETP.GT.AND P5, PT, R0, 0x10, P4 ;  /* 0x000000100000780c */ /* 0x000fda00027a4270 */
[----:B------:R-:W2:Y:S02]  /*f650*/  @P5 LDG.E.LTC128B.U16 R3, desc[UR36][R20.64+0x20] ;  /* 0x0000202414035981 */ /* 0x000ea4000c1e1520 */
[----:B--2---:R-:W-:-:S05]  /*f660*/  SHF.L.U32 R17, R3, 0x10, RZ ;  /* 0x0000001003117819 */ /* 0x004fca00000006ff */
[----:B------:R-:W-:-:S04]  /*f670*/  FMUL R17, R17, R16 ;  /* 0x0000001011117220 */ /* 0x000fc80000400000 */
[----:B---3--:R-:W-:Y:S02]  /*f680*/  FFMA R17, R4, R2, R17 ;  /* 0x0000000204117223 */ /* 0x008fe40000000011 */
[----:B------:R1:W5:Y:S01]  /*f690*/  LDL.LU R4, [R1+0x13c] ;  /* 0x00013c0001047983 */ /* 0x0003620000300800 */
[----:B------:R-:W-:Y:S02]  /*f6a0*/  BSSY B1, `(.L_x_102) ;  /* 0x0000006000017945 */ /* 0x000fe40003800000 */
[----:B------:R-:W-:-:S05]  /*f6b0*/  F2FP.BF16.F32.PACK_AB R17, RZ, R17 ;  /* 0x00000011ff11723e */ /* 0x000fca00000010ff */
[----:B------:R1:W-:Y:S01]  /*f6c0*/  @P5 STG.E.U16 desc[UR36][R18.64+0x20], R17 ;  /* 0x0000201112005986 */ /* 0x0003e2000c101524 */
[----:B------:R-:W-:-:S13]  /*f6d0*/  ISETP.GT.AND P5, PT, R0, 0x11, P4 ;  /* 0x000000110000780c */ /* 0x000fda00027a4270 */
[----:B-1----:R-:W-:Y:S05]  /*f6e0*/  @!P5 BRA `(.L_x_103) ;  /* 0x000000000004d947 */ /* 0x002fea0003800000 */
[----:B------:R1:W5:Y:S02]  /*f6f0*/  LDG.E.LTC128B.U16 R3, desc[UR36][R20.64+0x22] ;  /* 0x0000222414037981 */ /* 0x000364000c1e1520 */
.L_x_103:
[----:B------:R-:W-:Y:S05]  /*f700*/  BSYNC B1 ;  /* 0x0000000000017941 */ /* 0x000fea0003800000 */
.L_x_102:
        /* <DEDUP_REMOVED lines=12> */
.L_x_105:
[----:B------:R-:W-:Y:S05]  /*f7d0*/  BSYNC B1 ;  /* 0x0000000000017941 */ /* 0x000fea0003800000 */
.L_x_104:
[----:B------:R3:W-:Y:S04]  /*f7e0*/  STL [R1+0x148], R6 ;  /* 0x0001480601007387 */ /* 0x0007e80000100800 */
[----:B---3--:R-:W3:Y:S04]  /*f7f0*/  LDL.LU R6, [R1+0x28] ;  /* 0x0000280001067983 */ /* 0x008ee80000300800 */
[----:B-----5:R0:W-:Y:S04]  /*f800*/  STL.64 [R1+0x140], R4 ;  /* 0x0001400401007387 */ /* 0x0201e80000100a00 */
[----:B0-----:R-:W4:Y:S01]  /*f810*/  LDL.LU.64 R4, [R1+0x80] ;  /* 0x0000800001047983 */ /* 0x001f220000300a00 */
[----:B------:R-:W-:-:S04]  /*f820*/  IMAD.U32 R17, R3, 0x10000, RZ ;  /* 0x0001000003117824 */ /* 0x000fc800078e00ff */
[----:B------:R-:W-:-:S04]  /*f830*/  FMUL R17, R17, R16 ;  /* 0x0000001011117220 */ /* 0x000fc80000400000 */
[----:B---3--:R-:W-:Y:S02]  /*f840*/  FFMA R17, R6, R2, R17 ;  /* 0x0000000206117223 */ /* 0x008fe40000000011 */
[----:B------:R0:W5:Y:S03]  /*f850*/  LDL.LU R6, [R1+0x148] ;  /* 0x0001480001067983 */ /* 0x0001660000300800 */
[----:B------:R-:W-:-:S05]  /*f860*/  F2FP.BF16.F32.PACK_AB R17, RZ, R17 ;  /* 0x00000011ff11723e */ /* 0x000fca00000010ff */
[----:B----4-:R3:W-:Y:S04]  /*f870*/  @P5 STG.E.U16 desc[UR36][R4.64+0x20], R17 ;  /* 0x0000201104005986 */ /* 0x0107e8000c101524 */
[----:B---3--:R0:W5:Y:S01]  /*f880*/  LDL.LU.64 R4, [R1+0x140] ;  /* 0x0001400001047983 */ /* 0x0081620000300a00 */
[----:B------:R-:W-:Y:S01]  /*f890*/  ISETP.GT.AND P5, PT, R0, 0x11, P3 ;  /* 0x000000110000780c */ /* 0x000fe20001fa4270 */
[----:B------:R-:W-:-:S12]  /*f8a0*/  BSSY B1, `(.L_x_106) ;  /* 0x0000003000017945 */ /* 0x000fd80003800000 */
[----:B0-----:R-:W-:Y:S05]  /*f8b0*/  @!P5 BRA `(.L_x_107) ;  /* 0x000000000004d947 */ /* 0x001fea0003800000 */
[----:B------:R0:W5:Y:S02]  /*f8c0*/  LDG.E.LTC128B.U16 R3, desc[UR36][R14.64+0x22] ;  /* 0x000022240e037981 */ /* 0x000164000c1e1520 */
.L_x_107:
[----:B------:R-:W-:Y:S05]  /*f8d0*/  BSYNC B1 ;  /* 0x0000000000017941 */ /* 0x000fea0003800000 */
.L_x_106:
        /* <DEDUP_REMOVED lines=12> */
.L_x_109:
[----:B------:R-:W-:Y:S05]  /*f9a0*/  BSYNC B1 ;  /* 0x0000000000017941 */ /* 0x000fea0003800000 */
.L_x_108:
        /* <DEDUP_REMOVED lines=12> */
.L_x_111:
[----:B------:R-:W-:Y:S05]  /*fa70*/  BSYNC B1 ;  /* 0x0000000000017941 */ /* 0x000fea0003800000 */
.L_x_110:
[----:B-----5:R0:W-:Y:S04]  /*fa80*/  STL [R1+0x13c], R4 ;  /* 0x00013c0401007387 */ /* 0x0201e80000100800 */
[----:B0-----:R-:W2:Y:S01]  /*fa90*/  LDL.LU R4, [R1+0x34] ;  /* 0x0000340001047983 */ /* 0x001ea20000300800 */
        /* <DEDUP_REMOVED lines=10> */
.L_x_113:
[----:B------:R-:W-:Y:S05]  /*fb40*/  BSYNC B1 ;  /* 0x0000000000017941 */ /* 0x000fea0003800000 */
.L_x_112:
        /* <DEDUP_REMOVED lines=12> */
.L_x_115:
[----:B------:R-:W-:Y:S05]  /*fc10*/  BSYNC B1 ;  /* 0x0000000000017941 */ /* 0x000fea0003800000 */
.L_x_114:
[----:B-----5:R0:W-:Y:S04]  /*fc20*/  STL [R1+0x13c], R4 ;  /* 0x00013c0401007387 */ /* 0x0201e80000100800 */
[----:B0-----:R-:W3:Y:S01]  /*fc30*/  LDL.LU R4, [R1+0x3c] ;  /* 0x00003c0001047983 */ /* 0x001ee20000300800 */
        /* <DEDUP_REMOVED lines=8> */
[----:B0-----:R-:W-:Y:S05]  /*fcc0*/  @!P5 BRA `(.L_x_117) ;  /* 0x000000000010d947 */ /* 0x001fea0003800000 */
[----:B------:R0:W-:Y:S04]  /*fcd0*/  STL [R1+0x13c], R2 ;  /* 0x00013c0201007387 */ /* 0x0001e80000100800 */
[----:B0-----:R-:W3:Y:S04]  /*fce0*/  LDL.64 R2, [R1+0xe0] ;  /* 0x0000e00001027983 */ /* 0x001ee80000100a00 */
[----:B---3--:R0:W5:Y:S04]  /*fcf0*/  LDG.E.LTC128B.U16 R3, desc[UR36][R2.64+0x40] ;  /* 0x0000402402037981 */ /* 0x008168000c1e1520 */
[----:B------:R0:W5:Y:S02]  /*fd00*/  LDL.LU R2, [R1+0x13c] ;  /* 0x00013c0001027983 */ /* 0x0001640000300800 */
.L_x_117:
[----:B------:R-:W-:Y:S05]  /*fd10*/  BSYNC B1 ;  /* 0x0000000000017941 */ /* 0x000fea0003800000 */
.L_x_116:
[----:B-----5:R3:W-:Y:S04]  /*fd20*/  STL [R1+0x13c], R4 ;  /* 0x00013c0401007387 */ /* 0x0207e80000100800 */
[----:B---3--:R-:W3:Y:S01]  /*fd30*/  LDL.LU R4, [R1] ;  /* 0x0000000001047983 */ /* 0x008ee20000300800 */
        /* <DEDUP_REMOVED lines=10> */
[----:B0-----:R-:W3:Y:S04]  /*fde0*/  LDL.64 R2, [R1+0xe0] ;  /* 0x0000e00001027983 */ /* 0x001ee80000100a00 */
[----:B---3--:R3:W5:Y:S04]  /*fdf0*/  LDG.E.LTC128B.U16 R3, desc[UR36][R2.64+0x42] ;  /* 0x0000422402037981 */ /* 0x008768000c1e1520 */
[----:B------:R3:W5:Y:S02]  /*fe00*/  LDL.LU R2, [R1+0x13c] ;  /* 0x00013c0001027983 */ /* 0x0007640000300800 */
.L_x_119:
[----:B------:R-:W-:Y:S05]  /*fe10*/  BSYNC B1 ;  /* 0x0000000000017941 */ /* 0x000fea0003800000 */
.L_x_118:
        /* <DEDUP_REMOVED lines=12> */
.L_x_121:
[----:B------:R-:W-:Y:S05]  /*fee0*/  BSYNC B1 ;  /* 0x0000000000017941 */ /* 0x000fea0003800000 */
.L_x_120:
        /* <DEDUP_REMOVED lines=12> */
.L_x_123:
[----:B------:R-:W-:Y:S05]  /*ffb0*/  BSYNC B1 ;  /* 0x0000000000017941 */ /* 0x000fea0003800000 */
.L_x_122:
        /* <DEDUP_REMOVED lines=15> */
.L_x_125:
[----:B------:R-:W-:Y:S05]  /*100b0*/  BSYNC B1 ;  /* 0x0000000000017941 */ /* 0x000fea0003800000 */
.L_x_124:
        /* <DEDUP_REMOVED lines=15> */
.L_x_127:
[----:B------:R-:W-:Y:S05]  /*101b0*/  BSYNC B1 ;  /* 0x0000000000017941 */ /* 0x000fea0003800000 */
.L_x_126:
        /* <DEDUP_REMOVED lines=12> */
.L_x_129:
[----:B------:R-:W-:Y:S05]  /*10280*/  BSYNC B1 ;  /* 0x0000000000017941 */ /* 0x000fea0003800000 */
.L_x_128:
        /* <DEDUP_REMOVED lines=12> */
.L_x_131:
[----:B------:R-:W-:Y:S05]  /*10350*/  BSYNC B1 ;  /* 0x0000000000017941 */ /* 0x000fea0003800000 */
.L_x_130:
        /* <DEDUP_REMOVED lines=11> */
[----:B------:R0:W5:Y:S02]  /*10410*/  LDG.E.LTC128B.U16 R3, desc[UR36][R232.64+0x40] ;  /* 0x00004024e8037981 */ /* 0x000164000c1e1520 */
.L_x_133:
[----:B------:R-:W-:Y:S05]  /*10420*/  BSYNC B1 ;  /* 0x0000000000017941 */ /* 0x000fea0003800000 */
.L_x_132:
[----:B-----5:R-:W-:Y:S01]  /*10430*/  IMAD.U32 R17, R3, 0x10000, RZ ;  /* 0x0001000003117824 */ /* 0x020fe200078e00ff */
[----:B------:R3:W-:Y:S03]  /*10440*/  STL.64 [R1+0x140], R8 ;  /* 0x0001400801007387 */ /* 0x0007e60000100a00 */
[----:B------:R-:W-:-:S04]  /*10450*/  FMUL R17, R17, R16 ;  /* 0x0000001011117220 */ /* 0x000fc80000400000 */
[----:B------:R-:W-:-:S05]  /*10460*/  FFMA R17, R224, R2, R17 ;  /* 0x00000002e0117223 */ /* 0x000fca0000000011 */
[----:B------:R-:W-:Y:S01]  /*10470*/  F2FP.BF16.F32.PACK_AB R17, RZ, R17 ;  /* 0x00000011ff11723e */ /* 0x000fe200000010ff */
[----:B---3--:R-:W-:Y:S02]  /*10480*/  @P5 IMAD.MOV.U32 R8, RZ, RZ, R6 ;  /* 0x000000ffff085224 */ /* 0x008fe400078e0006 */
[----:B------:R-:W-:-:S05]  /*10490*/  @P5 IMAD.MOV.U32 R9, RZ, RZ, R5 ;  /* 0x000000ffff095224 */ /* 0x000fca00078e0005 */
[----:B------:R3:W-:Y:S04]  /*104a0*/  @P5 STG.E.U16 desc[UR36][R8.64+0x40], R17 ;  /* 0x0000401108005986 */ /* 0x0007e8000c101524 */
[----:B---3--:R3:W5:Y:S01]  /*104b0*/  LDL.LU.64 R8, [R1+0x140] ;  /* 0x0001400001087983 */ /* 0x0087620000300a00 */
[----:B------:R-:W-:Y:S01]  /*104c0*/  ISETP.GT.AND P5, PT, R0, 0x21, P2 ;  /* 0x000000210000780c */ /* 0x000fe200017a4270 */
[----:B------:R-:W-:-:S12]  /*104d0*/  BSSY B1, `(.L_x_134) ;  /* 0x0000003000017945 */ /* 0x000fd80003800000 */
[----:B---3--:R-:W-:Y:S05]  /*104e0*/  @!P5 BRA `(.L_x_135) ;  /* 0x000000000004d947 */ /* 0x008fea0003800000 */
[----:B------:R3:W5:Y:S02]  /*104f0*/  LDG.E.LTC128B.U16 R3, desc[UR36][R232.64+0x42] ;  /* 0x00004224e8037981 */ /* 0x000764000c1e1520 */
.L_x_135:
[----:B------:R-:W-:Y:S05]  /*10500*/  BSYNC B1 ;  /* 0x0000000000017941 */ /* 0x000fea0003800000 */
.L_x_134:
[----:B-----5:R-:W-:Y:S01]  /*10510*/  IMAD.U32 R17, R3, 0x10000, RZ ;  /* 0x0001000003117824 */ /* 0x020fe200078e00ff */
[----:B------:R-:W-:Y:S01]  /*10520*/  @P5 MOV R224, R6 ;  /* 0x0000000600e05202 */ /* 0x000fe20000000f00 */
[----:B------:R-:W-:Y:S02]  /*10530*/  BSSY B1, `(.L_x_136) ;  /* 0x0000009000017945 */ /* 0x000fe40003800000 */
[----:B------:R-:W-:-:S04]  /*10540*/  FMUL R17, R17, R16 ;  /* 0x0000001011117220 */ /* 0x000fc80000400000 */
[----:B------:R-:W-:Y:S01]  /*10550*/  FFMA R17, R225, R2, R17 ;  /* 0x00000002e1117223 */ /* 0x000fe20000000011 */
[----:B------:R-:W-:-:S04]  /*10560*/  @P5 IMAD.MOV.U32 R225, RZ, RZ, R5 ;  /* 0x000000ffffe15224 */ /* 0x000fc800078e0005 */
[----:B------:R-:W-:-:S05]  /*10570*/  F2FP.BF16.F32.PACK_AB R17, RZ, R17 ;  /* 0x00000011ff11723e */ /* 0x000fca00000010ff */
[----:B------:R0:W-:Y:S01]  /*10580*/  @P5 STG.E.U16 desc[UR36][R224.64+0x42], R17 ;  /* 0x00004211e0005986 */ /* 0x0001e2000c101524 */
[----:B------:R-:W-:-:S13]  /*10590*/  ISETP.GT.AND P5, PT, R0, 0x20, P6 ;  /* 0x000000200000780c */ /* 0x000fda00037a4270 */
[----:B0-----:R-:W-:Y:S05]  /*105a0*/  @!P5 BRA `(.L_x_137) ;  /* 0x000000000004d947 */ /* 0x001fea0003800000 */
[----:B------:R0:W5:Y:S02]  /*105b0*/  LDG.E.LTC128B.U16 R3, desc[UR36][R22.64+0x40] ;  /* 0x0000402416037981 */ /* 0x000164000c1e1520 */
.L_x_137:
[----:B------:R-:W-:Y:S05]  /*105c0*/  BSYNC B1 ;  /* 0x0000000000017941 */ /* 0x000fea0003800000 */
.L_x_136:
[----:B-----5:R-:W-:Y:S01]  /*105d0*/  IMAD.U32 R17, R3, 0x10000, RZ ;  /* 0x0001000003117824 */ /* 0x020fe200078e00ff */
[----:B------:R-:W-:Y:S03]  /*105e0*/  BSSY B1, `(.L_x_138) ;  /* 0x0000008000017945 */ /* 0x000fe60003800000 */
[----:B------:R-:W-:-:S04]  /*105f0*/  FMUL R17, R17, R16 ;  /* 0x0000001011117220 */ /* 0x000fc80000400000 */
[----:B------:R-:W-:-:S05]  /*10600*/  FFMA R17, R226, R2, R17 ;  /* 0x00000002e2117223 */ /* 0x000fca0000000011 */
[----:B------:R-:W-:-:S05]  /*10610*/  F2FP.BF16.F32.PACK_AB R17, RZ, R17 ;  /* 0x00000011ff11723e */ /* 0x000fca00000010ff */
[----:B------:R0:W-:Y:S01]  /*10620*/  @P5 STG.E.U16 desc[UR36][R8.64+0x40], R17 ;  /* 0x0000401108005986 */ /* 0x0001e2000c101524 */
[----:B------:R-:W-:-:S13]  /*10630*/  ISETP.GT.AND P5, PT, R0, 0x21, P6 ;  /* 0x000000210000780c */ /* 0x000fda00037a4270 */
[----:B0-----:R-:W-:Y:S05]  /*10640*/  @!P5 BRA `(.L_x_139) ;  /* 0x000000000004d947 */ /* 0x001fea0003800000 */
[----:B------:R0:W5:Y:S02]  /*10650*/  LDG.E.LTC128B.U16 R3, desc[UR36][R22.64+0x42] ;  /* 0x0000422416037981 */ /* 0x000164000c1e1520 */
.L_x_139:
[----:B------:R-:W-:Y:S05]  /*10660*/  BSYNC B1 ;  /* 0x0000000000017941 */ /* 0x000fea0003800000 */
.L_x_138:
        /* <DEDUP_REMOVED lines=9> */
.L_x_141:
[----:B------:R-:W-:Y:S05]  /*10700*/  BSYNC B1 ;  /* 0x0000000000017941 */ /* 0x000fea0003800000 */
.L_x_140:
[----:B-----5:R-:W-:Y:S01]  /*10710*/  IMAD.U32 R17, R3, 0x10000, RZ ;  /* 0x0001000003117824 */ /* 0x020fe200078e00ff */
[----:B------:R-:W-:Y:S01]  /*10720*/  @P5 MOV R224, R6 ;  /* 0x0000000600e05202 */ /* 0x000fe20000000f00 */
[----:B------:R-:W-:Y:S01]  /*10730*/  @P5 IMAD.MOV.U32 R225, RZ, RZ, R5 ;  /* 0x000000ffffe15224 */ /* 0x000fe200078e0005 */
[----:B------:R-:W-:Y:S01]  /*10740*/  BSSY B1, `(.L_x_142) ;  /* 0x0000008000017945 */ /* 0x000fe20003800000 */
[----:B------:R-:W-:-:S04]  /*10750*/  FMUL R17, R17, R16 ;  /* 0x0000001011117220 */ /* 0x000fc80000400000 */
[----:B------:R-:W-:-:S05]  /*10760*/  FFMA R17, R228, R2, R17 ;  /* 0x00000002e4117223 */ /* 0x000fca0000000011 */
[----:B------:R-:W-:-:S05]  /*10770*/  F2FP.BF16.F32.PACK_AB R17, RZ, R17 ;  /* 0x00000011ff11723e */ /* 0x000fca00000010ff */
[----:B------:R0:W-:Y:S01]  /*10780*/  @P5 STG.E.U16 desc[UR36][R224.64+0x50], R17 ;  /* 0x00005011e0005986 */ /* 0x0001e2000c101524 */
[----:B------:R-:W-:-:S13]  /*10790*/  ISETP.GT.AND P5, PT, R0, 0x29, P2 ;  /* 0x000000290000780c */ /* 0x000fda00017a4270 */
[----:B0-----:R-:W-:Y:S05]  /*107a0*/  @!P5 BRA `(.L_x_143) ;  /* 0x000000000004d947 */ /* 0x001fea0003800000 */
[----:B------:R0:W5:Y:S02]  /*107b0*/  LDG.E.LTC128B.U16 R3, desc[UR36][R232.64+0x52] ;  /* 0x00005224e8037981 */ /* 0x000164000c1e1520 */
.L_x_143:
[----:B------:R-:W-:Y:S05]  /*107c0*/  BSYNC B1 ;  /* 0x0000000000017941 */ /* 0x000fea0003800000 */
.L_x_142:
[----:B-----5:R-:W-:Y:S01]  /*107d0*/  IMAD.U32 R17, R3, 0x10000, RZ ;  /* 0x0001000003117824 */ /* 0x020fe200078e00ff */
[----:B------:R-:W-:Y:S01]  /*107e0*/  BSSY B1, `(.L_x_144) ;  /* 0x000000a000017945 */ /* 0x000fe20003800000 */
[----:B------:R-:W-:Y:S02]  /*107f0*/  @P5 IMAD.MOV.U32 R224, RZ, RZ, R6 ;  /* 0x000000ffffe05224 */ /* 0x000fe400078e0006 */
[----:B------:R-:W-:Y:S01]  /*10800*/  FMUL R17, R17, R16 ;  /* 0x0000001011117220 */ /* 0x000fe20000400000 */
[----:B------:R-:W-:-:S03]  /*10810*/  @P5 IMAD.MOV.U32 R225, RZ, RZ, R5 ;  /* 0x000000ffffe15224 */ /* 0x000fc600078e0005 */
[----:B------:R-:W-:-:S05]  /*10820*/  FFMA R17, R229, R2, R17 ;  /* 0x00000002e5117223 */ /* 0x000fca0000000011 */
[----:B------:R-:W-:-:S05]  /*10830*/  F2FP.BF16.F32.PACK_AB R17, RZ, R17 ;  /* 0x00000011ff11723e */ /* 0x000fca00000010ff */
[----:B------:R0:W-:Y:S01]  /*10840*/  @P5 STG.E.U16 desc[UR36][R224.64+0x52], R17 ;  /* 0x00005211e0005986 */ /* 0x0001e2000c101524 */
[----:B------:R-:W-:-:S13]  /*10850*/  ISETP.GT.AND P5, PT, R0, 0x28, P6 ;  /* 0x000000280000780c */ /* 0x000fda00037a4270 */
[----:B0-----:R-:W-:Y:S05]  /*10860*/  @!P5 BRA `(.L_x_145) ;  /* 0x000000000004d947 */ /* 0x001fea0003800000 */
[----:B------:R0:W5:Y:S02]  /*10870*/  LDG.E.LTC128B.U16 R3, desc[UR36][R22.64+0x50] ;  /* 0x0000502416037981 */ /* 0x000164000c1e1520 */
.L_x_145:
[----:B------:R-:W-:Y:S05]  /*10880*/  BSYNC B1 ;  /* 0x0000000000017941 */ /* 0x000fea0003800000 */
.L_x_144:
[----:B-----5:R-:W-:Y:S01]  /*10890*/  SHF.L.U32 R17, R3, 0x10, RZ ;  /* 0x0000001003117819 */ /* 0x020fe200000006ff */
[----:B------:R-:W-:Y:S04]  /*108a0*/  BSSY B1, `(.L_x_146) ;  /* 0x0000008000017945 */ /* 0x000fe80003800000 */
[----:B------:R-:W-:-:S04]  /*108b0*/  FMUL R17, R17, R16 ;  /* 0x0000001011117220 */ /* 0x000fc80000400000 */
[----:B------:R-:W-:-:S05]  /*108c0*/  FFMA R17, R230, R2, R17 ;  /* 0x00000002e6117223 */ /* 0x000fca0000000011 */
[----:B------:R-:W-:-:S05]  /*108d0*/  F2FP.BF16.F32.PACK_AB R17, RZ, R17 ;  /* 0x00000011ff11723e */ /* 0x000fca00000010ff */
[----:B------:R0:W-:Y:S01]  /*108e0*/  @P5 STG.E.U16 desc[UR36][R8.64+0x50], R17 ;  /* 0x0000501108005986 */ /* 0x0001e2000c101524 */
[----:B------:R-:W-:-:S13]  /*108f0*/  ISETP.GT.AND P5, PT, R0, 0x29, P6 ;  /* 0x000000290000780c */ /* 0x000fda00037a4270 */
[----:B0-----:R-:W-:Y:S05]  /*10900*/  @!P5 BRA `(.L_x_147) ;  /* 0x000000000004d947 */ /* 0x001fea0003800000 */
[----:B------:R0:W5:Y:S02]  /*10910*/  LDG.E.LTC128B.U16 R3, desc[UR36][R22.64+0x52] ;  /* 0x0000522416037981 */ /* 0x000164000c1e1520 */
.L_x_147:
[----:B------:R-:W-:Y:S05]  /*10920*/  BSYNC B1 ;  /* 0x0000000000017941 */ /* 0x000fea0003800000 */
.L_x_146:
        /* <DEDUP_REMOVED lines=9> */
.L_x_149:
[----:B------:R-:W-:Y:S05]  /*109c0*/  BSYNC B1 ;  /* 0x0000000000017941 */ /* 0x000fea0003800000 */
.L_x_148:
        /* <DEDUP_REMOVED lines=9> */
.L_x_151:
[----:B------:R-:W-:Y:S05]  /*10a60*/  BSYNC B1 ;  /* 0x0000000000017941 */ /* 0x000fea0003800000 */
.L_x_150:
        /* <DEDUP_REMOVED lines=9> */
.L_x_153:
[----:B------:R-:W-:Y:S05]  /*10b00*/  BSYNC B1 ;  /* 0x0000000000017941 */ /* 0x000fea0003800000 */
.L_x_152:
        /* <DEDUP_REMOVED lines=9> */
.L_x_155:
[----:B------:R-:W-:Y:S05]  /*10ba0*/  BSYNC B1 ;  /* 0x0000000000017941 */ /* 0x000fea0003800000 */
.L_x_154:
[----:B-----5:R-:W-:Y:S01]  /*10bb0*/  SHF.L.U32 R17, R3, 0x10, RZ ;  /* 0x0000001003117819 */ /* 0x020fe200000006ff */
[----:B------:R-:W-:Y:S04]  /*10bc0*/  BSSY B1, `(.L_x_156) ;  /* 0x0000009000017945 */ /* 0x000fe80003800000 */
[----:B------:R-:W-:-:S04]  /*10bd0*/  FMUL R17, R17, R16 ;  /* 0x0000001011117220 */ /* 0x000fc80000400000 */
[----:B------:R-:W-:-:S05]  /*10be0*/  FFMA R17, R219, R2, R17 ;  /* 0x00000002db117223 */ /* 0x000fca0000000011 */
[----:B------:R-:W-:-:S05]  /*10bf0*/  F2FP.BF16.F32.PACK_AB R17, RZ, R17 ;  /* 0x00000011ff11723e */ /* 0x000fca00000010ff */
[----:B------:R1:W-:Y:S01]  /*10c00*/  @P5 STG.E.U16 desc[UR36][R12.64+0x42], R17 ;  /* 0x000042110c005986 */ /* 0x0003e2000c101524 */
[----:B------:R-:W-:Y:S02]  /*10c10*/  ISETP.GT.AND P5, PT, R0, 0x28, P4 ;  /* 0x000000280000780c */ /* 0x000fe400027a4270 */
[----:B-1----:R-:W-:-:S11]  /*10c20*/  PRMT R17, R3, 0x7610, R17 ;  /* 0x0000761003117816 */ /* 0x002fd60000000011 */
[----:B------:R-:W-:Y:S05]  /*10c30*/  @!P5 BRA `(.L_x_157) ;  /* 0x000000000004d947 */ /* 0x000fea0003800000 */
[----:B------:R1:W5:Y:S02]  /*10c40*/  LDG.E.LTC128B.U16 R17, desc[UR36][R20.64+0x50] ;  /* 0x0000502414117981 */ /* 0x000364000c1e1520 */
.L_x_157:
[----:B------:R-:W-:Y:S05]  /*10c50*/  BSYNC B1 ;  /* 0x0000000000017941 */ /* 0x000fea0003800000 */
.L_x_156:
        /* <DEDUP_REMOVED lines=9> */
.L_x_159:
[----:B------:R-:W-:Y:S05]  /*10cf0*/  BSYNC B1 ;  /* 0x0000000000017941 */ /* 0x000fea0003800000 */
.L_x_158:
        /* <DEDUP_REMOVED lines=9> */
.L_x_161:
[----:B------:R-:W-:Y:S05]  /*10d90*/  BSYNC B1 ;  /* 0x0000000000017941 */ /* 0x000fea0003800000 */
.L_x_160:
        /* <DEDUP_REMOVED lines=9> */
.L_x_163:
[----:B------:R-:W-:Y:S05]  /*10e30*/  BSYNC B1 ;  /* 0x0000000000017941 */ /* 0x000fea0003800000 */
.L_x_162:
[----:B------:R0:W5:Y:S02]  /*10e40*/  LDL.64 R218, [R1+0xe0] ;  /* 0x0000e00001da7983 */ /* 0x0001640000100a00 */
        /* <DEDUP_REMOVED lines=9> */
.L_x_165:
[----:B------:R-:W-:Y:S05]  /*10ee0*/  BSYNC B1 ;  /* 0x0000000000017941 */ /* 0x000fea0003800000 */
.L_x_164:
        /* <DEDUP_REMOVED lines=9> */
.L_x_167:
[----:B------:R-:W-:Y:S05]  /*10f80*/  BSYNC B1 ;  /* 0x0000000000017941 */ /* 0x000fea0003800000 */
.L_x_166:
        /* <DEDUP_REMOVED lines=9> */
.L_x_169:
[----:B------:R-:W-:Y:S05]  /*11020*/  BSYNC B1 ;  /* 0x0000000000017941 */ /* 0x000fea0003800000 */
.L_x_168:
        /* <DEDUP_REMOVED lines=9> */
.L_x_171:
[----:B------:R-:W-:Y:S05]  /*110c0*/  BSYNC B1 ;  /* 0x0000000000017941 */ /* 0x000fea0003800000 */
.L_x_170:
        /* <DEDUP_REMOVED lines=9> */
.L_x_173:
[----:B------:R-:W-:Y:S05]  /*11160*/  BSYNC B1 ;  /* 0x0000000000017941 */ /* 0x000fea0003800000 */
.L_x_172:
        /* <DEDUP_REMOVED lines=9> */
.L_x_175:
[----:B------:R-:W-:Y:S05]  /*11200*/  BSYNC B1 ;  /* 0x0000000000017941 */ /* 0x000fea0003800000 */
.L_x_174:
        /* <DEDUP_REMOVED lines=9> */
.L_x_177:
[----:B------:R-:W-:Y:S05]  /*112a0*/  BSYNC B1 ;  /* 0x0000000000017941 */ /* 0x000fea0003800000 */
.L_x_176:
        /* <DEDUP_REMOVED lines=9> */
.L_x_179:
[----:B------:R-:W-:Y:S05]  /*11340*/  BSYNC B1 ;  /* 0x0000000000017941 */ /* 0x000fea0003800000 */
.L_x_178:
        /* <DEDUP_REMOVED lines=9> */
.L_x_181:
[----:B------:R-:W-:Y:S05]  /*113e0*/  BSYNC B1 ;  /* 0x0000000000017941 */ /* 0x000fea0003800000 */
.L_x_180:
        /* <DEDUP_REMOVED lines=11> */
.L_x_183:
[----:B------:R-:W-:Y:S05]  /*114a0*/  BSYNC B1 ;  /* 0x0000000000017941 */ /* 0x000fea0003800000 */
.L_x_182:
[----:B-----5:R-:W-:Y:S01]  /*114b0*/  IMAD.U32 R3, R17, 0x10000, RZ ;  /* 0x0001000011037824 */ /* 0x020fe200078e00ff */
[----:B------:R-:W-:Y:S03]  /*114c0*/  BSSY B1, `(.L_x_184) ;  /* 0x000000b000017945 */ /* 0x000fe60003800000 */
[----:B------:R-:W-:-:S04]  /*114d0*/  FMUL R200, R3, R16 ;  /* 0x0000001003c87220 */ /* 0x000fc80000400000 */
[----:B------:R-:W-:Y:S01]  /*114e0*/  FFMA R200, R201, R2, R200 ;  /* 0x00000002c9c87223 */ /* 0x000fe200000000c8 */
[----:B------:R-:W-:-:S04]  /*114f0*/  @P5 IMAD.MOV.U32 R201, RZ, RZ, R5 ;  /* 0x000000ffffc95224 */ /* 0x000fc800078e0005 */
[----:B------:R-:W-:-:S04]  /*11500*/  F2FP.BF16.F32.PACK_AB R200, RZ, R200 ;  /* 0x000000c8ffc8723e */ /* 0x000fc800000010ff */
[----:B------:R-:W-:Y:S01]  /*11510*/  PRMT R3, R200, 0x7610, R3 ;  /* 0x00007610c8037816 */ /* 0x000fe20000000003 */
[----:B------:R-:W-:-:S05]  /*11520*/  @P5 IMAD.MOV.U32 R200, RZ, RZ, R6 ;  /* 0x000000ffffc85224 */ /* 0x000fca00078e0006 */
[----:B------:R0:W-:Y:S01]  /*11530*/  @P5 STG.E.U16 desc[UR36][R200.64+0x62], R3 ;  /* 0x00006203c8005986 */ /* 0x0001e2000c101524 */
[----:B------:R-:W-:-:S13]  /*11540*/  ISETP.GT.AND P5, PT, R0, 0x30, P6 ;  /* 0x000000300000780c */ /* 0x000fda00037a4270 */
[----:B0-----:R-:W-:Y:S05]  /*11550*/  @!P5 BRA `(.L_x_185) ;  /* 0x000000000004d947 */ /* 0x001fea0003800000 */
[----:B------:R0:W5:Y:S02]  /*11560*/  LDG.E.LTC128B.U16 R17, desc[UR36][R22.64+0x60] ;  /* 0x0000602416117981 */ /* 0x000164000c1e1520 */
.L_x_185:
[----:B------:R-:W-:Y:S05]  /*11570*/  BSYNC B1 ;  /* 0x0000000000017941 */ /* 0x000fea0003800000 */
.L_x_184:
        /* <DEDUP_REMOVED lines=9> */
.L_x_187:
[----:B------:R-:W-:Y:S05]  /*11610*/  BSYNC B1 ;  /* 0x0000000000017941 */ /* 0x000fea0003800000 */
.L_x_186:
        /* <DEDUP_REMOVED lines=9> */
.L_x_189:
[----:B------:R-:W-:Y:S05]  /*116b0*/  BSYNC B1 ;  /* 0x0000000000017941 */ /* 0x000fea0003800000 */
.L_x_188:
        /* <DEDUP_REMOVED lines=11> */
.L_x_191:
[----:B------:R-:W-:Y:S05]  /*11770*/  BSYNC B1 ;  /* 0x0000000000017941 */ /* 0x000fea0003800000 */
.L_x_190:
[----:B-----5:R-:W-:Y:S01]  /*11780*/  IMAD.U32 R3, R17, 0x10000, RZ ;  /* 0x0001000011037824 */ /* 0x020fe200078e00ff */
[----:B------:R-:W-:Y:S01]  /*11790*/  BSSY B1, `(.L_x_192) ;  /* 0x000000b000017945 */ /* 0x000fe20003800000 */
[----:B------:R-:W-:Y:S02]  /*117a0*/  @P5 IMAD.MOV.U32 R201, RZ, RZ, R5 ;  /* 0x000000ffffc95224 */ /* 0x000fe400078e0005 */
[----:B------:R-:W-:-:S04]  /*117b0*/  FMUL R200, R3, R16 ;  /* 0x0000001003c87220 */ /* 0x000fc80000400000 */
[----:B------:R-:W-:-:S05]  /*117c0*/  FFMA R200, R205, R2, R200 ;  /* 0x00000002cdc87223 */ /* 0x000fca00000000c8 */
[----:B------:R-:W-:-:S04]  /*117d0*/  F2FP.BF16.F32.PACK_AB R200, RZ, R200 ;  /* 0x000000c8ffc8723e */ /* 0x000fc800000010ff */
[----:B------:R-:W-:Y:S02]  /*117e0*/  PRMT R3, R200, 0x7610, R3 ;  /* 0x00007610c8037816 */ /* 0x000fe40000000003 */
[----:B------:R-:W-:-:S05]  /*117f0*/  @P5 MOV R200, R6 ;  /* 0x0000000600c85202 */ /* 0x000fca0000000f00 */
[----:B------:R0:W-:Y:S01]  /*11800*/  @P5 STG.E.U16 desc[UR36][R200.64+0x72], R3 ;  /* 0x00007203c8005986 */ /* 0x0001e2000c101524 */
[----:B------:R-:W-:-:S13]  /*11810*/  ISETP.GT.AND P5, PT, R0, 0x38, P6 ;  /* 0x000000380000780c */ /* 0x000fda00037a4270 */
[----:B0-----:R-:W-:Y:S05]  /*11820*/  @!P5 BRA `(.L_x_193) ;  /* 0x000000000004d947 */ /* 0x001fea0003800000 */
[----:B------:R0:W5:Y:S02]  /*11830*/  LDG.E.LTC128B.U16 R17, desc[UR36][R22.64+0x70] ;  /* 0x0000702416117981 */ /* 0x000164000c1e1520 */
.L_x_193:
[----:B------:R-:W-:Y:S05]  /*11840*/  BSYNC B1 ;  /* 0x0000000000017941 */ /* 0x000fea0003800000 */
.L_x_192:
        /* <DEDUP_REMOVED lines=9> */
.L_x_195:
[----:B------:R-:W-:Y:S05]  /*118e0*/  BSYNC B1 ;  /* 0x0000000000017941 */ /* 0x000fea0003800000 */
.L_x_194:
        /* <DEDUP_REMOVED lines=9> */
.L_x_197:
[----:B------:R-:W-:Y:S05]  /*11980*/  BSYNC B1 ;  /* 0x0000000000017941 */ /* 0x000fea0003800000 */
.L_x_196:
        /* <DEDUP_REMOVED lines=9> */
.L_x_199:
[----:B------:R-:W-:Y:S05]  /*11a20*/  BSYNC B1 ;  /* 0x0000000000017941 */ /* 0x000fea0003800000 */
.L_x_198:
        /* <DEDUP_REMOVED lines=9> */
.L_x_201:
[----:B------:R-:W-:Y:S05]  /*11ac0*/  BSYNC B1 ;  /* 0x0000000000017941 */ /* 0x000fea0003800000 */
.L_x_200:
        /* <DEDUP_REMOVED lines=9> */
.L_x_203:
[----:B------:R-:W-:Y:S05]  /*11b60*/  BSYNC B1 ;  /* 0x0000000000017941 */ /* 0x000fea0003800000 */
.L_x_202:
        /* <DEDUP_REMOVED lines=9> */
.L_x_205:
[----:B------:R-:W-:Y:S05]  /*11c00*/  BSYNC B1 ;  /* 0x0000000000017941 */ /* 0x000fea0003800000 */
.L_x_204:
        /* <DEDUP_REMOVED lines=9> */
.L_x_207:
[----:B------:R-:W-:Y:S05]  /*11ca0*/  BSYNC B1 ;  /* 0x0000000000017941 */ /* 0x000fea0003800000 */
.L_x_206:
        /* <DEDUP_REMOVED lines=9> */
.L_x_209:
[----:B------:R-:W-:Y:S05]  /*11d40*/  BSYNC B1 ;  /* 0x0000000000017941 */ /* 0x000fea0003800000 */
.L_x_208:
        /* <DEDUP_REMOVED lines=9> */
.L_x_211:
[----:B------:R-:W-:Y:S05]  /*11de0*/  BSYNC B1 ;  /* 0x0000000000017941 */ /* 0x000fea0003800000 */
.L_x_210:
        /* <DEDUP_REMOVED lines=9> */
.L_x_213:
[----:B------:R-:W-:Y:S05]  /*11e80*/  BSYNC B1 ;  /* 0x0000000000017941 */ /* 0x000fea0003800000 */
.L_x_212:
        /* <DEDUP_REMOVED lines=9> */
.L_x_215:
[----:B------:R-:W-:Y:S05]  /*11f20*/  BSYNC B1 ;  /* 0x0000000000017941 */ /* 0x000fea0003800000 */
.L_x_214:
        /* <DEDUP_REMOVED lines=9> */
.L_x_217:
[----:B------:R-:W-:Y:S05]  /*11fc0*/  BSYNC B1 ;  /* 0x0000000000017941 */ /* 0x000fea0003800000 */
.L_x_216:
        /* <DEDUP_REMOVED lines=9> */
.L_x_219:
[----:B------:R-:W-:Y:S05]  /*12060*/  BSYNC B1 ;  /* 0x0000000000017941 */ /* 0x000fea0003800000 */
.L_x_218:
        /* <DEDUP_REMOVED lines=9> */
.L_x_221:
[----:B------:R-:W-:Y:S05]  /*12100*/  BSYNC B1 ;  /* 0x0000000000017941 */ /* 0x000fea0003800000 */
.L_x_220:
        /* <DEDUP_REMOVED lines=9> */
.L_x_223:
[----:B------:R-:W-:Y:S05]  /*121a0*/  BSYNC B1 ;  /* 0x0000000000017941 */ /* 0x000fea0003800000 */
.L_x_222:
        /* <DEDUP_REMOVED lines=9> */
.L_x_225:
[----:B------:R-:W-:Y:S05]  /*12240*/  BSYNC B1 ;  /* 0x0000000000017941 */ /* 0x000fea0003800000 */
.L_x_224:
        /* <DEDUP_REMOVED lines=9> */
.L_x_227:
[----:B------:R-:W-:Y:S05]  /*122e0*/  BSYNC B1 ;  /* 0x0000000000017941 */ /* 0x000fea0003800000 */
.L_x_226:
        /* <DEDUP_REMOVED lines=9> */
.L_x_229:
[----:B------:R-:W-:Y:S05]  /*12380*/  BSYNC B1 ;  /* 0x0000000000017941 */ /* 0x000fea0003800000 */
.L_x_228:
[----:B-----5:R-:W-:Y:S01]  /*12390*/  SHF.L.U32 R3, R17, 0x10, RZ ;  /* 0x0000001011037819 */ /* 0x020fe200000006ff */
[----:B------:R-:W-:Y:S01]  /*123a0*/  @P5 IMAD.MOV.U32 R184, RZ, RZ, R6 ;  /* 0x000000ffffb85224 */ /* 0x000fe200078e0006 */
[----:B------:R-:W-:Y:S01]  /*123b0*/  BSSY B1, `(.L_x_230) ;  /* 0x0000009000017945 */ /* 0x000fe20003800000 */
[----:B------:R-:W-:Y:S02]  /*123c0*/  @P5 IMAD.MOV.U32 R185, RZ, RZ, R5 ;  /* 0x000000ffffb95224 */ /* 0x000fe400078e0005 */
[----:B------:R-:W-:-:S04]  /*123d0*/  FMUL R3, R3, R16 ;  /* 0x0000001003037220 */ /* 0x000fc80000400000 */
[----:B------:R-:W-:-:S05]  /*123e0*/  FFMA R3, R176, R2, R3 ;  /* 0x00000002b0037223 */ /* 0x000fca0000000003 */
[----:B------:R-:W-:-:S05]  /*123f0*/  F2FP.BF16.F32.PACK_AB R3, RZ, R3 ;  /* 0x00000003ff03723e */ /* 0x000fca00000010ff */
[----:B------:R0:W-:Y:S01]  /*12400*/  @P5 STG.E.U16 desc[UR36][R184.64+0x80], R3 ;  /* 0x00008003b8005986 */ /* 0x0001e2000c101524 */
[----:B------:R-:W-:-:S13]  /*12410*/  ISETP.GT.AND P5, PT, R0, 0x41, P2 ;  /* 0x000000410000780c */ /* 0x000fda00017a4270 */
[----:B0-----:R-:W-:Y:S05]  /*12420*/  @!P5 BRA `(.L_x_231) ;  /* 0x000000000004d947 */ /* 0x001fea0003800000 */
[----:B------:R0:W5:Y:S02]  /*12430*/  LDG.E.LTC128B.U16 R17, desc[UR36][R232.64+0x82] ;  /* 0x00008224e8117981 */ /* 0x000164000c1e1520 */
.L_x_231:
[----:B------:R-:W-:Y:S05]  /*12440*/  BSYNC B1 ;  /* 0x0000000000017941 */ /* 0x000fea0003800000 */
.L_x_230:
[----:B-----5:R-:W-:Y:S01]  /*12450*/  IMAD.U32 R3, R17, 0x10000, RZ ;  /* 0x0001000011037824 */ /* 0x020fe200078e00ff */
[----:B------:R-:W-:Y:S03]  /*12460*/  BSSY B1, `(.L_x_232) ;  /* 0x000000b000017945 */ /* 0x000fe60003800000 */
[----:B------:R-:W-:-:S04]  /*12470*/  FMUL R176, R3, R16 ;  /* 0x0000001003b07220 */ /* 0x000fc80000400000 */
[----:B------:R-:W-:Y:S01]  /*12480*/  FFMA R176, R177, R2, R176 ;  /* 0x00000002b1b07223 */ /* 0x000fe200000000b0 */
[----:B------:R-:W-:-:S04]  /*12490*/  @P5 MOV R177, R5 ;  /* 0x0000000500b15202 */ /* 0x000fc80000000f00 */
[----:B------:R-:W-:-:S04]  /*124a0*/  F2FP.BF16.F32.PACK_AB R176, RZ, R176 ;  /* 0x000000b0ffb0723e */ /* 0x000fc800000010ff */
[----:B------:R-:W-:Y:S01]  /*124b0*/  PRMT R3, R176, 0x7610, R3 ;  /* 0x00007610b0037816 */ /* 0x000fe20000000003 */
[----:B------:R-:W-:-:S05]  /*124c0*/  @P5 IMAD.MOV.U32 R176, RZ, RZ, R6 ;  /* 0x000000ffffb05224 */ /* 0x000fca00078e0006 */
[----:B------:R0:W-:Y:S01]  /*124d0*/  @P5 STG.E.U16 desc[UR36][R176.64+0x82], R3 ;  /* 0x00008203b0005986 */ /* 0x0001e2000c101524 */
[----:B------:R-:W-:-:S13]  /*124e0*/  ISETP.GT.AND P5, PT, R0, 0x40, P6 ;  /* 0x000000400000780c */ /* 0x000fda00037a4270 */
[----:B0-----:R-:W-:Y:S05]  /*124f0*/  @!P5 BRA `(.L_x_233) ;  /* 0x000000000004d947 */ /* 0x001fea0003800000 */
[----:B------:R0:W5:Y:S02]  /*12500*/  LDG.E.LTC128B.U16 R17, desc[UR36][R22.64+0x80] ;  /* 0x0000802416117981 */ /* 0x000164000c1e1520 */
.L_x_233:
[----:B------:R-:W-:Y:S05]  /*12510*/  BSYNC B1 ;  /* 0x0000000000017941 */ /* 0x000fea0003800000 */
.L_x_232:
        /* <DEDUP_REMOVED lines=9> */
.L_x_235:
[----:B------:R-:W-:Y:S05]  /*125b0*/  BSYNC B1 ;  /* 0x0000000000017941 */ /* 0x000fea0003800000 */
.L_x_234:
        /* <DEDUP_REMOVED lines=9> */
.L_x_237:
[----:B------:R-:W-:Y:S05]  /*12650*/  BSYNC B1 ;  /* 0x0000000000017941 */ /* 0x000fea0003800000 */
.L_x_236:
        /* <DEDUP_REMOVED lines=11> */
.L_x_239:
[----:B------:R-:W-:Y:S05]  /*12710*/  BSYNC B1 ;  /* 0x0000000000017941 */ /* 0x000fea0003800000 */
.L_x_238:
[----:B-----5:R-:W-:Y:S01]  /*12720*/  IMAD.U32 R3, R17, 0x10000, RZ ;  /* 0x0001000011037824 */ /* 0x020fe200078e00ff */
[----:B------:R-:W-:Y:S01]  /*12730*/  BSSY B1, `(.L_x_240) ;  /* 0x000000b000017945 */ /* 0x000fe20003800000 */
[----:B------:R-:W-:Y:S02]  /*12740*/  @P5 IMAD.MOV.U32 R177, RZ, RZ, R5 ;  /* 0x000000ffffb15224 */ /* 0x000fe400078e0005 */
[----:B------:R-:W-:-:S04]  /*12750*/  FMUL R176, R3, R16 ;  /* 0x0000001003b07220 */ /* 0x000fc80000400000 */
[----:B------:R-:W-:-:S05]  /*12760*/  FFMA R176, R181, R2, R176 ;  /* 0x00000002b5b07223 */ /* 0x000fca00000000b0 */
[----:B------:R-:W-:-:S04]  /*12770*/  F2FP.BF16.F32.PACK_AB R176, RZ, R176 ;  /* 0x000000b0ffb0723e */ /* 0x000fc800000010ff */
[----:B------:R-:W-:Y:S01]  /*12780*/  PRMT R3, R176, 0x7610, R3 ;  /* 0x00007610b0037816 */ /* 0x000fe20000000003 */
[----:B------:R-:W-:-:S05]  /*12790*/  @P5 IMAD.MOV.U32 R176, RZ, RZ, R6 ;  /* 0x000000ffffb05224 */ /* 0x000fca00078e0006 */
[----:B------:R0:W-:Y:S01]  /*127a0*/  @P5 STG.E.U16 desc[UR36][R176.64+0x92], R3 ;  /* 0x00009203b0005986 */ /* 0x0001e2000c101524 */
[----:B------:R-:W-:-:S13]  /*127b0*/  ISETP.GT.AND P5, PT, R0, 0x48, P6 ;  /* 0x000000480000780c */ /* 0x000fda00037a4270 */
[----:B0-----:R-:W-:Y:S05]  /*127c0*/  @!P5 BRA `(.L_x_241) ;  /* 0x000000000004d947 */ /* 0x001fea0003800000 */
[----:B------:R0:W5:Y:S02]  /*127d0*/  LDG.E.LTC128B.U16 R17, desc[UR36][R22.64+0x90] ;  /* 0x0000902416117981 */ /* 0x000164000c1e1520 */
.L_x_241:
[----:B------:R-:W-:Y:S05]  /*127e0*/  BSYNC B1 ;  /* 0x0000000000017941 */ /* 0x000fea0003800000 */
.L_x_240:
        /* <DEDUP_REMOVED lines=9> */
.L_x_243:
[----:B------:R-:W-:Y:S05]  /*12880*/  BSYNC B1 ;  /* 0x0000000000017941 */ /* 0x000fea0003800000 */
.L_x_242:
        /* <DEDUP_REMOVED lines=9> */
.L_x_245:
[----:B------:R-:W-:Y:S05]  /*12920*/  BSYNC B1 ;  /* 0x0000000000017941 */ /* 0x000fea0003800000 */
.L_x_244:
        /* <DEDUP_REMOVED lines=9> */
.L_x_247:
[----:B------:R-:W-:Y:S05]  /*129c0*/  BSYNC B1 ;  /* 0x0000000000017941 */ /* 0x000fea0003800000 */
.L_x_246:
        /* <DEDUP_REMOVED lines=9> */
.L_x_249:
[----:B------:R-:W-:Y:S05]  /*12a60*/  BSYNC B1 ;  /* 0x0000000000017941 */ /* 0x000fea0003800000 */
.L_x_248:
        /* <DEDUP_REMOVED lines=9> */
.L_x_251:
[----:B------:R-:W-:Y:S05]  /*12b00*/  BSYNC B1 ;  /* 0x0000000000017941 */ /* 0x000fea0003800000 */
.L_x_250:
        /* <DEDUP_REMOVED lines=9> */
.L_x_253:
[----:B------:R-:W-:Y:S05]  /*12ba0*/  BSYNC B1 ;  /* 0x0000000000017941 */ /* 0x000fea0003800000 */
.L_x_252:
        /* <DEDUP_REMOVED lines=9> */
.L_x_255:
[----:B------:R-:W-:Y:S05]  /*12c40*/  BSYNC B1 ;  /* 0x0000000000017941 */ /* 0x000fea0003800000 */
.L_x_254:
        /* <DEDUP_REMOVED lines=9> */
.L_x_257:
[----:B------:R-:W-:Y:S05]  /*12ce0*/  BSYNC B1 ;  /* 0x0000000000017941 */ /* 0x000fea0003800000 */
.L_x_256:
        /* <DEDUP_REMOVED lines=9> */
.L_x_259:
[----:B------:R-:W-:Y:S05]  /*12d80*/  BSYNC B1 ;  /* 0x0000000000017941 */ /* 0x000fea0003800000 */
.L_x_258:
        /* <DEDUP_REMOVED lines=9> */
.L_x_261:
[----:B------:R-:W-:Y:S05]  /*12e20*/  BSYNC B1 ;  /* 0x0000000000017941 */ /* 0x000fea0003800000 */
.L_x_260:
        /* <DEDUP_REMOVED lines=9> */
.L_x_263:
[----:B------:R-:W-:Y:S05]  /*12ec0*/  BSYNC B1 ;  /* 0x0000000000017941 */ /* 0x000fea0003800000 */
.L_x_262:
        /* <DEDUP_REMOVED lines=9> */
.L_x_265:
[----:B------:R-:W-:Y:S05]  /*12f60*/  BSYNC B1 ;  /* 0x0000000000017941 */ /* 0x000fea0003800000 */
.L_x_264:
        /* <DEDUP_REMOVED lines=9> */
.L_x_267:
[----:B------:R-:W-:Y:S05]  /*13000*/  BSYNC B1 ;  /* 0x0000000000017941 */ /* 0x000fea0003800000 */
.L_x_266:
        /* <DEDUP_REMOVED lines=9> */
.L_x_269:
[----:B------:R-:W-:Y:S05]  /*130a0*/  BSYNC B1 ;  /* 0x0000000000017941 */ /* 0x000fea0003800000 */
.L_x_268:
        /* <DEDUP_REMOVED lines=9> */
.L_x_271:
[----:B------:R-:W-:Y:S05]  /*13140*/  BSYNC B1 ;  /* 0x0000000000017941 */ /* 0x000fea0003800000 */
.L_x_270:
        /* <DEDUP_REMOVED lines=9> */
.L_x_273:
[----:B------:R-:W-:Y:S05]  /*131e0*/  BSYNC B1 ;  /* 0x0000000000017941 */ /* 0x000fea0003800000 */
.L_x_272:
        /* <DEDUP_REMOVED lines=9> */
.L_x_275:
[----:B------:R-:W-:Y:S05]  /*13280*/  BSYNC B1 ;  /* 0x0000000000017941 */ /* 0x000fea0003800000 */
.L_x_274:
        /* <DEDUP_REMOVED lines=9> */
.L_x_277:
[----:B------:R-:W-:Y:S05]  /*13320*/  BSYNC B1 ;  /* 0x0000000000017941 */ /* 0x000fea0003800000 */
.L_x_276:
        /* <DEDUP_REMOVED lines=11> */
.L_x_279:
[----:B------:R-:W-:Y:S05]  /*133e0*/  BSYNC B1 ;  /* 0x0000000000017941 */ /* 0x000fea0003800000 */
.L_x_278:
[----:B-----5:R-:W-:Y:S01]  /*133f0*/  SHF.L.U32 R3, R17, 0x10, RZ ;  /* 0x0000001011037819 */ /* 0x020fe200000006ff */
[----:B------:R-:W-:Y:S04]  /*13400*/  BSSY B1, `(.L_x_280) ;  /* 0x000000b000017945 */ /* 0x000fe80003800000 */
        /* <DEDUP_REMOVED lines=10> */
.L_x_281:
[----:B------:R-:W-:Y:S05]  /*134b0*/  BSYNC B1 ;  /* 0x0000000000017941 */ /* 0x000fea0003800000 */
.L_x_280:
        /* <DEDUP_REMOVED lines=9> */
.L_x_283:
[----:B------:R-:W-:Y:S05]  /*13550*/  BSYNC B1 ;  /* 0x0000000000017941 */ /* 0x000fea0003800000 */
.L_x_282:
        /* <DEDUP_REMOVED lines=9> */
.L_x_285:
[----:B------:R-:W-:Y:S05]  /*135f0*/  BSYNC B1 ;  /* 0x0000000000017941 */ /* 0x000fea0003800000 */
.L_x_284:
        /* <DEDUP_REMOVED lines=11> */
.L_x_287:
[----:B------:R-:W-:Y:S05]  /*136b0*/  BSYNC B1 ;  /* 0x0000000000017941 */ /* 0x000fea0003800000 */
.L_x_286:
[----:B-----5:R-:W-:Y:S01]  /*136c0*/  IMAD.U32 R3, R17, 0x10000, RZ ;  /* 0x0001000011037824 */ /* 0x020fe200078e00ff */
[----:B------:R-:W-:Y:S01]  /*136d0*/  @P5 MOV R153, R5 ;  /* 0x0000000500995202 */ /* 0x000fe20000000f00 */
[----:B------:R-:W-:Y:S02]  /*136e0*/  BSSY B1, `(.L_x_288) ;  /* 0x000000a000017945 */ /* 0x000fe40003800000 */
        /* <DEDUP_REMOVED lines=9> */
.L_x_289:
[----:B------:R-:W-:Y:S05]  /*13780*/  BSYNC B1 ;  /* 0x0000000000017941 */ /* 0x000fea0003800000 */
.L_x_288:
        /* <DEDUP_REMOVED lines=9> */
.L_x_291:
[----:B------:R-:W-:Y:S05]  /*13820*/  BSYNC B1 ;  /* 0x0000000000017941 */ /* 0x000fea0003800000 */
.L_x_290:
        /* <DEDUP_REMOVED lines=9> */
.L_x_293:
[----:B------:R-:W-:Y:S05]  /*138c0*/  BSYNC B1 ;  /* 0x0000000000017941 */ /* 0x000fea0003800000 */
.L_x_292:
        /* <DEDUP_REMOVED lines=9> */
.L_x_295:
[----:B------:R-:W-:Y:S05]  /*13960*/  BSYNC B1 ;  /* 0x0000000000017941 */ /* 0x000fea0003800000 */
.L_x_294:
        /* <DEDUP_REMOVED lines=9> */
.L_x_297:
[----:B------:R-:W-:Y:S05]  /*13a00*/  BSYNC B1 ;  /* 0x0000000000017941 */ /* 0x000fea0003800000 */
.L_x_296:
        /* <DEDUP_REMOVED lines=9> */
.L_x_299:
[----:B------:R-:W-:Y:S05]  /*13aa0*/  BSYNC B1 ;  /* 0x0000000000017941 */ /* 0x000fea0003800000 */
.L_x_298:
        /* <DEDUP_REMOVED lines=9> */
.L_x_301:
[----:B------:R-:W-:Y:S05]  /*13b40*/  BSYNC B1 ;  /* 0x0000000000017941 */ /* 0x000fea0003800000 */
.L_x_300:
        /* <DEDUP_REMOVED lines=9> */
.L_x_303:
[----:B------:R-:W-:Y:S05]  /*13be0*/  BSYNC B1 ;  /* 0x0000000000017941 */ /* 0x000fea0003800000 */
.L_x_302:
        /* <DEDUP_REMOVED lines=9> */
.L_x_305:
[----:B------:R-:W-:Y:S05]  /*13c80*/  BSYNC B1 ;  /* 0x0000000000017941 */ /* 0x000fea0003800000 */
.L_x_304:
        /* <DEDUP_REMOVED lines=9> */
.L_x_307:
[----:B------:R-:W-:Y:S05]  /*13d20*/  BSYNC B1 ;  /* 0x0000000000017941 */ /* 0x000fea0003800000 */
.L_x_306:
        /* <DEDUP_REMOVED lines=9> */
.L_x_309:
[----:B------:R-:W-:Y:S05]  /*13dc0*/  BSYNC B1 ;  /* 0x0000000000017941 */ /* 0x000fea0003800000 */
.L_x_308:
        /* <DEDUP_REMOVED lines=9> */
.L_x_311:
[----:B------:R-:W-:Y:S05]  /*13e60*/  BSYNC B1 ;  /* 0x0000000000017941 */ /* 0x000fea0003800000 */
.L_x_310:
        /* <DEDUP_REMOVED lines=9> */
.L_x_313:
[----:B------:R-:W-:Y:S05]  /*13f00*/  BSYNC B1 ;  /* 0x0000000000017941 */ /* 0x000fea0003800000 */
.L_x_312:
        /* <DEDUP_REMOVED lines=9> */
.L_x_315:
[----:B------:R-:W-:Y:S05]  /*13fa0*/  BSYNC B1 ;  /* 0x0000000000017941 */ /* 0x000fea0003800000 */
.L_x_314:
        /* <DEDUP_REMOVED lines=9> */
.L_x_317:
[----:B------:R-:W-:Y:S05]  /*14040*/  BSYNC B1 ;  /* 0x0000000000017941 */ /* 0x000fea0003800000 */
.L_x_316:
        /* <DEDUP_REMOVED lines=9> */
.L_x_319:
[----:B------:R-:W-:Y:S05]  /*140e0*/  BSYNC B1 ;  /* 0x0000000000017941 */ /* 0x000fea0003800000 */
.L_x_318:
        /* <DEDUP_REMOVED lines=9> */
.L_x_321:
[----:B------:R-:W-:Y:S05]  /*14180*/  BSYNC B1 ;  /* 0x0000000000017941 */ /* 0x000fea0003800000 */
.L_x_320:
        /* <DEDUP_REMOVED lines=9> */
.L_x_323:
[----:B------:R-:W-:Y:S05]  /*14220*/  BSYNC B1 ;  /* 0x0000000000017941 */ /* 0x000fea0003800000 */
.L_x_322:
        /* <DEDUP_REMOVED lines=9> */
.L_x_325:
[----:B------:R-:W-:Y:S05]  /*142c0*/  BSYNC B1 ;  /* 0x0000000000017941 */ /* 0x000fea0003800000 */
.L_x_324:
        /* <DEDUP_REMOVED lines=11> */
.L_x_327:
[----:B------:R-:W-:Y:S05]  /*14380*/  BSYNC B1 ;  /* 0x0000000000017941 */ /* 0x000fea0003800000 */
.L_x_326:
        /* <DEDUP_REMOVED lines=12> */
.L_x_329:
[----:B------:R-:W-:Y:S05]  /*14450*/  BSYNC B1 ;  /* 0x0000000000017941 */ /* 0x000fea0003800000 */
.L_x_328:
        /* <DEDUP_REMOVED lines=9> */
.L_x_331:
[----:B------:R-:W-:Y:S05]  /*144f0*/  BSYNC B1 ;  /* 0x0000000000017941 */ /* 0x000fea0003800000 */
.L_x_330:
        /* <DEDUP_REMOVED lines=9> */
.L_x_333:
[----:B------:R-:W-:Y:S05]  /*14590*/  BSYNC B1 ;  /* 0x0000000000017941 */ /* 0x000fea0003800000 */
.L_x_332:
        /* <DEDUP_REMOVED lines=11> */
.L_x_335:
[----:B------:R-:W-:Y:S05]  /*14650*/  BSYNC B1 ;  /* 0x0000000000017941 */ /* 0x000fea0003800000 */
.L_x_334:
[----:B-----5:R-:W-:Y:S01]  /*14660*/  SHF.L.U32 R3, R17, 0x10, RZ ;  /* 0x0000001011037819 */ /* 0x020fe200000006ff */
[----:B------:R-:W-:Y:S01]  /*14670*/  @P5 IMAD.MOV.U32 R129, RZ, RZ, R5 ;  /* 0x000000ffff815224 */ /* 0x000fe200078e0005 */
[----:B------:R-:W-:Y:S03]  /*14680*/  BSSY B1, `(.L_x_336) ;  /* 0x000000a000017945 */ /* 0x000fe60003800000 */
        /* <DEDUP_REMOVED lines=9> */
.L_x_337:
[----:B------:R-:W-:Y:S05]  /*14720*/  BSYNC B1 ;  /* 0x0000000000017941 */ /* 0x000fea0003800000 */
.L_x_336:
        /* <DEDUP_REMOVED lines=9> */
.L_x_339:
[----:B------:R-:W-:Y:S05]  /*147c0*/  BSYNC B1 ;  /* 0x0000000000017941 */ /* 0x000fea0003800000 */
.L_x_338:
        /* <DEDUP_REMOVED lines=9> */
.L_x_341:
[----:B------:R-:W-:Y:S05]  /*14860*/  BSYNC B1 ;  /* 0x0000000000017941 */ /* 0x000fea0003800000 */
.L_x_340:
        /* <DEDUP_REMOVED lines=9> */
.L_x_343:
[----:B------:R-:W-:Y:S05]  /*14900*/  BSYNC B1 ;  /* 0x0000000000017941 */ /* 0x000fea0003800000 */
.L_x_342:
        /* <DEDUP_REMOVED lines=9> */
.L_x_345:
[----:B------:R-:W-:Y:S05]  /*149a0*/  BSYNC B1 ;  /* 0x0000000000017941 */ /* 0x000fea0003800000 */
.L_x_344:
        /* <DEDUP_REMOVED lines=9> */
.L_x_347:
[----:B------:R-:W-:Y:S05]  /*14a40*/  BSYNC B1 ;  /* 0x0000000000017941 */ /* 0x000fea0003800000 */
.L_x_346:
        /* <DEDUP_REMOVED lines=9> */
.L_x_349:
[----:B------:R-:W-:Y:S05]  /*14ae0*/  BSYNC B1 ;  /* 0x0000000000017941 */ /* 0x000fea0003800000 */
.L_x_348:
        /* <DEDUP_REMOVED lines=9> */
.L_x_351:
[----:B------:R-:W-:Y:S05]  /*14b80*/  BSYNC B1 ;  /* 0x0000000000017941 */ /* 0x000fea0003800000 */
.L_x_350:
        /* <DEDUP_REMOVED lines=9> */
.L_x_353:
[----:B------:R-:W-:Y:S05]  /*14c20*/  BSYNC B1 ;  /* 0x0000000000017941 */ /* 0x000fea0003800000 */
.L_x_352:
        /* <DEDUP_REMOVED lines=9> */
.L_x_355:
[----:B------:R-:W-:Y:S05]  /*14cc0*/  BSYNC B1 ;  /* 0x0000000000017941 */ /* 0x000fea0003800000 */
.L_x_354:
        /* <DEDUP_REMOVED lines=9> */
.L_x_357:
[----:B------:R-:W-:Y:S05]  /*14d60*/  BSYNC B1 ;  /* 0x0000000000017941 */ /* 0x000fea0003800000 */
.L_x_356:
        /* <DEDUP_REMOVED lines=9> */
.L_x_359:
[----:B------:R-:W-:Y:S05]  /*14e00*/  BSYNC B1 ;  /* 0x0000000000017941 */ /* 0x000fea0003800000 */
.L_x_358:
        /* <DEDUP_REMOVED lines=9> */
.L_x_361:
[----:B------:R-:W-:Y:S05]  /*14ea0*/  BSYNC B1 ;  /* 0x0000000000017941 */ /* 0x000fea0003800000 */
.L_x_360:
        /* <DEDUP_REMOVED lines=9> */
.L_x_363:
[----:B------:R-:W-:Y:S05]  /*14f40*/  BSYNC B1 ;  /* 0x0000000000017941 */ /* 0x000fea0003800000 */
.L_x_362:
        /* <DEDUP_REMOVED lines=9> */
.L_x_365:
[----:B------:R-:W-:Y:S05]  /*14fe0*/  BSYNC B1 ;  /* 0x0000000000017941 */ /* 0x000fea0003800000 */
.L_x_364:
        /* <DEDUP_REMOVED lines=9> */
.L_x_367:
[----:B------:R-:W-:Y:S05]  /*15080*/  BSYNC B1 ;  /* 0x0000000000017941 */ /* 0x000fea0003800000 */
.L_x_366:
        /* <DEDUP_REMOVED lines=9> */
.L_x_369:
[----:B------:R-:W-:Y:S05]  /*15120*/  BSYNC B1 ;  /* 0x0000000000017941 */ /* 0x000fea0003800000 */
.L_x_368:
        /* <DEDUP_REMOVED lines=9> */
.L_x_371:
[----:B------:R-:W-:Y:S05]  /*151c0*/  BSYNC B1 ;  /* 0x0000000000017941 */ /* 0x000fea0003800000 */
.L_x_370:
        /* <DEDUP_REMOVED lines=9> */
.L_x_373:
[----:B------:R-:W-:Y:S05]  /*15260*/  BSYNC B1 ;  /* 0x0000000000017941 */ /* 0x000fea0003800000 */
.L_x_372:
        /* <DEDUP_REMOVED lines=11> */
.L_x_375:
[----:B------:R-:W-:Y:S05]  /*15320*/  BSYNC B1 ;  /* 0x0000000000017941 */ /* 0x000fea0003800000 */
.L_x_374:
[----:B-----5:R-:W-:Y:S01]  /*15330*/  IMAD.U32 R3, R17, 0x10000, RZ ;  /* 0x0001000011037824 */ /* 0x020fe200078e00ff */
[----:B------:R-:W-:Y:S03]  /*15340*/  BSSY B1, `(.L_x_376) ;  /* 0x000000b000017945 */ /* 0x000fe60003800000 */
[----:B------:R-:W-:-:S04]  /*15350*/  FMUL R104, R3, R16 ;  /* 0x0000001003687220 */ /* 0x000fc80000400000 */
[----:B------:R-:W-:Y:S01]  /*15360*/  FFMA R104, R105, R2, R104 ;  /* 0x0000000269687223 */ /* 0x000fe20000000068 */
[----:B------:R-:W-:-:S04]  /*15370*/  @P5 IMAD.MOV.U32 R105, RZ, RZ, R5 ;  /* 0x000000ffff695224 */ /* 0x000fc800078e0005 */
[----:B------:R-:W-:-:S04]  /*15380*/  F2FP.BF16.F32.PACK_AB R104, RZ, R104 ;  /* 0x00000068ff68723e */ /* 0x000fc800000010ff */
[----:B------:R-:W-:Y:S02]  /*15390*/  PRMT R3, R104, 0x7610, R3 ;  /* 0x0000761068037816 */ /* 0x000fe40000000003 */
[----:B------:R-:W-:-:S05]  /*153a0*/  @P5 MOV R104, R6 ;  /* 0x0000000600685202 */ /* 0x000fca0000000f00 */
[----:B------:R0:W-:Y:S01]  /*153b0*/  @P5 STG.E.U16 desc[UR36][R104.64+0xe2], R3 ;  /* 0x0000e20368005986 */ /* 0x0001e2000c101524 */
[----:B------:R-:W-:-:S13]  /*153c0*/  ISETP.GT.AND P5, PT, R0, 0x70, P6 ;  /* 0x000000700000780c */ /* 0x000fda00037a4270 */
[----:B0-----:R-:W-:Y:S05]  /*153d0*/  @!P5 BRA `(.L_x_377) ;  /* 0x000000000004d947 */ /* 0x001fea0003800000 */
[----:B------:R0:W5:Y:S02]  /*153e0*/  LDG.E.LTC128B.U16 R17, desc[UR36][R22.64+0xe0] ;  /* 0x0000e02416117981 */ /* 0x000164000c1e1520 */
.L_x_377:
[----:B------:R-:W-:Y:S05]  /*153f0*/  BSYNC B1 ;  /* 0x0000000000017941 */ /* 0x000fea0003800000 */
.L_x_376:
        /* <DEDUP_REMOVED lines=9> */
.L_x_379:
[----:B------:R-:W-:Y:S05]  /*15490*/  BSYNC B1 ;  /* 0x0000000000017941 */ /* 0x000fea0003800000 */
.L_x_378:
        /* <DEDUP_REMOVED lines=9> */
.L_x_381:
[----:B------:R-:W-:Y:S05]  /*15530*/  BSYNC B1 ;  /* 0x0000000000017941 */ /* 0x000fea0003800000 */
.L_x_380:
        /* <DEDUP_REMOVED lines=11> */
.L_x_383:
[----:B------:R-:W-:Y:S05]  /*155f0*/  BSYNC B1 ;  /* 0x0000000000017941 */ /* 0x000fea0003800000 */
.L_x_382:
        /* <DEDUP_REMOVED lines=12> */
.L_x_385:
[----:B------:R-:W-:Y:S05]  /*156c0*/  BSYNC B1 ;  /* 0x0000000000017941 */ /* 0x000fea0003800000 */
.L_x_384:
        /* <DEDUP_REMOVED lines=9> */
.L_x_387:
[----:B------:R-:W-:Y:S05]  /*15760*/  BSYNC B1 ;  /* 0x0000000000017941 */ /* 0x000fea0003800000 */
.L_x_386:
        /* <DEDUP_REMOVED lines=9> */
.L_x_389:
[----:B------:R-:W-:Y:S05]  /*15800*/  BSYNC B1 ;  /* 0x0000000000017941 */ /* 0x000fea0003800000 */
.L_x_388:
        /* <DEDUP_REMOVED lines=9> */
.L_x_391:
[----:B------:R-:W-:Y:S05]  /*158a0*/  BSYNC B1 ;  /* 0x0000000000017941 */ /* 0x000fea0003800000 */
.L_x_390:
        /* <DEDUP_REMOVED lines=9> */
.L_x_393:
[----:B------:R-:W-:Y:S05]  /*15940*/  BSYNC B1 ;  /* 0x0000000000017941 */ /* 0x000fea0003800000 */
.L_x_392:
        /* <DEDUP_REMOVED lines=9> */
.L_x_395:
[----:B------:R-:W-:Y:S05]  /*159e0*/  BSYNC B1 ;  /* 0x0000000000017941 */ /* 0x000fea0003800000 */
.L_x_394:
        /* <DEDUP_REMOVED lines=9> */
.L_x_397:
[----:B------:R-:W-:Y:S05]  /*15a80*/  BSYNC B1 ;  /* 0x0000000000017941 */ /* 0x000fea0003800000 */
.L_x_396:
        /* <DEDUP_REMOVED lines=9> */
.L_x_399:
[----:B------:R-:W-:Y:S05]  /*15b20*/  BSYNC B1 ;  /* 0x0000000000017941 */ /* 0x000fea0003800000 */
.L_x_398:
        /* <DEDUP_REMOVED lines=9> */
.L_x_401:
[----:B------:R-:W-:Y:S05]  /*15bc0*/  BSYNC B1 ;  /* 0x0000000000017941 */ /* 0x000fea0003800000 */
.L_x_400:
        /* <DEDUP_REMOVED lines=9> */
.L_x_403:
[----:B------:R-:W-:Y:S05]  /*15c60*/  BSYNC B1 ;  /* 0x0000000000017941 */ /* 0x000fea0003800000 */
.L_x_402:
        /* <DEDUP_REMOVED lines=9> */
.L_x_405:
[----:B------:R-:W-:Y:S05]  /*15d00*/  BSYNC B1 ;  /* 0x0000000000017941 */ /* 0x000fea0003800000 */
.L_x_404:
        /* <DEDUP_REMOVED lines=9> */
.L_x_407:
[----:B------:R-:W-:Y:S05]  /*15da0*/  BSYNC B1 ;  /* 0x0000000000017941 */ /* 0x000fea0003800000 */
.L_x_406:
        /* <DEDUP_REMOVED lines=9> */
.L_x_409:
[----:B------:R-:W-:Y:S05]  /*15e40*/  BSYNC B1 ;  /* 0x0000000000017941 */ /* 0x000fea0003800000 */
.L_x_408:
        /* <DEDUP_REMOVED lines=9> */
.L_x_411:
[----:B------:R-:W-:Y:S05]  /*15ee0*/  BSYNC B1 ;  /* 0x0000000000017941 */ /* 0x000fea0003800000 */
.L_x_410:
        /* <DEDUP_REMOVED lines=9> */
.L_x_413:
[----:B------:R-:W-:Y:S05]  /*15f80*/  BSYNC B1 ;  /* 0x0000000000017941 */ /* 0x000fea0003800000 */
.L_x_412:
        /* <DEDUP_REMOVED lines=9> */
.L_x_415:
[----:B------:R-:W-:Y:S05]  /*16020*/  BSYNC B1 ;  /* 0x0000000000017941 */ /* 0x000fea0003800000 */
.L_x_414:
        /* <DEDUP_REMOVED lines=9> */
.L_x_417:
[----:B------:R-:W-:Y:S05]  /*160c0*/  BSYNC B1 ;  /* 0x0000000000017941 */ /* 0x000fea0003800000 */
.L_x_416:
        /* <DEDUP_REMOVED lines=9> */
.L_x_419:
[----:B------:R-:W-:Y:S05]  /*16160*/  BSYNC B1 ;  /* 0x0000000000017941 */ /* 0x000fea0003800000 */
.L_x_418:
        /* <DEDUP_REMOVED lines=9> */
.L_x_421:
[----:B------:R-:W-:Y:S05]  /*16200*/  BSYNC B1 ;  /* 0x0000000000017941 */ /* 0x000fea0003800000 */
.L_x_420:
        /* <DEDUP_REMOVED lines=11> */
.L_x_423:
[----:B------:R-:W-:Y:S05]  /*162c0*/  BSYNC B1 ;  /* 0x0000000000017941 */ /* 0x000fea0003800000 */
.L_x_422:
        /* <DEDUP_REMOVED lines=12> */
.L_x_425:
[----:B------:R-:W-:Y:S05]  /*16390*/  BSYNC B1 ;  /* 0x0000000000017941 */ /* 0x000fea0003800000 */
.L_x_424:
        /* <DEDUP_REMOVED lines=9> */
.L_x_427:
[----:B------:R-:W-:Y:S05]  /*16430*/  BSYNC B1 ;  /* 0x0000000000017941 */ /* 0x000fea0003800000 */
.L_x_426:
        /* <DEDUP_REMOVED lines=9> */
.L_x_429:
[----:B------:R-:W-:Y:S05]  /*164d0*/  BSYNC B1 ;  /* 0x0000000000017941 */ /* 0x000fea0003800000 */
.L_x_428:
        /* <DEDUP_REMOVED lines=11> */
.L_x_431:
[----:B------:R-:W-:Y:S05]  /*16590*/  BSYNC B1 ;  /* 0x0000000000017941 */ /* 0x000fea0003800000 */
.L_x_430:
        /* <DEDUP_REMOVED lines=12> */
.L_x_433:
[----:B------:R-:W-:Y:S05]  /*16660*/  BSYNC B1 ;  /* 0x0000000000017941 */ /* 0x000fea0003800000 */
.L_x_432:
        /* <DEDUP_REMOVED lines=9> */
.L_x_435:
[----:B------:R-:W-:Y:S05]  /*16700*/  BSYNC B1 ;  /* 0x0000000000017941 */ /* 0x000fea0003800000 */
.L_x_434:
        /* <DEDUP_REMOVED lines=9> */
.L_x_437:
[----:B------:R-:W-:Y:S05]  /*167a0*/  BSYNC B1 ;  /* 0x0000000000017941 */ /* 0x000fea0003800000 */
.L_x_436:
        /* <DEDUP_REMOVED lines=9> */
.L_x_439:
[----:B------:R-:W-:Y:S05]  /*16840*/  BSYNC B1 ;  /* 0x0000000000017941 */ /* 0x000fea0003800000 */
.L_x_438:
        /* <DEDUP_REMOVED lines=9> */
.L_x_441:
[----:B------:R-:W-:Y:S05]  /*168e0*/  BSYNC B1 ;  /* 0x0000000000017941 */ /* 0x000fea0003800000 */
.L_x_440:
        /* <DEDUP_REMOVED lines=9> */
.L_x_443:
[----:B------:R-:W-:Y:S05]  /*16980*/  BSYNC B1 ;  /* 0x0000000000017941 */ /* 0x000fea0003800000 */
.L_x_442:
        /* <DEDUP_REMOVED lines=9> */
.L_x_445:
[----:B------:R-:W-:Y:S05]  /*16a20*/  BSYNC B1 ;  /* 0x0000000000017941 */ /* 0x000fea0003800000 */
.L_x_444:
        /* <DEDUP_REMOVED lines=9> */
.L_x_447:
[----:B------:R-:W-:Y:S05]  /*16ac0*/  BSYNC B1 ;  /* 0x0000000000017941 */ /* 0x000fea0003800000 */
.L_x_446:
        /* <DEDUP_REMOVED lines=9> */
.L_x_449:
[----:B------:R-:W-:Y:S05]  /*16b60*/  BSYNC B1 ;  /* 0x0000000000017941 */ /* 0x000fea0003800000 */
.L_x_448:
        /* <DEDUP_REMOVED lines=9> */
.L_x_451:
[----:B------:R-:W-:Y:S05]  /*16c00*/  BSYNC B1 ;  /* 0x0000000000017941 */ /* 0x000fea0003800000 */
.L_x_450:
        /* <DEDUP_REMOVED lines=9> */
.L_x_453:
[----:B------:R-:W-:Y:S05]  /*16ca0*/  BSYNC B1 ;  /* 0x0000000000017941 */ /* 0x000fea0003800000 */
.L_x_452:
        /* <DEDUP_REMOVED lines=9> */
.L_x_455:
[----:B------:R-:W-:Y:S05]  /*16d40*/  BSYNC B1 ;  /* 0x0000000000017941 */ /* 0x000fea0003800000 */
.L_x_454:
        /* <DEDUP_REMOVED lines=9> */
.L_x_457:
[----:B------:R-:W-:Y:S05]  /*16de0*/  BSYNC B1 ;  /* 0x0000000000017941 */ /* 0x000fea0003800000 */
.L_x_456:
        /* <DEDUP_REMOVED lines=9> */
.L_x_459:
[----:B------:R-:W-:Y:S05]  /*16e80*/  BSYNC B1 ;  /* 0x0000000000017941 */ /* 0x000fea0003800000 */
.L_x_458:
        /* <DEDUP_REMOVED lines=9> */
.L_x_461:
[----:B------:R-:W-:Y:S05]  /*16f20*/  BSYNC B1 ;  /* 0x0000000000017941 */ /* 0x000fea0003800000 */
.L_x_460:
        /* <DEDUP_REMOVED lines=9> */
.L_x_463:
[----:B------:R-:W-:Y:S05]  /*16fc0*/  BSYNC B1 ;  /* 0x0000000000017941 */ /* 0x000fea0003800000 */
.L_x_462:
        /* <DEDUP_REMOVED lines=9> */
.L_x_465:
[----:B------:R-:W-:Y:S05]  /*17060*/  BSYNC B1 ;  /* 0x0000000000017941 */ /* 0x000fea0003800000 */
.L_x_464:
        /* <DEDUP_REMOVED lines=9> */
.L_x_467:
[----:B------:R-:W-:Y:S05]  /*17100*/  BSYNC B1 ;  /* 0x0000000000017941 */ /* 0x000fea0003800000 */
.L_x_466:
        /* <DEDUP_REMOVED lines=9> */
.L_x_469:
[----:B------:R-:W-:Y:S05]  /*171a0*/  BSYNC B1 ;  /* 0x0000000000017941 */ /* 0x000fea0003800000 */
.L_x_468:
        /* <DEDUP_REMOVED lines=11> */
.L_x_471:
[----:B------:R-:W-:Y:S05]  /*17260*/  BSYNC B1 ;  /* 0x0000000000017941 */ /* 0x000fea0003800000 */
.L_x_470:
        /* <DEDUP_REMOVED lines=12> */
.L_x_473:
[----:B------:R-:W-:Y:S05]  /*17330*/  BSYNC B1 ;  /* 0x0000000000017941 */ /* 0x000fea0003800000 */
.L_x_472:
        /* <DEDUP_REMOVED lines=9> */
.L_x_475:
[----:B------:R-:W-:Y:S05]  /*173d0*/  BSYNC B1 ;  /* 0x0000000000017941 */ /* 0x000fea0003800000 */
.L_x_474:
        /* <DEDUP_REMOVED lines=9> */
.L_x_477:
[----:B------:R-:W-:Y:S05]  /*17470*/  BSYNC B1 ;  /* 0x0000000000017941 */ /* 0x000fea0003800000 */
.L_x_476:
        /* <DEDUP_REMOVED lines=11> */
.L_x_479:
[----:B------:R-:W-:Y:S05]  /*17530*/  BSYNC B1 ;  /* 0x0000000000017941 */ /* 0x000fea0003800000 */
.L_x_478:
        /* <DEDUP_REMOVED lines=12> */
.L_x_481:
[----:B------:R-:W-:Y:S05]  /*17600*/  BSYNC B1 ;  /* 0x0000000000017941 */ /* 0x000fea0003800000 */
.L_x_480:
        /* <DEDUP_REMOVED lines=9> */
.L_x_483:
[----:B------:R-:W-:Y:S05]  /*176a0*/  BSYNC B1 ;  /* 0x0000000000017941 */ /* 0x000fea0003800000 */
.L_x_482:
        /* <DEDUP_REMOVED lines=9> */
.L_x_485:
[----:B------:R-:W-:Y:S05]  /*17740*/  BSYNC B1 ;  /* 0x0000000000017941 */ /* 0x000fea0003800000 */
.L_x_484:
        /* <DEDUP_REMOVED lines=9> */
.L_x_487:
[----:B------:R-:W-:Y:S05]  /*177e0*/  BSYNC B1 ;  /* 0x0000000000017941 */ /* 0x000fea0003800000 */
.L_x_486:
        /* <DEDUP_REMOVED lines=9> */
.L_x_489:
[----:B------:R-:W-:Y:S05]  /*17880*/  BSYNC B1 ;  /* 0x0000000000017941 */ /* 0x000fea0003800000 */
.L_x_488:
        /* <DEDUP_REMOVED lines=9> */
.L_x_491:
[----:B------:R-:W-:Y:S05]  /*17920*/  BSYNC B1 ;  /* 0x0000000000017941 */ /* 0x000fea0003800000 */
.L_x_490:
        /* <DEDUP_REMOVED lines=9> */
.L_x_493:
[----:B------:R-:W-:Y:S05]  /*179c0*/  BSYNC B1 ;  /* 0x0000000000017941 */ /* 0x000fea0003800000 */
.L_x_492:
        /* <DEDUP_REMOVED lines=9> */
.L_x_495:
[----:B------:R-:W-:Y:S05]  /*17a60*/  BSYNC B1 ;  /* 0x0000000000017941 */ /* 0x000fea0003800000 */
.L_x_494:
        /* <DEDUP_REMOVED lines=9> */
.L_x_497:
[----:B------:R-:W-:Y:S05]  /*17b00*/  BSYNC B1 ;  /* 0x0000000000017941 */ /* 0x000fea0003800000 */
.L_x_496:
        /* <DEDUP_REMOVED lines=9> */
.L_x_499:
[----:B------:R-:W-:Y:S05]  /*17ba0*/  BSYNC B1 ;  /* 0x0000000000017941 */ /* 0x000fea0003800000 */
.L_x_498:
        /* <DEDUP_REMOVED lines=9> */
.L_x_501:
[----:B------:R-:W-:Y:S05]  /*17c40*/  BSYNC B1 ;  /* 0x0000000000017941 */ /* 0x000fea0003800000 */
.L_x_500:
        /* <DEDUP_REMOVED lines=9> */
.L_x_503:
[----:B------:R-:W-:Y:S05]  /*17ce0*/  BSYNC B1 ;  /* 0x0000000000017941 */ /* 0x000fea0003800000 */
.L_x_502:
        /* <DEDUP_REMOVED lines=9> */
.L_x_505:
[----:B------:R-:W-:Y:S05]  /*17d80*/  BSYNC B1 ;  /* 0x0000000000017941 */ /* 0x000fea0003800000 */
.L_x_504:
        /* <DEDUP_REMOVED lines=9> */
.L_x_507:
[----:B------:R-:W-:Y:S05]  /*17e20*/  BSYNC B1 ;  /* 0x0000000000017941 */ /* 0x000fea0003800000 */
.L_x_506:
        /* <DEDUP_REMOVED lines=9> */
.L_x_509:
[----:B------:R-:W-:Y:S05]  /*17ec0*/  BSYNC B1 ;  /* 0x0000000000017941 */ /* 0x000fea0003800000 */
.L_x_508:
[----:B-----5:R-:W-:Y:S01]  /*17ed0*/  IMAD.U32 R3, R17, 0x10000, RZ ;  /* 0x0001000011037824 */ /* 0x020fe200078e00ff */
[----:B------:R-:W-:Y:S01]  /*17ee0*/  ISETP.GT.AND P0, PT, R0, 0xa9, P0 ;  /* 0x000000a90000780c */ /* 0x000fe20000704270 */
[----:B------:R-:W-:Y:S02]  /*17ef0*/  BSSY B1, `(.L_x_510) ;  /* 0x0000007000017945 */ /* 0x000fe40003800000 */
[----:B------:R-:W-:-:S04]  /*17f00*/  FMUL R3, R3, R16 ;  /* 0x0000001003037220 */ /* 0x000fc80000400000 */
[----:B------:R-:W-:-:S05]  /*17f10*/  FFMA R3, R44, R2, R3 ;  /* 0x000000022c037223 */ /* 0x000fca0000000003 */
[----:B------:R-:W-:-:S05]  /*17f20*/  F2FP.BF16.F32.PACK_AB R3, RZ, R3 ;  /* 0x00000003ff03723e */ /* 0x000fca00000010ff */
[----:B------:R0:W-:Y:S01]  /*17f30*/  @P5 STG.E.U16 desc[UR36][R10.64+0x150], R3 ;  /* 0x000150030a005986 */ /* 0x0001e2000c101524 */
[----:B------:R-:W-:Y:S05]  /*17f40*/  @!P0 BRA `(.L_x_511) ;  /* 0x0000000000048947 */ /* 0x000fea0003800000 */
[----:B------:R0:W5:Y:S02]  /*17f50*/  LDG.E.LTC128B.U16 R17, desc[UR36][R218.64+0x152] ;  /* 0x00015224da117981 */ /* 0x000164000c1e1520 */
.L_x_511:
[----:B------:R-:W-:Y:S05]  /*17f60*/  BSYNC B1 ;  /* 0x0000000000017941 */ /* 0x000fea0003800000 */
.L_x_510:
[----:B0----5:R-:W-:Y:S01]  /*17f70*/  IMAD.U32 R3, R17, 0x10000, RZ ;  /* 0x0001000011037824 */ /* 0x021fe200078e00ff */
        /* <DEDUP_REMOVED lines=8> */
.L_x_513:
[----:B------:R-:W-:Y:S05]  /*18000*/  BSYNC B1 ;  /* 0x0000000000017941 */ /* 0x000fea0003800000 */
.L_x_512:
[----:B-----5:R-:W-:Y:S01]  /*18010*/  SHF.L.U32 R3, R17, 0x10, RZ ;  /* 0x0000001011037819 */ /* 0x020fe200000006ff */
[----:B------:R-:W-:Y:S01]  /*18020*/  BSSY B1, `(.L_x_514) ;  /* 0x0000008000017945 */ /* 0x000fe20003800000 */
[----:B------:R-:W-:-:S03]  /*18030*/  ISETP.GT.AND P1, PT, R0, 0xa9, P1 ;  /* 0x000000a90000780c */ /* 0x000fc60000f24270 */
[----:B------:R-:W-:-:S04]  /*18040*/  FMUL R3, R3, R16 ;  /* 0x0000001003037220 */ /* 0x000fc80000400000 */
[----:B------:R-:W-:-:S05]  /*18050*/  FFMA R3, R46, R2, R3 ;  /* 0x000000022e037223 */ /* 0x000fca0000000003 */
[----:B------:R-:W-:-:S05]  /*18060*/  F2FP.BF16.F32.PACK_AB R3, RZ, R3 ;  /* 0x00000003ff03723e */ /* 0x000fca00000010ff */
[----:B------:R0:W-:Y:S01]  /*18070*/  @P0 STG.E.U16 desc[UR36][R234.64+0x150], R3 ;  /* 0x00015003ea000986 */ /* 0x0001e2000c101524 */
[----:B------:R-:W-:Y:S05]  /*18080*/  @!P1 BRA `(.L_x_515) ;  /* 0x0000000000049947 */ /* 0x000fea0003800000 */
[----:B------:R0:W5:Y:S02]  /*18090*/  LDG.E.LTC128B.U16 R17, desc[UR36][R236.64+0x152] ;  /* 0x00015224ec117981 */ /* 0x000164000c1e1520 */
.L_x_515:
[----:B------:R-:W-:Y:S05]  /*180a0*/  BSYNC B1 ;  /* 0x0000000000017941 */ /* 0x000fea0003800000 */
.L_x_514:
[----:B0----5:R-:W-:Y:S01]  /*180b0*/  IMAD.U32 R3, R17, 0x10000, RZ ;  /* 0x0001000011037824 */ /* 0x021fe200078e00ff */
        /* <DEDUP_REMOVED lines=8> */
.L_x_517:
[----:B------:R-:W-:Y:S05]  /*18140*/  BSYNC B1 ;  /* 0x0000000000017941 */ /* 0x000fea0003800000 */
.L_x_516:
[----:B-----5:R-:W-:Y:S01]  /*18150*/  IMAD.U32 R3, R17, 0x10000, RZ ;  /* 0x0001000011037824 */ /* 0x020fe200078e00ff */
[----:B------:R-:W-:Y:S01]  /*18160*/  ISETP.GT.AND P1, PT, R0, 0xa1, P2 ;  /* 0x000000a10000780c */ /* 0x000fe20001724270 */
[----:B0-----:R-:W-:Y:S01]  /*18170*/  @P0 IMAD.MOV.U32 R10, RZ, RZ, R6 ;  /* 0x000000ffff0a0224 */ /* 0x001fe200078e0006 */
[----:B------:R-:W-:Y:S01]  /*18180*/  BSSY B1, `(.L_x_518) ;  /* 0x0000008000017945 */ /* 0x000fe20003800000 */
[----:B------:R-:W-:Y:S01]  /*18190*/  FMUL R3, R3, R16 ;  /* 0x0000001003037220 */ /* 0x000fe20000400000 */
[----:B------:R-:W-:-:S03]  /*181a0*/  @P0 IMAD.MOV.U32 R11, RZ, RZ, R5 ;  /* 0x000000ffff0b0224 */ /* 0x000fc600078e0005 */
[----:B------:R-:W-:-:S05]  /*181b0*/  FFMA R3, R32, R2, R3 ;  /* 0x0000000220037223 */ /* 0x000fca0000000003 */
[----:B------:R-:W-:-:S05]  /*181c0*/  F2FP.BF16.F32.PACK_AB R3, RZ, R3 ;  /* 0x00000003ff03723e */ /* 0x000fca00000010ff */
[----:B------:R0:W-:Y:S01]  /*181d0*/  @P0 STG.E.U16 desc[UR36][R10.64+0x140], R3 ;  /* 0x000140030a000986 */ /* 0x0001e2000c101524 */
[----:B------:R-:W-:Y:S05]  /*181e0*/  @!P1 BRA `(.L_x_519) ;  /* 0x0000000000049947 */ /* 0x000fea0003800000 */
[----:B------:R0:W5:Y:S02]  /*181f0*/  LDG.E.LTC128B.U16 R17, desc[UR36][R232.64+0x142] ;  /* 0x00014224e8117981 */ /* 0x000164000c1e1520 */
.L_x_519:
[----:B------:R-:W-:Y:S05]  /*18200*/  BSYNC B1 ;  /* 0x0000000000017941 */ /* 0x000fea0003800000 */
.L_x_518:
[----:B0----5:R-:W-:Y:S01]  /*18210*/  SHF.L.U32 R3, R17, 0x10, RZ ;  /* 0x0000001011037819 */ /* 0x021fe200000006ff */
[----:B------:R-:W-:Y:S01]  /*18220*/  @P1 IMAD.MOV.U32 R11, RZ, RZ, R5 ;  /* 0x000000ffff0b1224 */ /* 0x000fe200078e0005 */
[----:B------:R-:W-:Y:S01]  /*18230*/  ISETP.GT.AND P0, PT, R0, 0xa0, P6 ;  /* 0x000000a00000780c */ /* 0x000fe20003704270 */
[----:B------:R-:W-:Y:S02]  /*18240*/  BSSY B1, `(.L_x_520) ;  /* 0x0000009000017945 */ /* 0x000fe40003800000 */
[----:B------:R-:W-:-:S04]  /*18250*/  FMUL R10, R3, R16 ;  /* 0x00000010030a7220 */ /* 0x000fc80000400000 */
[----:B------:R-:W-:-:S05]  /*18260*/  FFMA R10, R33, R2, R10 ;  /* 0x00000002210a7223 */ /* 0x000fca000000000a */
[----:B------:R-:W-:-:S04]  /*18270*/  F2FP.BF16.F32.PACK_AB R10, RZ, R10 ;  /* 0x0000000aff0a723e */ /* 0x000fc800000010ff */
[----:B------:R-:W-:Y:S01]  /*18280*/  PRMT R3, R10, 0x7610, R3 ;  /* 0x000076100a037816 */ /* 0x000fe20000000003 */
[----:B------:R-:W-:-:S05]  /*18290*/  @P1 IMAD.MOV.U32 R10, RZ, RZ, R6 ;  /* 0x000000ffff0a1224 */ /* 0x000fca00078e0006 */
[----:B------:R0:W-:Y:S01]  /*182a0*/  @P1 STG.E.U16 desc[UR36][R10.64+0x142], R3 ;  /* 0x000142030a001986 */ /* 0x0001e2000c101524 */
[----:B------:R-:W-:Y:S05]  /*182b0*/  @!P0 BRA `(.L_x_521) ;  /* 0x0000000000048947 */ /* 0x000fea0003800000 */
[----:B------:R0:W5:Y:S02]  /*182c0*/  LDG.E.LTC128B.U16 R17, desc[UR36][R22.64+0x140] ;  /* 0x0001402416117981 */ /* 0x000164000c1e1520 */
.L_x_521:
[----:B------:R-:W-:Y:S05]  /*182d0*/  BSYNC B1 ;  /* 0x0000000000017941 */ /* 0x000fea0003800000 */
.L_x_520:
        /* <DEDUP_REMOVED lines=9> */
.L_x_523:
[----:B------:R-:W-:Y:S05]  /*18370*/  BSYNC B1 ;  /* 0x0000000000017941 */ /* 0x000fea0003800000 */
.L_x_522:
        /* <DEDUP_REMOVED lines=9> */
.L_x_525:
[----:B------:R-:W-:Y:S05]  /*18410*/  BSYNC B1 ;  /* 0x0000000000017941 */ /* 0x000fea0003800000 */
.L_x_524:
[----:B-----5:R-:W-:Y:S01]  /*18420*/  SHF.L.U32 R3, R17, 0x10, RZ ;  /* 0x0000001011037819 */ /* 0x020fe200000006ff */
[----:B0-----:R-:W-:Y:S01]  /*18430*/  @P0 IMAD.MOV.U32 R10, RZ, RZ, R6 ;  /* 0x000000ffff0a0224 */ /* 0x001fe200078e0006 */
[----:B------:R-:W-:Y:S01]  /*18440*/  ISETP.GT.AND P2, PT, R0, 0xa9, P2 ;  /* 0x000000a90000780c */ /* 0x000fe20001744270 */
[----:B------:R-:W-:Y:S01]  /*18450*/  @P0 IMAD.MOV.U32 R11, RZ, RZ, R5 ;  /* 0x000000ffff0b0224 */ /* 0x000fe200078e0005 */
[----:B------:R-:W-:Y:S01]  /*18460*/  BSSY B1, `(.L_x_526) ;  /* 0x0000007000017945 */ /* 0x000fe20003800000 */
[----:B------:R-:W-:-:S04]  /*18470*/  FMUL R3, R3, R16 ;  /* 0x0000001003037220 */ /* 0x000fc80000400000 */
[----:B------:R-:W-:-:S05]  /*18480*/  FFMA R3, R36, R2, R3 ;  /* 0x0000000224037223 */ /* 0x000fca0000000003 */
[----:B------:R-:W-:-:S05]  /*18490*/  F2FP.BF16.F32.PACK_AB R3, RZ, R3 ;  /* 0x00000003ff03723e */ /* 0x000fca00000010ff */
[----:B------:R0:W-:Y:S01]  /*184a0*/  @P0 STG.E.U16 desc[UR36][R10.64+0x150], R3 ;  /* 0x000150030a000986 */ /* 0x0001e2000c101524 */
[----:B------:R-:W-:Y:S05]  /*184b0*/  @!P2 BRA `(.L_x_527) ;  /* 0x000000000004a947 */ /* 0x000fea0003800000 */
[----:B------:R0:W5:Y:S02]  /*184c0*/  LDG.E.LTC128B.U16 R17, desc[UR36][R232.64+0x152] ;  /* 0x00015224e8117981 */ /* 0x000164000c1e1520 */
.L_x_527:
[----:B------:R-:W-:Y:S05]  /*184d0*/  BSYNC B1 ;  /* 0x0000000000017941 */ /* 0x000fea0003800000 */
.L_x_526:
[----:B0----5:R-:W-:Y:S01]  /*184e0*/  IMAD.U32 R3, R17, 0x10000, RZ ;  /* 0x0001000011037824 */ /* 0x021fe200078e00ff */
        /* <DEDUP_REMOVED lines=10> */
.L_x_529:
[----:B------:R-:W-:Y:S05]  /*18590*/  BSYNC B1 ;  /* 0x0000000000017941 */ /* 0x000fea0003800000 */
.L_x_528:
[----:B0----5:R-:W-:Y:S01]  /*185a0*/  SHF.L.U32 R3, R17, 0x10, RZ ;  /* 0x0000001011037819 */ /* 0x021fe200000006ff */
[----:B------:R-:W-:Y:S01]  /*185b0*/  @P1 IMAD.MOV.U32 R4, RZ, RZ, R8 ;  /* 0x000000ffff041224 */ /* 0x000fe200078e0008 */
        /* <DEDUP_REMOVED lines=9> */
.L_x_531:
[----:B------:R-:W-:Y:S05]  /*18650*/  BSYNC B1 ;  /* 0x0000000000017941 */ /* 0x000fea0003800000 */
.L_x_530:
        /* <DEDUP_REMOVED lines=9> */
.L_x_533:
[----:B------:R-:W-:Y:S05]  /*186f0*/  BSYNC B1 ;  /* 0x0000000000017941 */ /* 0x000fea0003800000 */
.L_x_532:
        /* <DEDUP_REMOVED lines=9> */
.L_x_535:
[----:B------:R-:W-:Y:S05]  /*18790*/  BSYNC B1 ;  /* 0x0000000000017941 */ /* 0x000fea0003800000 */
.L_x_534:
[----:B0----5:R-:W-:Y:S01]  /*187a0*/  SHF.L.U32 R3, R17, 0x10, RZ ;  /* 0x0000001011037819 */ /* 0x021fe200000006ff */
        /* <DEDUP_REMOVED lines=8> */
.L_x_537:
[----:B------:R-:W-:Y:S05]  /*18830*/  BSYNC B1 ;  /* 0x0000000000017941 */ /* 0x000fea0003800000 */
.L_x_536:
        /* <DEDUP_REMOVED lines=11> */
.L_x_539:
[----:B------:R-:W-:Y:S05]  /*188f0*/  BSYNC B1 ;  /* 0x0000000000017941 */ /* 0x000fea0003800000 */
.L_x_538:
[----:B0----5:R-:W-:Y:S01]  /*18900*/  IMAD.U32 R3, R17, 0x10000, RZ ;  /* 0x0001000011037824 */ /* 0x021fe200078e00ff */
[----:B------:R-:W-:Y:S01]  /*18910*/  ISETP.GT.AND P1, PT, R0, 0xa8, P4 ;  /* 0x000000a80000780c */ /* 0x000fe20002724270 */
[----:B------:R-:W-:Y:S01]  /*18920*/  @P0 IMAD.MOV.U32 R5, RZ, RZ, R13 ;  /* 0x000000ffff050224 */ /* 0x000fe200078e000d */
[----:B------:R-:W-:Y:S01]  /*18930*/  BSSY B1, `(.L_x_540) ;  /* 0x0000009000017945 */ /* 0x000fe20003800000 */
[----:B------:R-:W-:-:S04]  /*18940*/  FMUL R4, R3, R16 ;  /* 0x0000001003047220 */ /* 0x000fc80000400000 */
[----:B------:R-:W-:-:S05]  /*18950*/  FFMA R4, R27, R2, R4 ;  /* 0x000000021b047223 */ /* 0x000fca0000000004 */
[----:B------:R-:W-:-:S04]  /*18960*/  F2FP.BF16.F32.PACK_AB R4, RZ, R4 ;  /* 0x00000004ff04723e */ /* 0x000fc800000010ff */
[----:B------:R-:W-:Y:S02]  /*18970*/  PRMT R3, R4, 0x7610, R3 ;  /* 0x0000761004037816 */ /* 0x000fe40000000003 */
[----:B------:R-:W-:-:S05]  /*18980*/  @P0 MOV R4, R12 ;  /* 0x0000000c00040202 */ /* 0x000fca0000000f00 */
[----:B------:R0:W-:Y:S01]  /*18990*/  @P0 STG.E.U16 desc[UR36][R4.64+0x142], R3 ;  /* 0x0001420304000986 */ /* 0x0001e2000c101524 */
[----:B------:R-:W-:Y:S05]  /*189a0*/  @!P1 BRA `(.L_x_541) ;  /* 0x0000000000049947 */ /* 0x000fea0003800000 */
[----:B------:R0:W5:Y:S02]  /*189b0*/  LDG.E.LTC128B.U16 R17, desc[UR36][R20.64+0x150] ;  /* 0x0001502414117981 */ /* 0x000164000c1e1520 */
.L_x_541:
[----:B------:R-:W-:Y:S05]  /*189c0*/  BSYNC B1 ;  /* 0x0000000000017941 */ /* 0x000fea0003800000 */
.L_x_540:
        /* <DEDUP_REMOVED lines=9> */
.L_x_543:
[----:B------:R-:W-:Y:S05]  /*18a60*/  BSYNC B1 ;  /* 0x0000000000017941 */ /* 0x000fea0003800000 */
.L_x_542:
        /* <DEDUP_REMOVED lines=9> */
.L_x_545:
[----:B------:R-:W-:Y:S05]  /*18b00*/  BSYNC B1 ;  /* 0x0000000000017941 */ /* 0x000fea0003800000 */
.L_x_544:
[----:B-----5:R-:W-:Y:S01]  /*18b10*/  IMAD.U32 R3, R17, 0x10000, RZ ;  /* 0x0001000011037824 */ /* 0x020fe200078e00ff */
[----:B0-----:R-:W-:Y:S01]  /*18b20*/  @P0 MOV R4, R12 ;  /* 0x0000000c00040202 */ /* 0x001fe20000000f00 */
[----:B------:R-:W-:Y:S01]  /*18b30*/  @P0 IMAD.MOV.U32 R5, RZ, RZ, R13 ;  /* 0x000000ffff050224 */ /* 0x000fe200078e000d */
[----:B------:R-:W-:Y:S01]  /*18b40*/  ISETP.GT.AND P3, PT, R0, 0xa9, P3 ;  /* 0x000000a90000780c */ /* 0x000fe20001f64270 */
[----:B------:R-:W-:Y:S01]  /*18b50*/  FMUL R3, R3, R16 ;  /* 0x0000001003037220 */ /* 0x000fe20000400000 */
[----:B------:R-:W-:Y:S03]  /*18b60*/  BSSY B1, `(.L_x_546) ;  /* 0x0000006000017945 */ /* 0x000fe60003800000 */
[----:B------:R-:W-:-:S05]  /*18b70*/  FFMA R3, R30, R2, R3 ;  /* 0x000000021e037223 */ /* 0x000fca0000000003 */
[----:B------:R-:W-:-:S05]  /*18b80*/  F2FP.BF16.F32.PACK_AB R3, RZ, R3 ;  /* 0x00000003ff03723e */ /* 0x000fca00000010ff */
[----:B------:R0:W-:Y:S01]  /*18b90*/  @P0 STG.E.U16 desc[UR36][R4.64+0x150], R3 ;  /* 0x0001500304000986 */ /* 0x0001e2000c101524 */
[----:B------:R-:W-:Y:S05]  /*18ba0*/  @!P3 BRA `(.L_x_547) ;  /* 0x000000000004b947 */ /* 0x000fea0003800000 */
[----:B------:R0:W5:Y:S02]  /*18bb0*/  LDG.E.LTC128B.U16 R17, desc[UR36][R14.64+0x152] ;  /* 0x000152240e117981 */ /* 0x000164000c1e1520 */
.L_x_547:
[----:B------:R-:W-:Y:S05]  /*18bc0*/  BSYNC B1 ;  /* 0x0000000000017941 */ /* 0x000fea0003800000 */
.L_x_546:
[----:B------:R-:W-:Y:S05]  /*18bd0*/  @!P3 BRA `(.L_x_548) ;  /* 0x000000480044b947 */ /* 0x000fea0003800000 */
[----:B-----5:R-:W-:-:S04]  /*18be0*/  IMAD.U32 R17, R17, 0x10000, RZ ;  /* 0x0001000011117824 */ /* 0x020fc800078e00ff */
[----:B------:R-:W-:-:S04]  /*18bf0*/  FMUL R0, R17, R16 ;  /* 0x0000001011007220 */ /* 0x000fc80000400000 */
[----:B------:R-:W-:-:S05]  /*18c00*/  FFMA R0, R31, R2, R0 ;  /* 0x000000021f007223 */ /* 0x000fca0000000000 */
[----:B------:R-:W-:-:S05]  /*18c10*/  F2FP.BF16.F32.PACK_AB R0, RZ, R0 ;  /* 0x00000000ff00723e */ /* 0x000fca00000010ff */
[----:B------:R0:W-:Y:S01]  /*18c20*/  STG.E.U16 desc[UR36][R12.64+0x152], R0 ;  /* 0x000152000c007986 */ /* 0x0001e2000c101524 */
[----:B------:R-:W-:Y:S05]  /*18c30*/  BRA `(.L_x_548) ;  /* 0x00000048002c7947 */ /* 0x000fea0003800000 */
.L_x_29:
[----:B------:R-:W2:Y:S01]  /*18c40*/  LDL.LU R3, [R1+0xc4] ;  /* 0x0000c40001037983 */ /* 0x000ea20000300800 */
[----:B------:R-:W-:-:S03]  /*18c50*/  ULDC.64 UR4, c[0x0][0x5c0] ;  /* 0x0001700000047ab9 */ /* 0x000fc60000000a00 */
[----:B0-----:R-:W3:Y:S04]  /*18c60*/  LDL.LU R6, [R1+0xc8] ;  /* 0x0000c80001067983 */ /* 0x001ee80000300800 */
[----:B------:R-:W4:Y:S04]  /*18c70*/  LDL.LU R15, [R1+0xcc] ;  /* 0x0000cc00010f7983 */ /* 0x000f280000300800 */
[----:B------:R-:W5:Y:S04]  /*18c80*/  LDL.LU R14, [R1+0xd0] ;  /* 0x0000d000010e7983 */ /* 0x000f680000300800 */
[----:B------:R-:W5:Y:S04]  /*18c90*/  LDL.LU R7, [R1+0xc0] ;  /* 0x0000c00001077983 */ /* 0x000f680000300800 */
[----:B------:R-:W5:Y:S04]  /*18ca0*/  LDL.LU R18, [R1+0xd4] ;  /* 0x0000d40001127983 */ /* 0x000f680000300800 */
[----:B------:R-:W5:Y:S04]  /*18cb0*/  LDL.LU R10, [R1+0xd8] ;  /* 0x0000d800010a7983 */ /* 0x000f680000300800 */
[----:B------:R-:W5:Y:S04]  /*18cc0*/  LDL.LU R9, [R1+0xdc] ;  /* 0x0000dc0001097983 */ /* 0x000f680000300800 */
[----:B------:R-:W5:Y:S01]  /*18cd0*/  LDL.LU R23, [R1+0xa0] ;  /* 0x0000a00001177983 */ /* 0x000f620000300800 */
[C---:B------:R-:W-:Y:S01]  /*18ce0*/  LEA R12, P2, R4.reuse, UR4, 0x1 ;  /* 0x00000004040c7c11 */ /* 0x040fe2000f8408ff */
[----:B------:R-:W-:Y:S01]  /*18cf0*/  USHF.L.U64.HI UR4, UR8, 0x4, UR9 ;  /* 0x0000000408047899 */ /* 0x000fe20008010209 */
[----:B------:R-:W-:Y:S01]  /*18d00*/  ISETP.GT.AND P5, PT, R17, 0x8, PT ;  /* 0x000000081100780c */ /* 0x000fe20003fa4270 */
[----:B------:R-:W5:Y:S01]  /*18d10*/  LDL.LU R22, [R1+0xa4] ;  /* 0x0000a40001167983 */ /* 0x000f620000300800 */
[----:B------:R-:W-:Y:S01]  /*18d20*/  LEA.HI.X R13, R4, UR5, R11, 0x1, P2 ;  /* 0x00000005040d7c11 */ /* 0x000fe200090f0c0b */
[----:B------:R-:W-:Y:S01]  /*18d30*/  USHF.L.U32 UR5, UR8, 0x4, URZ ;  /* 0x0000000408057899 */ /* 0x000fe2000800063f */
[----:B------:R-:W-:Y:S01]  /*18d40*/  ISETP.GT.AND P2, PT, R0, 0x1, P0 ;  /* 0x000000010000780c */ /* 0x000fe20000744270 */
[----:B------:R-:W5:Y:S04]  /*18d50*/  LDL.LU R21, [R1+0xa8] ;  /* 0x0000a80001157983 */ /* 0x000f680000300800 */
[----:B------:R-:W5:Y:S04]  /*18d60*/  LDL.LU R20, [R1+0xac] ;  /* 0x0000ac0001147983 */ /* 0x000f680000300800 */
[----:B------:R-:W5:Y:S01]  /*18d70*/  LDL.LU R19, [R1+0xb0] ;  /* 0x0000b00001137983 */ /* 0x000f620000300800 */
[-C--:B--2---:R-:W-:Y:S01]  /*18d80*/  FMUL R3, R3, R2.reuse ;  /* 0x0000000203037220 */ /* 0x084fe20000400000 */
[----:B---3--:R-:W-:-:S04]  /*18d90*/  FMUL R6, R6, R2 ;  /* 0x0000000206067220 */ /* 0x008fc80000400000 */
[----:B------:R-:W-:Y:S01]  /*18da0*/  F2FP.BF16.F32.PACK_AB R3, RZ, R3 ;  /* 0x00000003ff03723e */ /* 0x000fe200000010ff */
[----:B----4-:R-:W-:-:S03]  /*18db0*/  FMUL R5, R15, R2 ;  /* 0x000000020f057220 */ /* 0x010fc60000400000 */
[----:B------:R-:W-:Y:S02]  /*18dc0*/  PRMT R8, R3, 0x7610, R8 ;  /* 0x0000761003087816 */ /* 0x000fe40000000008 */
[----:B------:R-:W-:Y:S01]  /*18dd0*/  F2FP.BF16.F32.PACK_AB R6, RZ, R6 ;  /* 0x00000006ff06723e */ /* 0x000fe200000010ff */
[-C--:B-----5:R-:W-:Y:S01]  /*18de0*/  FMUL R4, R14, R2.reuse ;  /* 0x000000020e047220 */ /* 0x0a0fe20000400000 */
[----:B------:R-:W-:Y:S01]  /*18df0*/  IADD3 R14, P3, R12, UR5, RZ ;  /* 0x000000050c0e7c10 */ /* 0x000fe2000ff7e0ff */
[----:B------:R-:W-:Y:S01]  /*18e00*/  @P2 STG.E.U16 desc[UR36][R12.64+0x2], R8 ;  /* 0x000002080c002986 */ /* 0x000fe2000c101524 */
[----:B------:R-:W-:Y:S01]  /*18e10*/  F2FP.BF16.F32.PACK_AB R5, RZ, R5 ;  /* 0x00000005ff05723e */ /* 0x000fe200000010ff */
[----:B------:R-:W-:Y:S01]  /*18e20*/  FMUL R7, R7, R2 ;  /* 0x0000000207077220 */ /* 0x000fe20000400000 */
[----:B------:R-:W-:Y:S02]  /*18e30*/  IADD3.X R15, R13, UR4, RZ, P3, !PT ;  /* 0x000000040d0f7c10 */ /* 0x000fe40009ffe4ff */
[----:B------:R-:W-:-:S02]  /*18e40*/  ISETP.GT.AND P2, PT, R0, RZ, P5 ;  /* 0x000000ff0000720c */ /* 0x000fc40002f44270 */
[----:B------:R-:W-:Y:S02]  /*18e50*/  F2FP.BF16.F32.PACK_AB R3, RZ, R7 ;  /* 0x00000007ff03723e */ /* 0x000fe400000010ff */
[----:B------:R-:W-:-:S03]  /*18e60*/  F2FP.BF16.F32.PACK_AB R4, RZ, R4 ;  /* 0x00000004ff04723e */ /* 0x000fc600000010ff */
[----:B------:R0:W-:Y:S01]  /*18e70*/  @P1 STG.E.U16 desc[UR36][R12.64], R3 ;  /* 0x000000030c001986 */ /* 0x0001e2000c101524 */
[----:B------:R-:W-:-:S05]  /*18e80*/  ISETP.GT.AND P1, PT, R0, 0x1, P5 ;  /* 0x000000010000780c */ /* 0x000fca0002f24270 */
[----:B------:R-:W-:Y:S01]  /*18e90*/  @P2 STG.E.U16 desc[UR36][R14.64], R6 ;  /* 0x000000060e002986 */ /* 0x000fe2000c101524 */
[----:B0-----:R-:W-:-:S07]  /*18ea0*/  FMUL R3, R9, R2 ;  /* 0x0000000209037220 */ /* 0x001fce0000400000 */
[----:B------:R0:W-:Y:S01]  /*18eb0*/  @P1 STG.E.U16 desc[UR36][R14.64+0x2], R5 ;  /* 0x000002050e001986 */ /* 0x0001e2000c101524 */
[----:B------:R-:W-:Y:S01]  /*18ec0*/  ISETP.GT.AND P1, PT, R0, 0x8, P0 ;  /* 0x000000080000780c */ /* 0x000fe20000724270 */
[-C--:B0-----:R-:W-:Y:S02]  /*18ed0*/  FMUL R5, R18, R2.reuse ;  /* 0x0000000212057220 */ /* 0x081fe40000400000 */
[----:B------:R-:W2:Y:S10]  /*18ee0*/  LDL.LU R18, [R1+0xb4] ;  /* 0x0000b40001127983 */ /* 0x000eb40000300800 */
[----:B------:R0:W-:Y:S02]  /*18ef0*/  @P1 STG.E.U16 desc[UR36][R12.64+0x10], R4 ;  /* 0x000010040c001986 */ /* 0x0001e4000c101524 */
[----:B0-----:R-:W-:-:S02]  /*18f00*/  FMUL R4, R10, R2 ;  /* 0x000000020a047220 */ /* 0x001fc40000400000 */
[----:B------:R-:W3:Y:S04]  /*18f10*/  LDL.LU R10, [R1+0xb8] ;  /* 0x0000b800010a7983 */ /* 0x000ee80000300800 */
[----:B------:R-:W4:Y:S01]  /*18f20*/  LDL.LU R9, [R1+0xbc] ;  /* 0x0000bc0001097983 */ /* 0x000f220000300800 */
[C---:B------:R-:W-:Y:S02]  /*18f30*/  ISETP.GT.AND P3, PT, R0.reuse, 0x9, P0 ;  /* 0x000000090000780c */ /* 0x040fe40000764270 */
[C---:B------:R-:W-:Y:S01]  /*18f40*/  ISETP.GT.AND P1, PT, R0.reuse, 0x8, P5 ;  /* 0x000000080000780c */ /* 0x040fe20002f24270 */
[----:B------:R-:W-:Y:S01]  /*18f50*/  UIMAD UR7, UR9, 0xf0, URZ ;  /* 0x000000f0090778a4 */ /* 0x000fe2000f8e023f */
[----:B------:R-:W-:Y:S01]  /*18f60*/  ISETP.GT.AND P2, PT, R0, 0x9, P5 ;  /* 0x000000090000780c */ /* 0x000fe20002f44270 */
[----:B------:R-:W5:Y:S01]  /*18f70*/  LDL.LU R235, [R1+0x80] ;  /* 0x0000800001eb7983 */ /* 0x000f620000300800 */
[----:B------:R-:W-:-:S02]  /*18f80*/  F2FP.BF16.F32.PACK_AB R5, RZ, R5 ;  /* 0x00000005ff05723e */ /* 0x000fc400000010ff */
[----:B------:R-:W-:Y:S01]  /*18f90*/  F2FP.BF16.F32.PACK_AB R4, RZ, R4 ;  /* 0x00000004ff04723e */ /* 0x000fe200000010ff */
[----:B------:R-:W5:Y:S01]  /*18fa0*/  LDL.LU R234, [R1+0x84] ;  /* 0x0000840001ea7983 */ /* 0x000f620000300800 */
[----:B------:R-:W-:-:S03]  /*18fb0*/  F2FP.BF16.F32.PACK_AB R3, RZ, R3 ;  /* 0x00000003ff03723e */ /* 0x000fc600000010ff */
[----:B------:R-:W-:Y:S04]  /*18fc0*/  @P3 STG.E.U16 desc[UR36][R12.64+0x12], R5 ;  /* 0x000012050c003986 */ /* 0x000fe8000c101524 */
[----:B------:R0:W-:Y:S01]  /*18fd0*/  @P1 STG.E.U16 desc[UR36][R14.64+0x10], R4 ;  /* 0x000010040e001986 */ /* 0x0001e2000c101524 */
[----:B------:R-:W-:-:S03]  /*18fe0*/  ISETP.GT.AND P1, PT, R17, 0x80, PT ;  /* 0x000000801100780c */ /* 0x000fc60003f24270 */
[----:B------:R1:W-:Y:S01]  /*18ff0*/  @P2 STG.E.U16 desc[UR36][R14.64+0x12], R3 ;  /* 0x000012030e002986 */ /* 0x0003e2000c101524 */
[----:B------:R-:W-:Y:S01]  /*19000*/  ISETP.GT.AND P2, PT, R0, RZ, P1 ;  /* 0x000000ff0000720c */ /* 0x000fe20000f44270 */
[----:B0-----:R-:W-:Y:S02]  /*19010*/  IMAD.U32 R4, RZ, RZ, UR8 ;  /* 0x00000008ff047e24 */ /* 0x001fe4000f8e00ff */
[----:B-1----:R-:W-:Y:S02]  /*19020*/  FMUL R3, R23, R2 ;  /* 0x0000000217037220 */ /* 0x002fe40000400000 */
[----:B------:R-:W-:-:S03]  /*19030*/  IMAD.WIDE.U32 R4, R4, 0xf0, R14 ;  /* 0x000000f004047825 */ /* 0x000fc600078e000e */
[----:B------:R-:W-:Y:S01]  /*19040*/  F2FP.BF16.F32.PACK_AB R3, RZ, R3 ;  /* 0x00000003ff03723e */ /* 0x000fe200000010ff */
[----:B------:R-:W-:-:S05]  /*19050*/  VIADD R5, R5, UR7 ;  /* 0x0000000705057c36 */ /* 0x000fca0008000000 */
[----:B------:R0:W-:Y:S01]  /*19060*/  @P2 STG.E.U16 desc[UR36][R4.64], R3 ;  /* 0x0000000304002986 */ /* 0x0001e2000c101524 */
[----:B------:R-:W-:Y:S02]  /*19070*/  ISETP.GT.AND P2, PT, R0, 0x1, P1 ;  /* 0x000000010000780c */ /* 0x000fe40000f44270 */
[----:B------:R-:W-:Y:S01]  /*19080*/  ISETP.GT.AND P4, PT, R17, 0x88, PT ;  /* 0x000000881100780c */ /* 0x000fe20003f84270 */
[----:B0-----:R-:W-:-:S05]  /*19090*/  FMUL R3, R22, R2 ;  /* 0x0000000216037220 */ /* 0x001fca0000400000 */
[----:B------:R-:W-:-:S05]  /*190a0*/  F2FP.BF16.F32.PACK_AB R3, RZ, R3 ;  /* 0x00000003ff03723e */ /* 0x000fca00000010ff */
[----:B------:R0:W-:Y:S01]  /*190b0*/  @P2 STG.E.U16 desc[UR36][R4.64+0x2], R3 ;  /* 0x0000020304002986 */ /* 0x0001e2000c101524 */
[----:B------:R-:W-:Y:S02]  /*190c0*/  ISETP.GT.AND P2, PT, R0, RZ, P4 ;  /* 0x000000ff0000720c */ /* 0x000fe40002744270 */
[----:B------:R-:W-:-:S04]  /*190d0*/  IADD3 R6, P3, R4, UR5, RZ ;  /* 0x0000000504067c10 */ /* 0x000fc8000ff7e0ff */
[----:B------:R-:W-:Y:S01]  /*190e0*/  IADD3.X R7, R5, UR4, RZ, P3, !PT ;  /* 0x0000000405077c10 */ /* 0x000fe20009ffe4ff */
[----:B0-----:R-:W-:-:S05]  /*190f0*/  FMUL R3, R21, R2 ;  /* 0x0000000215037220 */ /* 0x001fca0000400000 */
[----:B------:R-:W-:-:S05]  /*19100*/  F2FP.BF16.F32.PACK_AB R3, RZ, R3 ;  /* 0x00000003ff03723e */ /* 0x000fca00000010ff */
[----:B------:R0:W-:Y:S01]  /*19110*/  @P2 STG.E.U16 desc[UR36][R6.64], R3 ;  /* 0x0000000306002986 */ /* 0x0001e2000c101524 */
[----:B------:R-:W-:Y:S01]  /*19120*/  ISETP.GT.AND P2, PT, R0, 0x1, P4 ;  /* 0x000000010000780c */ /* 0x000fe20002744270 */
[----:B0-----:R-:W-:-:S05]  /*19130*/  FMUL R3, R20, R2 ;  /* 0x0000000214037220 */ /* 0x001fca0000400000 */
[----:B------:R-:W-:-:S07]  /*19140*/  F2FP.BF16.F32.PACK_AB R3, RZ, R3 ;  /* 0x00000003ff03723e */ /* 0x000fce00000010ff */
[----:B------:R0:W-:Y:S01]  /*19150*/  @P2 STG.E.U16 desc[UR36][R6.64+0x2], R3 ;  /* 0x0000020306002986 */ /* 0x0001e2000c101524 */
[----:B------:R-:W-:Y:S01]  /*19160*/  ISETP.GT.AND P2, PT, R0, 0x8, P1 ;  /* 0x000000080000780c */ /* 0x000fe20000f44270 */
[----:B0-----:R-:W-:-:S05]  /*19170*/  FMUL R3, R19, R2 ;  /* 0x0000000213037220 */ /* 0x001fca0000400000 */
[----:B------:R-:W-:-:S07]  /*19180*/  F2FP.BF16.F32.PACK_AB R3, RZ, R3 ;  /* 0x00000003ff03723e */ /* 0x000fce00000010ff */
[----:B------:R2:W-:Y:S01]  /*19190*/  @P2 STG.E.U16 desc[UR36][R4.64+0x10], R3 ;  /* 0x0000100304002986 */ /* 0x0005e2000c101524 */
[----:B------:R-:W-:Y:S01]  /*191a0*/  ISETP.GT.AND P2, PT, R0, 0x9, P1 ;  /* 0x000000090000780c */ /* 0x000fe20000f44270 */
[----:B--2---:R-:W-:-:S05]  /*191b0*/  FMUL R3, R18, R2 ;  /* 0x0000000212037220 */ /* 0x004fca0000400000 */
[----:B------:R-:W-:-:S07]  /*191c0*/  F2FP.BF16.F32.PACK_AB R3, RZ, R3 ;  /* 0x00000003ff03723e */ /* 0x000fce00000010ff */
[----:B------:R3:W-:Y:S01]  /*191d0*/  @P2 STG.E.U16 desc[UR36][R4.64+0x12], R3 ;  /* 0x0000120304002986 */ /* 0x0007e2000c101524 */
[----:B------:R-:W-:Y:S01]  /*191e0*/  ISETP.GT.AND P2, PT, R0, 0x8, P4 ;  /* 0x000000080000780c */ /* 0x000fe20002744270 */
[----:B---3--:R-:W-:-:S05]  /*191f0*/  FMUL R3, R10, R2 ;  /* 0x000000020a037220 */ /* 0x008fca0000400000 */
[----:B------:R-:W-:-:S07]  /*19200*/  F2FP.BF16.F32.PACK_AB R3, RZ, R3 ;  /* 0x00000003ff03723e */ /* 0x000fce00000010ff */
[----:B------:R4:W-:Y:S02]  /*19210*/  @P2 STG.E.U16 desc[UR36][R6.64+0x10], R3 ;  /* 0x0000100306002986 */ /* 0x0009e4000c101524 */
[----:B----4-:R-:W-:Y:S02]  /*19220*/  FMUL R3, R9, R2 ;  /* 0x0000000209037220 */ /* 0x010fe40000400000 */
[----:B------:R-:W2:Y:S04]  /*19230*/  LDL.LU R9, [R1+0x88] ;  /* 0x0000880001097983 */ /* 0x000ea80000300800 */
[----:B------:R-:W3:Y:S04]  /*19240*/  LDL.LU R233, [R1+0x8c] ;  /* 0x00008c0001e97983 */ /* 0x000ee80000300800 */
[----:B------:R-:W4:Y:S04]  /*19250*/  LDL.LU R23, [R1+0x90] ;  /* 0x0000900001177983 */ /* 0x000f280000300800 */
[----:B------:R-:W4:Y:S04]  /*19260*/  LDL.LU R22, [R1+0x94] ;  /* 0x0000940001167983 */ /* 0x000f280000300800 */
[----:B------:R-:W4:Y:S04]  /*19270*/  LDL.LU R21, [R1+0x98] ;  /* 0x0000980001157983 */ /* 0x000f280000300800 */
[----:B------:R-:W4:Y:S01]  /*19280*/  LDL.LU R20, [R1+0x9c] ;  /* 0x00009c0001147983 */ /* 0x000f220000300800 */
[----:B------:R-:W-:-:S02]  /*19290*/  ISETP.GT.AND P2, PT, R0, 0x9, P4 ;  /* 0x000000090000780c */ /* 0x000fc40002744270 */
[----:B------:R-:W-:Y:S01]  /*192a0*/  F2FP.BF16.F32.PACK_AB R3, RZ, R3 ;  /* 0x00000003ff03723e */ /* 0x000fe200000010ff */
[----:B------:R-:W-:Y:S01]  /*192b0*/  USHF.L.U32 UR14, UR8, 0x8, URZ ;  /* 0x00000008080e7899 */ /* 0x000fe2000800063f */
[----:B------:R-:W-:Y:S01]  /*192c0*/  MOV R18, UR5 ;  /* 0x0000000500127c02 */ /* 0x000fe20008000f00 */
[----:B------:R-:W-:Y:S01]  /*192d0*/  USHF.L.U64.HI UR13, UR8, 0x8, UR9 ;  /* 0x00000008080d7899 */ /* 0x000fe20008010209 */
[----:B------:R-:W-:Y:S01]  /*192e0*/  IMAD.U32 R10, RZ, RZ, UR5 ;  /* 0x00000005ff0a7e24 */ /* 0x000fe2000f8e00ff */
[----:B------:R-:W4:Y:S06]  /*192f0*/  LDL.LU R232, [R1+0x6c] ;  /* 0x00006c0001e87983 */ /* 0x000f2c0000300800 */
[----:B------:R0:W-:Y:S01]  /*19300*/  @P2 STG.E.U16 desc[UR36][R6.64+0x12], R3 ;  /* 0x0000120306002986 */ /* 0x0001e2000c101524 */
[----:B------:R-:W-:Y:S01]  /*19310*/  IADD3 R18, P2, P3, R18, UR14, R4 ;  /* 0x0000000e12127c10 */ /* 0x000fe2000fb5e004 */
[----:B0-----:R-:W-:-:S02]  /*19320*/  IMAD.U32 R6, RZ, RZ, UR8 ;  /* 0x00000008ff067e24 */ /* 0x001fc4000f8e00ff */
[----:B------:R-:W-:Y:S02]  /*19330*/  IMAD.U32 R3, RZ, RZ, UR4 ;  /* 0x00000004ff037e24 */ /* 0x000fe4000f8e00ff */
[----:B------:R-:W-:-:S03]  /*19340*/  IMAD.WIDE.U32 R6, R6, 0xf0, R14 ;  /* 0x000000f006067825 */ /* 0x000fc600078e000e */
[----:B------:R-:W-:Y:S01]  /*19350*/  IADD3.X R19, R3, UR13, R5, P2, P3 ;  /* 0x0000000d03137c10 */ /* 0x000fe200097e6405 */
[----:B------:R-:W-:Y:S01]  /*19360*/  VIADD R7, R7, UR7 ;  /* 0x0000000707077c36 */ /* 0x000fe20008000000 */
[----:B------:R-:W-:-:S04]  /*19370*/  IADD3 R10, P2, P3, R10, UR14, R6 ;  /* 0x0000000e0a0a7c10 */ /* 0x000fc8000fb5e006 */
[----:B------:R-:W-:Y:S02]  /*19380*/  IADD3.X R11, R3, UR13, R7, P2, P3 ;  /* 0x0000000d030b7c10 */ /* 0x000fe400097e6407 */
[----:B------:R-:W-:Y:S02]  /*19390*/  IADD3 R4, P2, R4, UR14, RZ ;  /* 0x0000000e04047c10 */ /* 0x000fe4000ff5e0ff */
[----:B------:R-:W-:Y:S02]  /*193a0*/  ISETP.GT.AND P3, PT, R17, 0x100, PT ;  /* 0x000001001100780c */ /* 0x000fe40003f64270 */
[----:B------:R-:W-:Y:S02]  /*193b0*/  IADD3.X R5, R5, UR13, RZ, P2, !PT ;  /* 0x0000000d05057c10 */ /* 0x000fe400097fe4ff */
[----:B------:R-:W-:Y:S01]  /*193c0*/  ISETP.GT.AND P2, PT, R0, RZ, P3 ;  /* 0x000000ff0000720c */ /* 0x000fe20001f44270 */
[----:B-----5:R-:W-:-:S05]  /*193d0*/  FMUL R3, R235, R2 ;  /* 0x00000002eb037220 */ /* 0x020fca0000400000 */
[----:B------:R-:W-:-:S07]  /*193e0*/  F2FP.BF16.F32.PACK_AB R3, RZ, R3 ;  /* 0x00000003ff03723e */ /* 0x000fce00000010ff */
[----:B------:R0:W-:Y:S01]  /*193f0*/  @P2 STG.E.U16 desc[UR36][R4.64], R3 ;  /* 0x0000000304002986 */ /* 0x0001e2000c101524 */
[----:B------:R-:W-:Y:S01]  /*19400*/  ISETP.GT.AND P2, PT, R0, 0x1, P3 ;  /* 0x000000010000780c */ /* 0x000fe20001f44270 */
[----:B0-----:R-:W-:-:S05]  /*19410*/  FMUL R3, R234, R2 ;  /* 0x00000002ea037220 */ /* 0x001fca0000400000 */
[----:B------:R-:W-:-:S07]  /*19420*/  F2FP.BF16.F32.PACK_AB R3, RZ, R3 ;  /* 0x00000003ff03723e */ /* 0x000fce00000010ff */
[----:B------:R2:W-:Y:S01]  /*19430*/  @P2 STG.E.U16 desc[UR36][R4.64+0x2], R3 ;  /* 0x0000020304002986 */ /* 0x0005e2000c101524 */
[----:B------:R-:W-:Y:S01]  /*19440*/  IADD3 R8, P2, R4, UR5, RZ ;  /* 0x0000000504087c10 */ /* 0x000fe2000ff5e0ff */
[----:B--2---:R-:W-:-:S03]  /*19450*/  FMUL R3, R9, R2 ;  /* 0x0000000209037220 */ /* 0x004fc60000400000 */
[----:B------:R-:W-:Y:S02]  /*19460*/  IADD3.X R9, R5, UR4, RZ, P2, !PT ;  /* 0x0000000405097c10 */ /* 0x000fe400097fe4ff */
[----:B------:R-:W-:Y:S02]  /*19470*/  ISETP.GT.AND P2, PT, R17, 0x108, PT ;  /* 0x000001081100780c */ /* 0x000fe40003f44270 */
[----:B------:R-:W-:Y:S01]  /*19480*/  F2FP.BF16.F32.PACK_AB R3, RZ, R3 ;  /* 0x00000003ff03723e */ /* 0x000fe200000010ff */
[----:B------:R-:W2:Y:S01]  /*19490*/  LDL.LU R17, [R1+0x68] ;  /* 0x0000680001117983 */ /* 0x000ea20000300800 */
[----:B------:R-:W-:-:S13]  /*194a0*/  ISETP.GT.AND P6, PT, R0, RZ, P2 ;  /* 0x000000ff0000720c */ /* 0x000fda00017c4270 */
[----:B------:R3:W-:Y:S01]  /*194b0*/  @P6 STG.E.U16 desc[UR36][R8.64], R3 ;  /* 0x0000000308006986 */ /* 0x0007e2000c101524 */
[----:B------:R-:W-:Y:S01]  /*194c0*/  ISETP.GT.AND P6, PT, R0, 0x1, P2 ;  /* 0x000000010000780c */ /* 0x000fe200017c4270 */
[----:B---3--:R-:W-:-:S05]  /*194d0*/  FMUL R3, R233, R2 ;  /* 0x00000002e9037220 */ /* 0x008fca0000400000 */
[----:B------:R-:W-:-:S07]  /*194e0*/  F2FP.BF16.F32.PACK_AB R3, RZ, R3 ;  /* 0x00000003ff03723e */ /* 0x000fce00000010ff */
[----:B------:R0:W-:Y:S04]  /*194f0*/  @P6 STG.E.U16 desc[UR36][R8.64+0x2], R3 ;  /* 0x0000020308006986 */ /* 0x0001e8000c101524 */
[----:B0-----:R-:W3:Y:S04]  /*19500*/  LDL.LU R8, [R1+0x60] ;  /* 0x0000600001087983 */ /* 0x001ee80000300800 */
[----:B------:R-:W5:Y:S01]  /*19510*/  LDL.LU R9, [R1+0x64] ;  /* 0x0000640001097983 */ /* 0x000f620000300800 */
[----:B------:R-:W-:Y:S01]  /*19520*/  ISETP.GT.AND P6, PT, R0, 0x8, P3 ;  /* 0x000000080000780c */ /* 0x000fe20001fc4270 */
[----:B----4-:R-:W-:-:S02]  /*19530*/  FMUL R3, R23, R2 ;  /* 0x0000000217037220 */ /* 0x010fc40000400000 */
[----:B------:R-:W4:Y:S03]  /*19540*/  LDL.LU R23, [R1+0x70] ;  /* 0x0000700001177983 */ /* 0x000f260000300800 */
[----:B------:R-:W-:-:S07]  /*19550*/  F2FP.BF16.F32.PACK_AB R3, RZ, R3 ;  /* 0x00000003ff03723e */ /* 0x000fce00000010ff */
[----:B------:R0:W-:Y:S01]  /*19560*/  @P6 STG.E.U16 desc[UR36][R4.64+0x10], R3 ;  /* 0x0000100304006986 */ /* 0x0001e2000c101524 */
[----:B------:R-:W-:Y:S01]  /*19570*/  ISETP.GT.AND P6, PT, R0, 0x9, P3 ;  /* 0x000000090000780c */ /* 0x000fe20001fc4270 */
[----:B0-----:R-:W-:Y:S02]  /*19580*/  FMUL R3, R22, R2 ;  /* 0x0000000216037220 */ /* 0x001fe40000400000 */
[----:B------:R-:W4:Y:S03]  /*19590*/  LDL.LU R22, [R1+0x74] ;  /* 0x0000740001167983 */ /* 0x000f260000300800 */
[----:B------:R-:W-:-:S07]  /*195a0*/  F2FP.BF16.F32.PACK_AB R3, RZ, R3 ;  /* 0x00000003ff03723e */ /* 0x000fce00000010ff */
[----:B------:R0:W-:Y:S02]  /*195b0*/  @P6 STG.E.U16 desc[UR36][R4.64+0x12], R3 ;  /* 0x0000120304006986 */ /* 0x0001e4000c101524 */
[----:B0-----:R-:W-:Y:S01]  /*195c0*/  IADD3 R4, P6, R4, UR5, RZ ;  /* 0x0000000504047c10 */ /* 0x001fe2000ffde0ff */
[----:B------:R-:W-:Y:S02]  /*195d0*/  FMUL R3, R21, R2 ;  /* 0x0000000215037220 */ /* 0x000fe40000400000 */
[----:B------:R-:W4:Y:S01]  /*195e0*/  LDL.LU R21, [R1+0x78] ;  /* 0x0000780001157983 */ /* 0x000f220000300800 */
[----:B------:R-:W-:Y:S02]  /*195f0*/  IADD3.X R5, R5, UR4, RZ, P6, !PT ;  /* 0x0000000405057c10 */ /* 0x000fe4000b7fe4ff */
[----:B------:R-:W-:Y:S02]  /*19600*/  ISETP.GT.AND P6, PT, R0, 0x8, P2 ;  /* 0x000000080000780c */ /* 0x000fe400017c4270 */
[----:B------:R-:W-:-:S11]  /*19610*/  F2FP.BF16.F32.PACK_AB R3, RZ, R3 ;  /* 0x00000003ff03723e */ /* 0x000fd600000010ff */
[----:B------:R0:W-:Y:S02]  /*19620*/  @P6 STG.E.U16 desc[UR36][R4.64+0x10], R3 ;  /* 0x0000100304006986 */ /* 0x0001e4000c101524 */
[-C--:B0-----:R-:W-:Y:S02]  /*19630*/  FMUL R3, R20, R2.reuse ;  /* 0x0000000214037220 */ /* 0x081fe40000400000 */
[----:B------:R-:W4:Y:S01]  /*19640*/  LDL.LU R20, [R1+0x7c] ;  /* 0x00007c0001147983 */ /* 0x000f220000300800 */
[C---:B------:R-:W-:Y:S02]  /*19650*/  ISETP.GT.AND P6, PT, R0.reuse, 0x9, P2 ;  /* 0x000000090000780c */ /* 0x040fe400017c4270 */
[----:B------:R-:W-:Y:S01]  /*19660*/  F2FP.BF16.F32.PACK_AB R3, RZ, R3 ;  /* 0x00000003ff03723e */ /* 0x000fe200000010ff */
[----:B------:R-:W4:Y:S04]  /*19670*/  LDL.LU R235, [R1+0x40] ;  /* 0x0000400001eb7983 */ /* 0x000f280000300800 */
[----:B------:R-:W4:Y:S04]  /*19680*/  LDL.LU R234, [R1+0x44] ;  /* 0x0000440001ea7983 */ /* 0x000f280000300800 */
[----:B------:R-:W4:Y:S04]  /*19690*/  LDL.LU R233, [R1+0x48] ;  /* 0x0000480001e97983 */ /* 0x000f280000300800 */
[----:B------:R3:W-:Y:S01]  /*196a0*/  @P6 STG.E.U16 desc[UR36][R18.64+0x12], R3 ;  /* 0x0000120312006986 */ /* 0x0007e2000c101524 */
[----:B------:R-:W-:Y:S01]  /*196b0*/  ISETP.GT.AND P6, PT, R0, 0x10, P0 ;  /* 0x000000100000780c */ /* 0x000fe200007c4270 */
[----:B---3--:R-:W-:-:S05]  /*196c0*/  FMUL R3, R8, R2 ;  /* 0x0000000208037220 */ /* 0x008fca0000400000 */
[----:B------:R-:W-:-:S07]  /*196d0*/  F2FP.BF16.F32.PACK_AB R3, RZ, R3 ;  /* 0x00000003ff03723e */ /* 0x000fce00000010ff */
[----:B------:R5:W-:Y:S01]  /*196e0*/  @P6 STG.E.U16 desc[UR36][R12.64+0x20], R3 ;  /* 0x000020030c006986 */ /* 0x000be2000c101524 */
[----:B------:R-:W-:Y:S01]  /*196f0*/  ISETP.GT.AND P6, PT, R0, 0x11, P0 ;  /* 0x000000110000780c */ /* 0x000fe200007c4270 */
[----:B-----5:R-:W-:-:S05]  /*19700*/  FMUL R3, R9, R2 ;  /* 0x0000000209037220 */ /* 0x020fca0000400000 */
[----:B------:R-:W-:-:S07]  /*19710*/  F2FP.BF16.F32.PACK_AB R3, RZ, R3 ;  /* 0x00000003ff03723e */ /* 0x000fce00000010ff */
[----:B------:R2:W-:Y:S01]  /*19720*/  @P6 STG.E.U16 desc[UR36][R12.64+0x22], R3 ;  /* 0x000022030c006986 */ /* 0x0005e2000c101524 */
[----:B------:R-:W-:Y:S01]  /*19730*/  ISETP.GT.AND P6, PT, R0, 0x10, P5 ;  /* 0x000000100000780c */ /* 0x000fe20002fc4270 */
[----:B--2---:R-:W-:-:S05]  /*19740*/  FMUL R3, R17, R2 ;  /* 0x0000000211037220 */ /* 0x004fca0000400000 */
[----:B------:R-:W-:-:S07]  /*19750*/  F2FP.BF16.F32.PACK_AB R3, RZ, R3 ;  /* 0x00000003ff03723e */ /* 0x000fce00000010ff */
[----:B------:R0:W-:Y:S01]  /*19760*/  @P6 STG.E.U16 desc[UR36][R14.64+0x20], R3 ;  /* 0x000020030e006986 */ /* 0x0001e2000c101524 */
[----:B------:R-:W-:Y:S01]  /*19770*/  ISETP.GT.AND P6, PT, R0, 0x11, P5 ;  /* 0x000000110000780c */ /* 0x000fe20002fc4270 */
[----:B0-----:R-:W-:Y:S02]  /*19780*/  FMUL R3, R232, R2 ;  /* 0x00000002e8037220 */ /* 0x001fe40000400000 */
[----:B------:R-:W2:Y:S03]  /*19790*/  LDL.LU R232, [R1+0x4c] ;  /* 0x00004c0001e87983 */ /* 0x000ea60000300800 */
[----:B------:R-:W-:-:S07]  /*197a0*/  F2FP.BF16.F32.PACK_AB R3, RZ, R3 ;  /* 0x00000003ff03723e */ /* 0x000fce00000010ff */
[----:B------:R4:W-:Y:S01]  /*197b0*/  @P6 STG.E.U16 desc[UR36][R14.64+0x22], R3 ;  /* 0x000022030e006986 */ /* 0x0009e2000c101524 */
[----:B------:R-:W-:Y:S01]  /*197c0*/  ISETP.GT.AND P6, PT, R0, 0x18, P0 ;  /* 0x000000180000780c */ /* 0x000fe200007c4270 */
[----:B----4-:R-:W-:Y:S02]  /*197d0*/  FMUL R3, R23, R2 ;  /* 0x0000000217037220 */ /* 0x010fe40000400000 */
[----:B------:R-:W3:Y:S03]  /*197e0*/  LDL.LU R23, [R1+0x50] ;  /* 0x0000500001177983 */ /* 0x000ee60000300800 */
[----:B------:R-:W-:-:S07]  /*197f0*/  F2FP.BF16.F32.PACK_AB R3, RZ, R3 ;  /* 0x00000003ff03723e */ /* 0x000fce00000010ff */
[----:B------:R0:W-:Y:S01]  /*19800*/  @P6 STG.E.U16 desc[UR36][R12.64+0x30], R3 ;  /* 0x000030030c006986 */ /* 0x0001e2000c101524 */
[----:B------:R-:W-:Y:S01]  /*19810*/  ISETP.GT.AND P6, PT, R0, 0x19, P0 ;  /* 0x000000190000780c */ /* 0x000fe200007c4270 */
[----:B0-----:R-:W-:Y:S02]  /*19820*/  FMUL R3, R22, R2 ;  /* 0x0000000216037220 */ /* 0x001fe40000400000 */
[----:B------:R-:W4:Y:S03]  /*19830*/  LDL.LU R22, [R1+0x54] ;  /* 0x0000540001167983 */ /* 0x000f260000300800 */
[----:B------:R-:W-:-:S07]  /*19840*/  F2FP.BF16.F32.PACK_AB R3, RZ, R3 ;  /* 0x00000003ff03723e */ /* 0x000fce00000010ff */
[----:B------:R0:W-:Y:S01]  /*19850*/  @P6 STG.E.U16 desc[UR36][R12.64+0x32], R3 ;  /* 0x000032030c006986 */ /* 0x0001e2000c101524 */
[----:B------:R-:W-:Y:S01]  /*19860*/  ISETP.GT.AND P6, PT, R0, 0x18, P5 ;  /* 0x000000180000780c */ /* 0x000fe20002fc4270 */
[----:B0-----:R-:W-:Y:S02]  /*19870*/  FMUL R3, R21, R2 ;  /* 0x0000000215037220 */ /* 0x001fe40000400000 */
[----:B------:R-:W5:Y:S03]  /*19880*/  LDL.LU R21, [R1+0x58] ;  /* 0x0000580001157983 */ /* 0x000f660000300800 */
[----:B------:R-:W-:-:S07]  /*19890*/  F2FP.BF16.F32.PACK_AB R3, RZ, R3 ;  /* 0x00000003ff03723e */ /* 0x000fce00000010ff */
[----:B------:R0:W-:Y:S02]  /*198a0*/  @P6 STG.E.U16 desc[UR36][R14.64+0x30], R3 ;  /* 0x000030030e006986 */ /* 0x0001e4000c101524 */
[----:B0-----:R-:W-:Y:S02]  /*198b0*/  FMUL R3, R20, R2 ;  /* 0x0000000214037220 */ /* 0x001fe40000400000 */
[----:B------:R-:W5:Y:S04]  /*198c0*/  LDL.LU R20, [R1+0x5c] ;  /* 0x00005c0001147983 */ /* 0x000f680000300800 */
[----:B------:R-:W5:Y:S04]  /*198d0*/  LDL.LU R18, [R1+0x20] ;  /* 0x0000200001127983 */ /* 0x000f680000300800 */
[----:B------:R-:W5:Y:S01]  /*198e0*/  LDL.LU R19, [R1+0x24] ;  /* 0x0000240001137983 */ /* 0x000f620000300800 */
[----:B------:R-:W-:-:S02]  /*198f0*/  ISETP.GT.AND P6, PT, R0, 0x19, P5 ;  /* 0x000000190000780c */ /* 0x000fc40002fc4270 */
[----:B------:R-:W-:Y:S01]  /*19900*/  F2FP.BF16.F32.PACK_AB R3, RZ, R3 ;  /* 0x00000003ff03723e */ /* 0x000fe200000010ff */
[----:B------:R-:W5:Y:S10]  /*19910*/  LDL.LU R17, [R1+0x30] ;  /* 0x0000300001117983 */ /* 0x000f740000300800 */
[----:B------:R0:W-:Y:S01]  /*19920*/  @P6 STG.E.U16 desc[UR36][R14.64+0x32], R3 ;  /* 0x000032030e006986 */ /* 0x0001e2000c101524 */
[----:B------:R-:W-:-:S04]  /*19930*/  IADD3 R4, P6, R6, UR5, RZ ;  /* 0x0000000506047c10 */ /* 0x000fc8000ffde0ff */
[----:B------:R-:W-:Y:S02]  /*19940*/  IADD3.X R5, R7, UR4, RZ, P6, !PT ;  /* 0x0000000407057c10 */ /* 0x000fe4000b7fe4ff */
        /* <DEDUP_REMOVED lines=21> */
[----:B------:R4:W-:Y:S01]  /*19aa0*/  @P6 STG.E.U16 desc[UR36][R6.64+0x30], R3 ;  /* 0x0000300306006986 */ /* 0x0009e2000c101524 */
[----:B------:R-:W-:Y:S01]  /*19ab0*/  ISETP.GT.AND P6, PT, R0, 0x19, P1 ;  /* 0x000000190000780c */ /* 0x000fe20000fc4270 */
[----:B----4-:R-:W-:Y:S02]  /*19ac0*/  FMUL R3, R22, R2 ;  /* 0x0000000216037220 */ /* 0x010fe40000400000 */
[----:B------:R-:W2:Y:S03]  /*19ad0*/  LDL.LU R22, [R1+0x34] ;  /* 0x0000340001167983 */ /* 0x000ea60000300800 */
[----:B------:R-:W-:-:S07]  /*19ae0*/  F2FP.BF16.F32.PACK_AB R3, RZ, R3 ;  /* 0x00000003ff03723e */ /* 0x000fce00000010ff */
[----:B------:R5:W-:Y:S01]  /*19af0*/  @P6 STG.E.U16 desc[UR36][R6.64+0x32], R3 ;  /* 0x0000320306006986 */ /* 0x000be2000c101524 */
[----:B------:R-:W-:Y:S01]  /*19b00*/  ISETP.GT.AND P6, PT, R0, 0x18, P4 ;  /* 0x000000180000780c */ /* 0x000fe200027c4270 */
[----:B-----5:R-:W-:Y:S02]  /*19b10*/  FMUL R3, R21, R2 ;  /* 0x0000000215037220 */ /* 0x020fe40000400000 */
[----:B------:R-:W3:Y:S03]  /*19b20*/  LDL.LU R21, [R1+0x38] ;  /* 0x0000380001157983 */ /* 0x000ee60000300800 */
[----:B------:R-:W-:-:S07]  /*19b30*/  F2FP.BF16.F32.PACK_AB R3, RZ, R3 ;  /* 0x00000003ff03723e */ /* 0x000fce00000010ff */
[----:B------:R0:W-:Y:S01]  /*19b40*/  @P6 STG.E.U16 desc[UR36][R4.64+0x30], R3 ;  /* 0x0000300304006986 */ /* 0x0001e2000c101524 */
[----:B------:R-:W-:Y:S01]  /*19b50*/  ISETP.GT.AND P6, PT, R0, 0x19, P4 ;  /* 0x000000190000780c */ /* 0x000fe200027c4270 */
[----:B0-----:R-:W-:Y:S02]  /*19b60*/  FMUL R3, R20, R2 ;  /* 0x0000000214037220 */ /* 0x001fe40000400000 */
[----:B------:R-:W4:Y:S03]  /*19b70*/  LDL.LU R20, [R1+0x3c] ;  /* 0x00003c0001147983 */ /* 0x000f260000300800 */
[----:B------:R-:W-:Y:S01]  /*19b80*/  F2FP.BF16.F32.PACK_AB R3, RZ, R3 ;  /* 0x00000003ff03723e */ /* 0x000fe200000010ff */
[----:B------:R-:W5:Y:S06]  /*19b90*/  LDL.LU R235, [R1] ;  /* 0x0000000001eb7983 */ /* 0x000f6c0000300800 */
[----:B------:R0:W-:Y:S01]  /*19ba0*/  @P6 STG.E.U16 desc[UR36][R4.64+0x32], R3 ;  /* 0x0000320304006986 */ /* 0x0001e2000c101524 */
[----:B------:R-:W-:-:S03]  /*19bb0*/  ISETP.GT.AND P6, PT, R0, 0x10, P3 ;  /* 0x000000100000780c */ /* 0x000fc60001fc4270 */
[----:B------:R-:W5:Y:S04]  /*19bc0*/  LDL.LU R234, [R1+0x4] ;  /* 0x0000040001ea7983 */ /* 0x000f680000300800 */
[----:B------:R-:W5:Y:S01]  /*19bd0*/  LDL.LU R233, [R1+0x8] ;  /* 0x0000080001e97983 */ /* 0x000f620000300800 */
[----:B0-----:R-:W-:-:S03]  /*19be0*/  FMUL R3, R18, R2 ;  /* 0x0000000212037220 */ /* 0x001fc60000400000 */
[----:B------:R-:W5:Y:S02]  /*19bf0*/  LDL.LU R232, [R1+0xc] ;  /* 0x00000c0001e87983 */ /* 0x000f640000300800 */
[----:B------:R-:W-:Y:S02]  /*19c00*/  F2FP.BF16.F32.PACK_AB R3, RZ, R3 ;  /* 0x00000003ff03723e */ /* 0x000fe400000010ff */
[----:B------:R-:W5:Y:S04]  /*19c10*/  LDL.LU R23, [R1+0x10] ;  /* 0x0000100001177983 */ /* 0x000f680000300800 */
[----:B------:R0:W-:Y:S01]  /*19c20*/  @P6 STG.E.U16 desc[UR36][R8.64+0x20], R3 ;  /* 0x0000200308006986 */ /* 0x0001e2000c101524 */
[----:B------:R-:W-:Y:S01]  /*19c30*/  ISETP.GT.AND P6, PT, R0, 0x11, P3 ;  /* 0x000000110000780c */ /* 0x000fe20001fc4270 */
[----:B0-----:R-:W-:-:S05]  /*19c40*/  FMUL R3, R19, R2 ;  /* 0x0000000213037220 */ /* 0x001fca0000400000 */
[----:B------:R-:W-:-:S07]  /*19c50*/  F2FP.BF16.F32.PACK_AB R3, RZ, R3 ;  /* 0x00000003ff03723e */ /* 0x000fce00000010ff */
[----:B------:R0:W-:Y:S04]  /*19c60*/  @P6 STG.E.U16 desc[UR36][R8.64+0x22], R3 ;  /* 0x0000220308006986 */ /* 0x0001e8000c101524 */
[----:B0-----:R-:W2:Y:S01]  /*19c70*/  LDL.LU R3, [R1+0x28] ;  /* 0x0000280001037983 */ /* 0x001ea20000300800 */
[----:B------:R-:W-:-:S04]  /*19c80*/  IADD3 R18, P6, R8, UR5, RZ ;  /* 0x0000000508127c10 */ /* 0x000fc8000ffde0ff */
[----:B------:R-:W-:Y:S02]  /*19c90*/  IADD3.X R19, R9, UR4, RZ, P6, !PT ;  /* 0x0000000409137c10 */ /* 0x000fe4000b7fe4ff */
[----:B------:R-:W-:Y:S01]  /*19ca0*/  ISETP.GT.AND P6, PT, R0, 0x10, P2 ;  /* 0x000000100000780c */ /* 0x000fe200017c4270 */
[----:B--2---:R-:W-:-:S05]  /*19cb0*/  FMUL R3, R3, R2 ;  /* 0x0000000203037220 */ /* 0x004fca0000400000 */
[----:B------:R-:W-:-:S07]  /*19cc0*/  F2FP.BF16.F32.PACK_AB R3, RZ, R3 ;  /* 0x00000003ff03723e */ /* 0x000fce00000010ff */
[----:B------:R0:W-:Y:S04]  /*19cd0*/  @P6 STG.E.U16 desc[UR36][R18.64+0x20], R3 ;  /* 0x0000200312006986 */ /* 0x0001e8000c101524 */
[----:B0-----:R-:W2:Y:S01]  /*19ce0*/  LDL.LU R19, [R1+0x2c] ;  /* 0x00002c0001137983 */ /* 0x001ea20000300800 */
[----:B------:R-:W-:Y:S01]  /*19cf0*/  ISETP.GT.AND P6, PT, R0, 0x11, P2 ;  /* 0x000000110000780c */ /* 0x000fe200017c4270 */
[----:B--2---:R-:W-:-:S05]  /*19d00*/  FMUL R3, R19, R2 ;  /* 0x0000000213037220 */ /* 0x004fca0000400000 */
[----:B------:R-:W-:-:S07]  /*19d10*/  F2FP.BF16.F32.PACK_AB R3, RZ, R3 ;  /* 0x00000003ff03723e */ /* 0x000fce00000010ff */
[----:B------:R0:W-:Y:S01]  /*19d20*/  @P6 STG.E.U16 desc[UR36][R10.64+0x22], R3 ;  /* 0x000022030a006986 */ /* 0x0001e2000c101524 */
[----:B------:R-:W-:Y:S01]  /*19d30*/  ISETP.GT.AND P6, PT, R0, 0x18, P3 ;  /* 0x000000180000780c */ /* 0x000fe20001fc4270 */
[----:B0-----:R-:W-:-:S05]  /*19d40*/  FMUL R3, R17, R2 ;  /* 0x0000000211037220 */ /* 0x001fca0000400000 */
        /* <DEDUP_REMOVED lines=8> */
[----:B---3--:R-:W-:Y:S02]  /*19dd0*/  FMUL R3, R21, R2 ;  /* 0x0000000215037220 */ /* 0x008fe40000400000 */
[----:B------:R-:W3:Y:S03]  /*19de0*/  LDL.LU R21, [R1+0x18] ;  /* 0x0000180001157983 */ /* 0x000ee60000300800 */
[----:B------:R-:W-:-:S07]  /*19df0*/  F2FP.BF16.F32.PACK_AB R3, RZ, R3 ;  /* 0x00000003ff03723e */ /* 0x000fce00000010ff */
[----:B------:R4:W-:Y:S02]  /*19e00*/  @P6 STG.E.U16 desc[UR36][R10.64+0x30], R3 ;  /* 0x000030030a006986 */ /* 0x0009e4000c101524 */
[----:B----4-:R-:W-:Y:S02]  /*19e10*/  FMUL R3, R20, R2 ;  /* 0x0000000214037220 */ /* 0x010fe40000400000 */
[----:B------:R-:W4:Y:S01]  /*19e20*/  LDL.LU R20, [R1+0x1c] ;  /* 0x00001c0001147983 */ /* 0x000f220000300800 */
[----:B------:R-:W-:Y:S02]  /*19e30*/  ISETP.GT.AND P6, PT, R0, 0x19, P2 ;  /* 0x000000190000780c */ /* 0x000fe400017c4270 */
[----:B------:R-:W-:-:S11]  /*19e40*/  F2FP.BF16.F32.PACK_AB R3, RZ, R3 ;  /* 0x00000003ff03723e */ /* 0x000fd600000010ff */
[----:B------:R5:W-:Y:S01]  /*19e50*/  @P6 STG.E.U16 desc[UR36][R10.64+0x32], R3 ;  /* 0x000032030a006986 */ /* 0x000be2000c101524 */
[----:B------:R-:W-:Y:S01]  /*19e60*/  ISETP.GT.AND P6, PT, R0, 0x20, P0 ;  /* 0x000000200000780c */ /* 0x000fe200007c4270 */
[----:B-----5:R-:W-:-:S05]  /*19e70*/  FMUL R3, R235, R2 ;  /* 0x00000002eb037220 */ /* 0x020fca0000400000 */
[----:B------:R-:W-:-:S07]  /*19e80*/  F2FP.BF16.F32.PACK_AB R3, RZ, R3 ;  /* 0x00000003ff03723e */ /* 0x000fce00000010ff */
        /* <DEDUP_REMOVED lines=18> */
[----:B------:R-:W-:-:S05]  /*19fb0*/  FMUL R224, R224, R2 ;  /* 0x00000002e0e07220 */ /* 0x000fca0000400000 */
[----:B------:R-:W-:Y:S01]  /*19fc0*/  F2FP.BF16.F32.PACK_AB R224, RZ, R224 ;  /* 0x000000e0ffe0723e */ /* 0x000fe200000010ff */
[----:B------:R-:W-:-:S05]  /*19fd0*/  FMUL R225, R225, R2 ;  /* 0x00000002e1e17220 */ /* 0x000fca0000400000 */
[----:B------:R-:W-:Y:S01]  /*19fe0*/  F2FP.BF16.F32.PACK_AB R225, RZ, R225 ;  /* 0x000000e1ffe1723e */ /* 0x000fe200000010ff */
[----:B------:R-:W-:-:S05]  /*19ff0*/  FMUL R226, R226, R2 ;  /* 0x00000002e2e27220 */ /* 0x000fca0000400000 */
[----:B------:R-:W-:Y:S01]  /*1a000*/  F2FP.BF16.F32.PACK_AB R226, RZ, R226 ;  /* 0x000000e2ffe2723e */ /* 0x000fe200000010ff */
[----:B------:R-:W-:-:S05]  /*1a010*/  FMUL R227, R227, R2 ;  /* 0x00000002e3e37220 */ /* 0x000fca0000400000 */
[----:B------:R-:W-:Y:S01]  /*1a020*/  F2FP.BF16.F32.PACK_AB R227, RZ, R227 ;  /* 0x000000e3ffe3723e */ /* 0x000fe200000010ff */
[-C--:B------:R-:W-:Y:S01]  /*1a030*/  FMUL R228, R228, R2.reuse ;  /* 0x00000002e4e47220 */ /* 0x080fe20000400000 */
[----:B--2---:R-:W-:-:S05]  /*1a040*/  FMUL R3, R22, R2 ;  /* 0x0000000216037220 */ /* 0x004fca0000400000 */
[----:B------:R-:W-:-:S05]  /*1a050*/  F2FP.BF16.F32.PACK_AB R3, RZ, R3 ;  /* 0x00000003ff03723e */ /* 0x000fca00000010ff */
[----:B------:R3:W-:Y:S01]  /*1a060*/  @P6 STG.E.U16 desc[UR36][R12.64+0x52], R3 ;  /* 0x000052030c006986 */ /* 0x0007e2000c101524 */
[----:B------:R-:W-:Y:S01]  /*1a070*/  ISETP.GT.AND P6, PT, R0, 0x28, P5 ;  /* 0x000000280000780c */ /* 0x000fe20002fc4270 */
[----:B---3--:R-:W-:-:S05]  /*1a080*/  FMUL R3, R21, R2 ;  /* 0x0000000215037220 */ /* 0x008fca0000400000 */
[----:B------:R-:W-:-:S07]  /*1a090*/  F2FP.BF16.F32.PACK_AB R3, RZ, R3 ;  /* 0x00000003ff03723e */ /* 0x000fce00000010ff */
[----:B------:R0:W-:Y:S01]  /*1a0a0*/  @P6 STG.E.U16 desc[UR36][R14.64+0x50], R3 ;  /* 0x000050030e006986 */ /* 0x0001e2000c101524 */
[----:B------:R-:W-:Y:S01]  /*1a0b0*/  ISETP.GT.AND P6, PT, R0, 0x29, P5 ;  /* 0x000000290000780c */ /* 0x000fe20002fc4270 */
[----:B----4-:R-:W-:-:S05]  /*1a0c0*/  FMUL R17, R20, R2 ;  /* 0x0000000214117220 */ /* 0x010fca0000400000 */
[----:B------:R-:W-:-:S07]  /*1a0d0*/  F2FP.BF16.F32.PACK_AB R17, RZ, R17 ;  /* 0x00000011ff11723e */ /* 0x000fce00000010ff */
[----:B------:R-:W-:Y:S01]  /*1a0e0*/  @P6 STG.E.U16 desc[UR36][R14.64+0x52], R17 ;  /* 0x000052110e006986 */ /* 0x000fe2000c101524 */
[----:B------:R-:W-:Y:S02]  /*1a0f0*/  ISETP.GT.AND P6, PT, R0, 0x20, P1 ;  /* 0x000000200000780c */ /* 0x000fe40000fc4270 */
[----:B0-----:R-:W-:-:S11]  /*1a100*/  PRMT R3, R224, 0x7610, R3 ;  /* 0x00007610e0037816 */ /* 0x001fd60000000003 */
[----:B------:R-:W-:Y:S01]  /*1a110*/  @P6 STG.E.U16 desc[UR36][R6.64+0x40], R3 ;  /* 0x0000400306006986 */ /* 0x000fe2000c101524 */
[----:B------:R-:W-:-:S13]  /*1a120*/  ISETP.GT.AND P6, PT, R0, 0x21, P1 ;  /* 0x000000210000780c */ /* 0x000fda0000fc4270 */
[----:B------:R-:W-:Y:S01]  /*1a130*/  @P6 STG.E.U16 desc[UR36][R6.64+0x42], R225 ;  /* 0x000042e106006986 */ /* 0x000fe2000c101524 */
[----:B------:R-:W-:-:S13]  /*1a140*/  ISETP.GT.AND P6, PT, R0, 0x20, P4 ;  /* 0x000000200000780c */ /* 0x000fda00027c4270 */
[----:B------:R-:W-:Y:S01]  /*1a150*/  @P6 STG.E.U16 desc[UR36][R4.64+0x40], R226 ;  /* 0x000040e204006986 */ /* 0x000fe2000c101524 */
[----:B------:R-:W-:Y:S02]  /*1a160*/  ISETP.GT.AND P6, PT, R0, 0x21, P4 ;  /* 0x000000210000780c */ /* 0x000fe400027c4270 */
[----:B------:R-:W-:-:S11]  /*1a170*/  F2FP.BF16.F32.PACK_AB R228, RZ, R228 ;  /* 0x000000e4ffe4723e */ /* 0x000fd600000010ff */
[----:B------:R-:W-:Y:S01]  /*1a180*/  @P6 STG.E.U16 desc[UR36][R4.64+0x42], R227 ;  /* 0x000042e304006986 */ /* 0x000fe2000c101524 */
[----:B------:R-:W-:Y:S01]  /*1a190*/  ISETP.GT.AND P6, PT, R0, 0x28, P1 ;  /* 0x000000280000780c */ /* 0x000fe20000fc4270 */
[----:B------:R-:W-:-:S12]  /*1a1a0*/  FMUL R229, R229, R2 ;  /* 0x00000002e5e57220 */ /* 0x000fd80000400000 */
[----:B------:R-:W-:Y:S01]  /*1a1b0*/  @P6 STG.E.U16 desc[UR36][R6.64+0x50], R228 ;  /* 0x000050e406006986 */ /* 0x000fe2000c101524 */
[----:B------:R-:W-:Y:S02]  /*1a1c0*/  ISETP.GT.AND P6, PT, R0, 0x29, P1 ;  /* 0x000000290000780c */ /* 0x000fe40000fc4270 */
[----:B------:R-:W-:Y:S01]  /*1a1d0*/  F2FP.BF16.F32.PACK_AB R229, RZ, R229 ;  /* 0x000000e5ffe5723e */ /* 0x000fe200000010ff */
[----:B------:R-:W-:-:S10]  /*1a1e0*/  FMUL R230, R230, R2 ;  /* 0x00000002e6e67220 */ /* 0x000fd40000400000 */
        /* <DEDUP_REMOVED lines=729> */
[C---:B------:R-:W-:Y:S02]  /*1cf80*/  ISETP.GT.AND P6, PT, R0.reuse, 0xa8, P0 ;  /* 0x000000a80000780c */ /* 0x040fe400007c4270 */
[----:B------:R-:W-:Y:S02]  /*1cf90*/  ISETP.GT.AND P0, PT, R0, 0xa9, P0 ;  /* 0x000000a90000780c */ /* 0x000fe40000704270 */
[----:B------:R-:W-:Y:S01]  /*1cfa0*/  F2FP.BF16.F32.PACK_AB R45, RZ, R45 ;  /* 0x0000002dff2d723e */ /* 0x000fe200000010ff */
[-C--:B------:R-:W-:Y:S01]  /*1cfb0*/  FMUL R44, R44, R2.reuse ;  /* 0x000000022c2c7220 */ /* 0x080fe20000400000 */
[----:B------:R-:W-:-:S09]  /*1cfc0*/  FMUL R46, R46, R2 ;  /* 0x000000022e2e7220 */ /* 0x000fd20000400000 */
[----:B------:R-:W-:Y:S01]  /*1cfd0*/  @P0 STG.E.U16 desc[UR36][R12.64+0x152], R45 ;  /* 0x0001522d0c000986 */ /* 0x000fe2000c101524 */
[C---:B------:R-:W-:Y:S02]  /*1cfe0*/  ISETP.GT.AND P0, PT, R0.reuse, 0xa8, P5 ;  /* 0x000000a80000780c */ /* 0x040fe40002f04270 */
[----:B------:R-:W-:Y:S02]  /*1cff0*/  F2FP.BF16.F32.PACK_AB R44, RZ, R44 ;  /* 0x0000002cff2c723e */ /* 0x000fe400000010ff */
[----:B------:R-:W-:Y:S02]  /*1d000*/  F2FP.BF16.F32.PACK_AB R46, RZ, R46 ;  /* 0x0000002eff2e723e */ /* 0x000fe400000010ff */
[----:B------:R-:W-:Y:S01]  /*1d010*/  ISETP.GT.AND P5, PT, R0, 0xa9, P5 ;  /* 0x000000a90000780c */ /* 0x000fe20002fa4270 */
[----:B------:R0:W-:Y:S01]  /*1d020*/  @P6 STG.E.U16 desc[UR36][R12.64+0x150], R44 ;  /* 0x0001502c0c006986 */ /* 0x0001e2000c101524 */
[-C--:B------:R-:W-:Y:S01]  /*1d030*/  FMUL R47, R47, R2.reuse ;  /* 0x000000022f2f7220 */ /* 0x080fe20000400000 */
[----:B------:R-:W-:-:S04]  /*1d040*/  FMUL R32, R32, R2 ;  /* 0x0000000220207220 */ /* 0x000fc80000400000 */
[----:B------:R-:W-:Y:S01]  /*1d050*/  @P0 STG.E.U16 desc[UR36][R14.64+0x150], R46 ;  /* 0x0001502e0e000986 */ /* 0x000fe2000c101524 */
[----:B------:R-:W-:Y:S02]  /*1d060*/  ISETP.GT.AND P0, PT, R0, 0xa0, P1 ;  /* 0x000000a00000780c */ /* 0x000fe40000f04270 */
[----:B------:R-:W-:Y:S02]  /*1d070*/  F2FP.BF16.F32.PACK_AB R47, RZ, R47 ;  /* 0x0000002fff2f723e */ /* 0x000fe400000010ff */
[----:B------:R-:W-:-:S03]  /*1d080*/  F2FP.BF16.F32.PACK_AB R32, RZ, R32 ;  /* 0x00000020ff20723e */ /* 0x000fc600000010ff */
[----:B------:R-:W-:Y:S01]  /*1d090*/  @P5 STG.E.U16 desc[UR36][R14.64+0x152], R47 ;  /* 0x0001522f0e005986 */ /* 0x000fe2000c101524 */
[----:B------:R-:W-:Y:S01]  /*1d0a0*/  ISETP.GT.AND P5, PT, R0, 0xa1, P1 ;  /* 0x000000a10000780c */ /* 0x000fe20000fa4270 */
[----:B------:R-:W-:-:S04]  /*1d0b0*/  FMUL R33, R33, R2 ;  /* 0x0000000221217220 */ /* 0x000fc80000400000 */
[----:B------:R-:W-:Y:S01]  /*1d0c0*/  @P0 STG.E.U16 desc[UR36][R6.64+0x140], R32 ;  /* 0x0001402006000986 */ /* 0x000fe2000c101524 */
[----:B------:R-:W-:Y:S01]  /*1d0d0*/  ISETP.GT.AND P0, PT, R0, 0xa0, P4 ;  /* 0x000000a00000780c */ /* 0x000fe20002704270 */
[----:B------:R-:W-:Y:S01]  /*1d0e0*/  FMUL R34, R34, R2 ;  /* 0x0000000222227220 */ /* 0x000fe20000400000 */
[----:B------:R-:W-:-:S04]  /*1d0f0*/  F2FP.BF16.F32.PACK_AB R33, RZ, R33 ;  /* 0x00000021ff21723e */ /* 0x000fc800000010ff */
[----:B------:R-:W-:Y:S01]  /*1d100*/  F2FP.BF16.F32.PACK_AB R34, RZ, R34 ;  /* 0x00000022ff22723e */ /* 0x000fe200000010ff */
[----:B------:R-:W-:Y:S01]  /*1d110*/  @P5 STG.E.U16 desc[UR36][R6.64+0x142], R33 ;  /* 0x0001422106005986 */ /* 0x000fe2000c101524 */
[----:B------:R-:W-:Y:S01]  /*1d120*/  ISETP.GT.AND P5, PT, R0, 0xa1, P4 ;  /* 0x000000a10000780c */ /* 0x000fe200027a4270 */
[----:B------:R-:W-:-:S04]  /*1d130*/  FMUL R35, R35, R2 ;  /* 0x0000000223237220 */ /* 0x000fc80000400000 */
[----:B------:R-:W-:Y:S01]  /*1d140*/  @P0 STG.E.U16 desc[UR36][R4.64+0x140], R34 ;  /* 0x0001402204000986 */ /* 0x000fe2000c101524 */
[C---:B------:R-:W-:Y:S02]  /*1d150*/  ISETP.GT.AND P0, PT, R0.reuse, 0xa8, P1 ;  /* 0x000000a80000780c */ /* 0x040fe40000f04270 */
[----:B------:R-:W-:Y:S01]  /*1d160*/  ISETP.GT.AND P1, PT, R0, 0xa9, P1 ;  /* 0x000000a90000780c */ /* 0x000fe20000f24270 */
[-C--:B------:R-:W-:Y:S01]  /*1d170*/  FMUL R36, R36, R2.reuse ;  /* 0x0000000224247220 */ /* 0x080fe20000400000 */
[----:B------:R-:W-:Y:S01]  /*1d180*/  F2FP.BF16.F32.PACK_AB R35, RZ, R35 ;  /* 0x00000023ff23723e */ /* 0x000fe200000010ff */
[----:B------:R-:W-:-:S03]  /*1d190*/  FMUL R37, R37, R2 ;  /* 0x0000000225257220 */ /* 0x000fc60000400000 */
[----:B------:R-:W-:Y:S01]  /*1d1a0*/  F2FP.BF16.F32.PACK_AB R36, RZ, R36 ;  /* 0x00000024ff24723e */ /* 0x000fe200000010ff */
[----:B------:R-:W-:Y:S01]  /*1d1b0*/  @P5 STG.E.U16 desc[UR36][R4.64+0x142], R35 ;  /* 0x0001422304005986 */ /* 0x000fe2000c101524 */
[----:B------:R-:W-:Y:S02]  /*1d1c0*/  F2FP.BF16.F32.PACK_AB R37, RZ, R37 ;  /* 0x00000025ff25723e */ /* 0x000fe400000010ff */
[----:B------:R-:W-:-:S03]  /*1d1d0*/  ISETP.GT.AND P5, PT, R0, 0xa8, P4 ;  /* 0x000000a80000780c */ /* 0x000fc600027a4270 */
[----:B0-----:R-:W-:Y:S01]  /*1d1e0*/  @P1 MOV R12, R6 ;  /* 0x00000006000c1202 */ /* 0x001fe20000000f00 */
[----:B------:R-:W-:Y:S02]  /*1d1f0*/  @P1 IMAD.MOV.U32 R13, RZ, RZ, R7 ;  /* 0x000000ffff0d1224 */ /* 0x000fe400078e0007 */
[----:B------:R-:W-:Y:S01]  /*1d200*/  FMUL R38, R38, R2 ;  /* 0x0000000226267220 */ /* 0x000fe20000400000 */
[----:B------:R-:W-:Y:S01]  /*1d210*/  @P0 STG.E.U16 desc[UR36][R6.64+0x150], R36 ;  /* 0x0001502406000986 */ /* 0x000fe2000c101524 */
[----:B------:R-:W-:-:S03]  /*1d220*/  ISETP.GT.AND P4, PT, R0, 0xa9, P4 ;  /* 0x000000a90000780c */ /* 0x000fc60002784270 */
[----:B------:R-:W-:Y:S01]  /*1d230*/  @P1 STG.E.U16 desc[UR36][R12.64+0x152], R37 ;  /* 0x000152250c001986 */ /* 0x000fe2000c101524 */
[----:B------:R-:W-:Y:S01]  /*1d240*/  ISETP.GT.AND P1, PT, R0, 0xa0, P3 ;  /* 0x000000a00000780c */ /* 0x000fe20001f24270 */
[----:B------:R-:W-:Y:S01]  /*1d250*/  FMUL R39, R39, R2 ;  /* 0x0000000227277220 */ /* 0x000fe20000400000 */
[----:B------:R-:W-:Y:S01]  /*1d260*/  F2FP.BF16.F32.PACK_AB R38, RZ, R38 ;  /* 0x00000026ff26723e */ /* 0x000fe200000010ff */
[----:B------:R-:W-:Y:S01]  /*1d270*/  FMUL R24, R24, R2 ;  /* 0x0000000218187220 */ /* 0x000fe20000400000 */
[C---:B------:R-:W-:Y:S02]  /*1d280*/  ISETP.GT.AND P0, PT, R0.reuse, 0xa1, P3 ;  /* 0x000000a10000780c */ /* 0x040fe40001f04270 */
[----:B------:R-:W-:Y:S01]  /*1d290*/  F2FP.BF16.F32.PACK_AB R39, RZ, R39 ;  /* 0x00000027ff27723e */ /* 0x000fe200000010ff */
[----:B------:R-:W-:Y:S01]  /*1d2a0*/  @P5 STG.E.U16 desc[UR36][R4.64+0x150], R38 ;  /* 0x0001502604005986 */ /* 0x000fe2000c101524 */
[----:B------:R-:W-:Y:S02]  /*1d2b0*/  F2FP.BF16.F32.PACK_AB R24, RZ, R24 ;  /* 0x00000018ff18723e */ /* 0x000fe400000010ff */
[----:B------:R-:W-:Y:S01]  /*1d2c0*/  ISETP.GT.AND P5, PT, R0, 0xa0, P2 ;  /* 0x000000a00000780c */ /* 0x000fe200017a4270 */
[-C--:B------:R-:W-:Y:S01]  /*1d2d0*/  FMUL R25, R25, R2.reuse ;  /* 0x0000000219197220 */ /* 0x080fe20000400000 */
[----:B------:R0:W-:Y:S01]  /*1d2e0*/  @P4 STG.E.U16 desc[UR36][R4.64+0x152], R39 ;  /* 0x0001522704004986 */ /* 0x0001e2000c101524 */
[----:B------:R-:W-:-:S03]  /*1d2f0*/  FMUL R26, R26, R2 ;  /* 0x000000021a1a7220 */ /* 0x000fc60000400000 */
[----:B------:R-:W-:Y:S01]  /*1d300*/  @P1 STG.E.U16 desc[UR36][R8.64+0x140], R24 ;  /* 0x0001401808001986 */ /* 0x000fe2000c101524 */
[C---:B------:R-:W-:Y:S02]  /*1d310*/  ISETP.GT.AND P1, PT, R0.reuse, 0xa1, P2 ;  /* 0x000000a10000780c */ /* 0x040fe40001724270 */
[----:B------:R-:W-:Y:S02]  /*1d320*/  F2FP.BF16.F32.PACK_AB R25, RZ, R25 ;  /* 0x00000019ff19723e */ /* 0x000fe400000010ff */
[C---:B------:R-:W-:Y:S01]  /*1d330*/  ISETP.GT.AND P4, PT, R0.reuse, 0xa8, P2 ;  /* 0x000000a80000780c */ /* 0x040fe20001784270 */
[----:B------:R-:W-:Y:S01]  /*1d340*/  FMUL R27, R27, R2 ;  /* 0x000000021b1b7220 */ /* 0x000fe20000400000 */
[----:B------:R-:W-:Y:S01]  /*1d350*/  F2FP.BF16.F32.PACK_AB R26, RZ, R26 ;  /* 0x0000001aff1a723e */ /* 0x000fe200000010ff */
[----:B0-----:R-:W-:Y:S01]  /*1d360*/  @P5 IMAD.MOV.U32 R4, RZ, RZ, R10 ;  /* 0x000000ffff045224 */ /* 0x001fe200078e000a */
[----:B------:R-:W-:Y:S01]  /*1d370*/  @P0 STG.E.U16 desc[UR36][R8.64+0x142], R25 ;  /* 0x0001421908000986 */ /* 0x000fe2000c101524 */
[----:B------:R-:W-:Y:S01]  /*1d380*/  @P5 IMAD.MOV.U32 R5, RZ, RZ, R11 ;  /* 0x000000ffff055224 */ /* 0x000fe200078e000b */
[----:B------:R-:W-:-:S02]  /*1d390*/  ISETP.GT.AND P0, PT, R0, 0xa8, P3 ;  /* 0x000000a80000780c */ /* 0x000fc40001f04270 */
[----:B------:R-:W-:Y:S01]  /*1d3a0*/  ISETP.GT.AND P3, PT, R0, 0xa9, P3 ;  /* 0x000000a90000780c */ /* 0x000fe20001f64270 */
[-C--:B------:R-:W-:Y:S01]  /*1d3b0*/  FMUL R28, R28, R2.reuse ;  /* 0x000000021c1c7220 */ /* 0x080fe20000400000 */
[----:B------:R-:W-:Y:S01]  /*1d3c0*/  ISETP.GT.AND P2, PT, R0, 0xa9, P2 ;  /* 0x000000a90000780c */ /* 0x000fe20001744270 */
[----:B------:R0:W-:Y:S01]  /*1d3d0*/  @P5 STG.E.U16 desc[UR36][R4.64+0x140], R26 ;  /* 0x0001401a04005986 */ /* 0x0001e2000c101524 */
[-C--:B------:R-:W-:Y:S01]  /*1d3e0*/  FMUL R29, R29, R2.reuse ;  /* 0x000000021d1d7220 */ /* 0x080fe20000400000 */
[----:B------:R-:W-:Y:S01]  /*1d3f0*/  F2FP.BF16.F32.PACK_AB R27, RZ, R27 ;  /* 0x0000001bff1b723e */ /* 0x000fe200000010ff */
[-C--:B------:R-:W-:Y:S01]  /*1d400*/  FMUL R30, R30, R2.reuse ;  /* 0x000000021e1e7220 */ /* 0x080fe20000400000 */
[----:B------:R-:W-:Y:S01]  /*1d410*/  FMUL R31, R31, R2 ;  /* 0x000000021f1f7220 */ /* 0x000fe20000400000 */
[----:B------:R-:W-:Y:S02]  /*1d420*/  F2FP.BF16.F32.PACK_AB R28, RZ, R28 ;  /* 0x0000001cff1c723e */ /* 0x000fe400000010ff */
[----:B------:R-:W-:Y:S01]  /*1d430*/  F2FP.BF16.F32.PACK_AB R29, RZ, R29 ;  /* 0x0000001dff1d723e */ /* 0x000fe200000010ff */
[----:B0-----:R-:W-:Y:S01]  /*1d440*/  @P1 IMAD.MOV.U32 R4, RZ, RZ, R10 ;  /* 0x000000ffff041224 */ /* 0x001fe200078e000a */
[----:B------:R-:W-:-:S02]  /*1d450*/  @P1 MOV R5, R11 ;  /* 0x0000000b00051202 */ /* 0x000fc40000000f00 */
[----:B------:R-:W-:-:S03]  /*1d460*/  F2FP.BF16.F32.PACK_AB R30, RZ, R30 ;  /* 0x0000001eff1e723e */ /* 0x000fc600000010ff */
[----:B------:R0:W-:Y:S01]  /*1d470*/  @P1 STG.E.U16 desc[UR36][R4.64+0x142], R27 ;  /* 0x0001421b04001986 */ /* 0x0001e2000c101524 */
[----:B------:R-:W-:-:S03]  /*1d480*/  F2FP.BF16.F32.PACK_AB R31, RZ, R31 ;  /* 0x0000001fff1f723e */ /* 0x000fc600000010ff */
[----:B------:R1:W-:Y:S04]  /*1d490*/  @P0 STG.E.U16 desc[UR36][R8.64+0x150], R28 ;  /* 0x0001501c08000986 */ /* 0x0003e8000c101524 */
[----:B------:R1:W-:Y:S01]  /*1d4a0*/  @P3 STG.E.U16 desc[UR36][R8.64+0x152], R29 ;  /* 0x0001521d08003986 */ /* 0x0003e2000c101524 */
[----:B0-----:R-:W-:Y:S02]  /*1d4b0*/  @P4 IMAD.MOV.U32 R4, RZ, RZ, R10 ;  /* 0x000000ffff044224 */ /* 0x001fe400078e000a */
[----:B------:R-:W-:-:S05]  /*1d4c0*/  @P4 IMAD.MOV.U32 R5, RZ, RZ, R11 ;  /* 0x000000ffff054224 */ /* 0x000fca00078e000b */
[----:B------:R1:W-:Y:S04]  /*1d4d0*/  @P4 STG.E.U16 desc[UR36][R4.64+0x150], R30 ;  /* 0x0001501e04004986 */ /* 0x0003e8000c101524 */
[----:B------:R1:W-:Y:S02]  /*1d4e0*/  @P2 STG.E.U16 desc[UR36][R10.64+0x152], R31 ;  /* 0x0001521f0a002986 */ /* 0x0003e4000c101524 */
.L_x_548:
[----:B------:R-:W-:Y:S05]  /*1d4f0*/  BSYNC B0 ;  /* 0x0000000000007941 */ /* 0x000fea0003800000 */
.L_x_28:
[----:B01----:R-:W2:Y:S04]  /*1d500*/  LDL.LU R5, [R1+0x114] ;  /* 0x0001140001057983 */ /* 0x003ea80000300800 */
[----:B------:R-:W2:Y:S01]  /*1d510*/  LDL.LU R4, [R1+0x118] ;  /* 0x0001180001047983 */ /* 0x000ea20000300800 */
[----:B------:R-:W-:Y:S01]  /*1d520*/  ULDC UR4, c[0x0][0xc] ;  /* 0x0000030000047ab9 */ /* 0x000fe20000000800 */
[----:B------:R-:W-:Y:S01]  /*1d530*/  ULDC UR5, c[0x0][0x10] ;  /* 0x0000040000057ab9 */ /* 0x000fe20000000800 */
[----:B------:R-:W2:Y:S01]  /*1d540*/  LDC R3, c[0x0][0x14] ;  /* 0x00000500ff037b82 */ /* 0x000ea20000000800 */
[----:B------:R-:W-:Y:S01]  /*1d550*/  UIMAD.WIDE.U32 UR4, UR4, UR5, URZ ;  /* 0x00000005040472a5 */ /* 0x000fe2000f8e003f */
[----:B------:R-:W-:-:S05]  /*1d560*/  PRMT R0, RZ, 0x7610, R0 ;  /* 0x00007610ff007816 */ /* 0x000fca0000000000 */
[----:B--2---:R-:W-:-:S04]  /*1d570*/  IMAD.WIDE.U32 R4, R3, UR4, R4 ;  /* 0x0000000403047c25 */ /* 0x004fc8000f8e0004 */
[----:B------:R-:W-:Y:S01]  /*1d580*/  IMAD R3, R3, UR5, RZ ;  /* 0x0000000503037c24 */ /* 0x000fe2000f8e02ff */
[----:B------:R-:W-:Y:S01]  /*1d590*/  ULDC.64 UR4, c[0x0][0x650] ;  /* 0x0001940000047ab9 */ /* 0x000fe20000000a00 */
[----:B----4-:R-:W-:Y:S01]  /*1d5a0*/  IMAD.MOV.U32 R21, RZ, RZ, R4 ;  /* 0x000000ffff157224 */ /* 0x010fe200078e0004 */
[----:B------:R-:W-:Y:S01]  /*1d5b0*/  ISETP.GE.U32.AND P0, PT, R4, UR4, PT ;  /* 0x0000000404007c0c */ /* 0x000fe2000bf06070 */
[----:B------:R-:W-:Y:S01]  /*1d5c0*/  IMAD.IADD R23, R5, 0x1, R3 ;  /* 0x0000000105177824 */ /* 0x000fe200078e0203 */
[----:B------:R-:W-:Y:S02]  /*1d5d0*/  UMOV UR4, 0xffffffff ;  /* 0xffffffff00047882 */ /* 0x000fe40000000000 */
[----:B------:R-:W-:Y:S02]  /*1d5e0*/  MOV R3, UR4 ;  /* 0x0000000400037c02 */ /* 0x000fe40008000f00 */
[----:B------:R0:W-:Y:S01]  /*1d5f0*/  STL [R1+0x114], R23 ;  /* 0x0001141701007387 */ /* 0x0001e20000100800 */
[----:B------:R-:W-:Y:S01]  /*1d600*/  ISETP.GE.U32.AND.EX P0, PT, R23, UR5, PT, P0 ;  /* 0x0000000517007c0c */ /* 0x000fe2000bf06100 */
[----:B------:R-:W-:-:S02]  /*1d610*/  UMOV UR5, 0xffffffff ;  /* 0xffffffff00057882 */ /* 0x000fc40000000000 */
[----:B------:R0:W-:Y:S01]  /*1d620*/  STL [R1+0x118], R21 ;  /* 0x0001181501007387 */ /* 0x0001e20000100800 */
[----:B-----5:R-:W-:-:S03]  /*1d630*/  IMAD.U32 R17, RZ, RZ, UR5 ;  /* 0x00000005ff117e24 */ /* 0x020fc6000f8e00ff */
[----:B------:R0:W-:Y:S06]  /*1d640*/  STL [R1+0x108], R3 ;  /* 0x0001080301007387 */ /* 0x0001ec0000100800 */
[----:B------:R-:W-:Y:S05]  /*1d650*/  @P0 BRA `(.L_x_549) ;  /* 0x0000000400840947 */ /* 0x000fea0003800000 */
[----:B------:R-:W1:Y:S01]  /*1d660*/  S2R R17, SR_CTAID.X ;  /* 0x0000000000117919 */ /* 0x000e620000002500 */
[----:B------:R-:W2:Y:S01]  /*1d670*/  LDC.64 R10, c[0x0][0x628] ;  /* 0x00018a00ff0a7b82 */ /* 0x000ea20000000a00 */
[----:B------:R-:W-:Y:S01]  /*1d680*/  ULDC UR4, c[0x0][0x150] ;  /* 0x0000540000047ab9 */ /* 0x000fe20000000800 */
[----:B------:R-:W-:Y:S01]  /*1d690*/  IMAD.MOV.U32 R8, RZ, RZ, R21 ;  /* 0x000000ffff087224 */ /* 0x000fe200078e0015 */
[----:B------:R-:W4:Y:S01]  /*1d6a0*/  S2R R19, SR_CTAID.Y ;  /* 0x0000000000137919 */ /* 0x000f220000002600 */
[----:B------:R-:W-:-:S04]  /*1d6b0*/  IMAD.MOV.U32 R9, RZ, RZ, R23 ;  /* 0x000000ffff097224 */ /* 0x000fc800078e0017 */
[----:B------:R-:W0:Y:S08]  /*1d6c0*/  LDC R20, c[0x0][0x144] ;  /* 0x00005100ff147b82 */ /* 0x000e300000000800 */
[----:B------:R-:W0:Y:S08]  /*1d6d0*/  LDC R12, c[0x0][0x630] ;  /* 0x00018c00ff0c7b82 */ /* 0x000e300000000800 */
[----:B------:R-:W0:Y:S01]  /*1d6e0*/  LDC.64 R14, c[0x0][0x620] ;  /* 0x00018800ff0e7b82 */ /* 0x000e220000000a00 */
[----:B--2---:R-:W-:-:S04]  /*1d6f0*/  ISETP.NE.U32.AND P0, PT, R10, RZ, PT ;  /* 0x000000ff0a00720c */ /* 0x004fc80003f05070 */
[----:B------:R-:W-:Y:S02]  /*1d700*/  ISETP.NE.AND.EX P0, PT, R11, RZ, PT, P0 ;  /* 0x000000ff0b00720c */ /* 0x000fe40003f05300 */
[----:B-1----:R-:W-:-:S05]  /*1d710*/  I2FP.F32.U32 R0, R17 ;  /* 0x0000001100007245 */ /* 0x002fca0000201000 */
[----:B------:R-:W-:-:S04]  /*1d720*/  FMUL R0, R0, UR4 ;  /* 0x0000000400007c20 */ /* 0x000fc80008400000 */
[----:B------:R1:W2:Y:S02]  /*1d730*/  F2I.U32.TRUNC.NTZ R18, R0 ;  /* 0x0000000000127305 */ /* 0x0002a4000020f000 */
[----:B----4-:R-:W-:Y:S05]  /*1d740*/  @!P0 BRA `(.L_x_550) ;  /* 0x0000000000288947 */ /* 0x010fea0003800000 */
[----:B-1----:R-:W0:Y:S02]  /*1d750*/  LDC R0, c[0x0][0x634] ;  /* 0x00018d00ff007b82 */ /* 0x002e240000000800 */
[----:B0-----:R-:W-:-:S05]  /*1d760*/  IADD3 R3, P0, R21, R0, RZ ;  /* 0x0000000015037210 */ /* 0x001fca0007f1e0ff */
[----:B------:R-:W-:-:S04]  /*1d770*/  IMAD.X R13, RZ, RZ, R23, P0 ;  /* 0x000000ffff0d7224 */ /* 0x000fc800000e0617 */
[----:B------:R-:W-:-:S04]  /*1d780*/  IMAD.WIDE.U32 R4, R13, R10, RZ ;  /* 0x0000000a0d047225 */ /* 0x000fc800078e00ff */
[----:B------:R-:W-:-:S04]  /*1d790*/  IMAD.WIDE.U32 R6, P0, R3, R11, R4 ;  /* 0x0000000b03067225 */ /* 0x000fc80007800004 */
[----:B------:R-:W-:Y:S01]  /*1d7a0*/  IMAD.WIDE.U32 R4, R3, R10, RZ ;  /* 0x0000000a03047225 */ /* 0x000fe200078e00ff */
[----:B------:R-:W-:-:S03]  /*1d7b0*/  IADD3.X R9, RZ, RZ, RZ, P0, !PT ;  /* 0x000000ffff097210 */ /* 0x000fc600007fe4ff */
[----:B------:R-:W-:Y:S01]  /*1d7c0*/  IMAD.MOV.U32 R8, RZ, RZ, R7 ;  /* 0x000000ffff087224 */ /* 0x000fe200078e0007 */
[----:B------:R-:W-:-:S05]  /*1d7d0*/  IADD3 RZ, P0, R5, R6, RZ ;  /* 0x0000000605ff7210 */ /* 0x000fca0007f1e0ff */
[----:B------:R-:W-:-:S08]  /*1d7e0*/  IMAD.WIDE.U32.X R8, R13, R11, R8, P0 ;  /* 0x0000000b0d087225 */ /* 0x000fd000000e0408 */
.L_x_550:
[-CC-:B0-----:R-:W-:Y:S01]  /*1d7f0*/  SHF.R.U64 R27, R8, R12.reuse, R9.reuse ;  /* 0x0000000c081b7219 */ /* 0x181fe20000001209 */
[----:B------:R-:W0:Y:S01]  /*1d800*/  LDC.64 R24, c[0x0][0x640] ;  /* 0x00019000ff187b82 */ /* 0x000e220000000a00 */
[----:B-1----:R-:W-:Y:S01]  /*1d810*/  SHF.R.U32.HI R0, RZ, R12, R9 ;  /* 0x0000000cff007219 */ /* 0x002fe20000011609 */
[----:B------:R-:W-:Y:S01]  /*1d820*/  IMAD.MOV.U32 R4, RZ, RZ, R21 ;  /* 0x000000ffff047224 */ /* 0x000fe200078e0015 */
[----:B------:R-:W-:Y:S01]  /*1d830*/  IADD3 R3, P0, RZ, -R27, RZ ;  /* 0x8000001bff037210 */ /* 0x000fe20007f1e0ff */
[----:B--2---:R-:W-:Y:S01]  /*1d840*/  IMAD.MOV R18, RZ, RZ, -R18 ;  /* 0x000000ffff127224 */ /* 0x004fe200078e0a12 */
[----:B------:R-:W-:Y:S01]  /*1d850*/  ULDC UR4, c[0x0][0x154] ;  /* 0x0000550000047ab9 */ /* 0x000fe20000000800 */
[----:B------:R-:W-:Y:S02]  /*1d860*/  IMAD.MOV.U32 R7, RZ, RZ, 0x1 ;  /* 0x00000001ff077424 */ /* 0x000fe400078e00ff */
[----:B------:R-:W1:Y:S01]  /*1d870*/  LDC R6, c[0x0][0x618] ;  /* 0x00018600ff067b82 */ /* 0x000e620000000800 */
[----:B------:R-:W-:-:S02]  /*1d880*/  IMAD.X R5, RZ, RZ, ~R0, P0 ;  /* 0x000000ffff057224 */ /* 0x000fc400000e0e00 */
[----:B------:R-:W-:Y:S02]  /*1d890*/  IMAD R17, R20, R18, R17 ;  /* 0x0000001214117224 */ /* 0x000fe400078e0211 */
[-C--:B------:R-:W-:Y:S01]  /*1d8a0*/  IMAD R0, R5, R14.reuse, RZ ;  /* 0x0000000e05007224 */ /* 0x080fe200078e02ff */
[----:B------:R-:W-:Y:S02]  /*1d8b0*/  MOV R5, R23 ;  /* 0x0000001700057202 */ /* 0x000fe40000000f00 */
[----:B------:R-:W2:Y:S01]  /*1d8c0*/  LDC R8, c[0x0][0x608] ;  /* 0x00018200ff087b82 */ /* 0x000ea20000000800 */
[----:B------:R-:W-:-:S04]  /*1d8d0*/  IMAD.WIDE.U32 R4, R3, R14, R4 ;  /* 0x0000000e03047225 */ /* 0x000fc800078e0004 */
[----:B------:R-:W-:-:S03]  /*1d8e0*/  IMAD R3, R3, R15, R0 ;  /* 0x0000000f03037224 */ /* 0x000fc600078e0200 */
[----:B------:R-:W4:Y:S01]  /*1d8f0*/  LDC R22, c[0x0][0x658] ;  /* 0x00019600ff167b82 */ /* 0x000f220000000800 */
[----:B------:R-:W-:Y:S01]  /*1d900*/  I2FP.F32.U32 R0, R19 ;  /* 0x0000001300007245 */ /* 0x000fe20000201000 */
[----:B------:R-:W-:Y:S01]  /*1d910*/  IMAD.IADD R3, R5, 0x1, R3 ;  /* 0x0000000105037824 */ /* 0x000fe200078e0203 */
[----:B0-----:R-:W-:Y:S01]  /*1d920*/  ISETP.NE.U32.AND P0, PT, R24, RZ, PT ;  /* 0x000000ff1800720c */ /* 0x001fe20003f05070 */
[----:B------:R-:W-:Y:S02]  /*1d930*/  IMAD.MOV.U32 R5, RZ, RZ, -0x1 ;  /* 0xffffffffff057424 */ /* 0x000fe400078e00ff */
[----:B------:R-:W-:Y:S02]  /*1d940*/  FMUL R0, R0, UR4 ;  /* 0x0000000400007c20 */ /* 0x000fe40008400000 */
[----:B------:R-:W0:Y:S01]  /*1d950*/  LDC R18, c[0x0][0x148] ;  /* 0x00005200ff127b82 */ /* 0x000e220000000800 */
[----:B-1----:R-:W-:Y:S01]  /*1d960*/  SHF.R.U64 R12, R4, R6, R3 ;  /* 0x00000006040c7219 */ /* 0x002fe20000001203 */
[----:B------:R1:W0:Y:S01]  /*1d970*/  F2I.U32.TRUNC.NTZ R13, R0 ;  /* 0x00000000000d7305 */ /* 0x000222000020f000 */
[----:B------:R-:W-:-:S02]  /*1d980*/  ISETP.NE.AND.EX P0, PT, R25, RZ, PT, P0 ;  /* 0x000000ff1900720c */ /* 0x000fc40003f05300 */
[----:B------:R-:W-:-:S03]  /*1d990*/  SHF.R.U32.HI R3, RZ, R6, R3 ;  /* 0x00000006ff037219 */ /* 0x000fc60000011603 */
[----:B------:R-:W0:Y:S01]  /*1d9a0*/  LDC R15, c[0x0][0x600] ;  /* 0x00018000ff0f7b82 */ /* 0x000e220000000800 */
[-CC-:B--2---:R-:W-:Y:S02]  /*1d9b0*/  SHF.R.U64 R10, R12, R8.reuse, R3.reuse ;  /* 0x000000080c0a7219 */ /* 0x184fe40000001203 */
[----:B------:R-:W-:-:S05]  /*1d9c0*/  SHF.R.U32.HI R3, RZ, R8, R3 ;  /* 0x00000008ff037219 */ /* 0x000fca0000011603 */
[----:B------:R-:W2:Y:S01]  /*1d9d0*/  LDC R20, c[0x0][0x648] ;  /* 0x00019200ff147b82 */ /* 0x000ea20000000800 */
[-C--:B----4-:R-:W-:Y:S02]  /*1d9e0*/  SHF.L.U32 R4, R5, R22.reuse, RZ ;  /* 0x0000001605047219 */ /* 0x090fe400000006ff */
[-CC-:B------:R-:W-:Y:S02]  /*1d9f0*/  SHF.R.U64 R14, R10, R22.reuse, R3.reuse ;  /* 0x000000160a0e7219 */ /* 0x180fe40000001203 */
[----:B------:R-:W-:Y:S02]  /*1da00*/  SHF.R.U32.HI R5, RZ, R22, R3 ;  /* 0x00000016ff057219 */ /* 0x000fe40000011603 */
[----:B------:R-:W-:Y:S01]  /*1da10*/  LOP3.LUT R21, RZ, R4, RZ, 0x33, !PT ;  /* 0x00000004ff157212 */ /* 0x000fe200078e33ff */
[----:B------:R-:W4:Y:S01]  /*1da20*/  LDC R23, c[0x0][0x638] ;  /* 0x00018e00ff177b82 */ /* 0x000f220000000800 */
[----:B------:R-:W-:Y:S01]  /*1da30*/  SHF.L.U32 R22, R7, R22, RZ ;  /* 0x0000001607167219 */ /* 0x000fe200000006ff */
[----:B------:R-:W-:-:S06]  /*1da40*/  IMAD.MOV.U32 R4, RZ, RZ, R14 ;  /* 0x000000ffff047224 */ /* 0x000fcc00078e000e */
[----:B------:R-:W0:Y:S01]  /*1da50*/  LDC R26, c[0x0][0x610] ;  /* 0x00018400ff1a7b82 */ /* 0x000e220000000800 */
[----:B-1----:R-:W-:Y:S05]  /*1da60*/  @!P0 BRA `(.L_x_551) ;  /* 0x0000000000288947 */ /* 0x002fea0003800000 */
[----:B------:R-:W1:Y:S02]  /*1da70*/  LDC R3, c[0x0][0x64c] ;  /* 0x00019300ff037b82 */ /* 0x000e640000000800 */
[----:B-1----:R-:W-:-:S04]  /*1da80*/  IADD3 R3, P0, R14, R3, RZ ;  /* 0x000000030e037210 */ /* 0x002fc80007f1e0ff */
[----:B------:R-:W-:-:S05]  /*1da90*/  IADD3.X R11, RZ, R5, RZ, P0, !PT ;  /* 0x00000005ff0b7210 */ /* 0x000fca00007fe4ff */
[----:B------:R-:W-:-:S04]  /*1daa0*/  IMAD.WIDE.U32 R4, R11, R24, RZ ;  /* 0x000000180b047225 */ /* 0x000fc800078e00ff */
[----:B------:R-:W-:-:S04]  /*1dab0*/  IMAD.WIDE.U32 R6, P0, R3, R25, R4 ;  /* 0x0000001903067225 */ /* 0x000fc80007800004 */
[----:B------:R-:W-:-:S04]  /*1dac0*/  IMAD.WIDE.U32 R4, R3, R24, RZ ;  /* 0x0000001803047225 */ /* 0x000fc800078e00ff */
[----:B------:R-:W-:Y:S01]  /*1dad0*/  IMAD.X R9, RZ, RZ, RZ, P0 ;  /* 0x000000ffff097224 */ /* 0x000fe200000e06ff */
[----:B------:R-:W-:Y:S01]  /*1dae0*/  IADD3 RZ, P0, R5, R6, RZ ;  /* 0x0000000605ff7210 */ /* 0x000fe20007f1e0ff */
[----:B------:R-:W-:-:S04]  /*1daf0*/  IMAD.MOV.U32 R8, RZ, RZ, R7 ;  /* 0x000000ffff087224 */ /* 0x000fc800078e0007 */
[----:B------:R-:W-:-:S08]  /*1db00*/  IMAD.WIDE.U32.X R4, R11, R25, R8, P0 ;  /* 0x000000190b047225 */ /* 0x000fd000000e0408 */
.L_x_551:
[----:B------:R-:W1:Y:S01]  /*1db10*/  LDC R3, c[0x0][0x65c] ;  /* 0x00019700ff037b82 */ /* 0x000e620000000800 */
[----:B--2---:R-:W-:Y:S01]  /*1db20*/  SHF.R.U64 R0, R4, R20, R5 ;  /* 0x0000001404007219 */ /* 0x004fe20000001205 */
[----:B0-----:R-:W-:Y:S01]  /*1db30*/  VIADD R7, R15, 0xffffffff ;  /* 0xffffffff0f077836 */ /* 0x001fe20000000000 */
[----:B------:R-:W-:Y:S01]  /*1db40*/  LOP3.LUT R5, R10, R21, RZ, 0xc0, !PT ;  /* 0x000000150a057212 */ /* 0x000fe200078ec0ff */
[----:B------:R-:W-:Y:S01]  /*1db50*/  IMAD.MOV R13, RZ, RZ, -R13 ;  /* 0x000000ffff0d7224 */ /* 0x000fe200078e0a0d */
[----:B------:R-:W-:Y:S02]  /*1db60*/  R2UR UR5, R27 ;  /* 0x000000001b0572ca */ /* 0x000fe400000e0000 */
[----:B------:R-:W-:Y:S02]  /*1db70*/  LOP3.LUT R12, R12, R7, RZ, 0xc0, !PT ;  /* 0x000000070c0c7212 */ /* 0x000fe400078ec0ff */
[----:B-1----:R-:W-:Y:S02]  /*1db80*/  ISETP.NE.AND P0, PT, R3, 0x1, PT ;  /* 0x000000010300780c */ /* 0x002fe40003f05270 */
[----:B------:R-:W-:Y:S01]  /*1db90*/  IADD3 R3, -R0, RZ, RZ ;  /* 0x000000ff00037210 */ /* 0x000fe20007ffe1ff */
[----:B------:R-:W-:-:S04]  /*1dba0*/  IMAD R0, R22, R0, R5 ;  /* 0x0000000016007224 */ /* 0x000fc800078e0205 */
[----:B----4-:R-:W-:-:S04]  /*1dbb0*/  IMAD R3, R3, R23, R14 ;  /* 0x0000001703037224 */ /* 0x010fc800078e020e */
[----:B------:R-:W-:Y:S02]  /*1dbc0*/  IMAD R3, R3, R15, R12 ;  /* 0x0000000f03037224 */ /* 0x000fe400078e020c */
[----:B------:R-:W-:-:S04]  /*1dbd0*/  @P0 IMAD R17, R18, R13, R19 ;  /* 0x0000000d12110224 */ /* 0x000fc800078e0213 */
[----:B------:R-:W-:-:S05]  /*1dbe0*/  IMAD R0, R0, R26, R17 ;  /* 0x0000001a00007224 */ /* 0x000fca00078e0211 */
[----:B------:R-:W-:Y:S02]  /*1dbf0*/  SEL R4, R3, R0, !P0 ;  /* 0x0000000003047207 */ /* 0x000fe40004000000 */
[----:B------:R-:W-:Y:S01]  /*1dc00*/  SEL R0, R0, R3, !P0 ;  /* 0x0000000300007207 */ /* 0x000fe20004000000 */
[----:B------:R-:W-:Y:S01]  /*1dc10*/  IMAD.U32 R3, RZ, RZ, UR5 ;  /* 0x00000005ff037e24 */ /* 0x000fe2000f8e00ff */
[----:B------:R-:W-:Y:S02]  /*1dc20*/  R2UR UR4, R4 ;  /* 0x00000000040472ca */ /* 0x000fe400000e0000 */
[----:B------:R-:W-:Y:S01]  /*1dc30*/  R2UR UR6, R0 ;  /* 0x00000000000672ca */ /* 0x000fe200000e0000 */
[----:B------:R-:W-:Y:S01]  /*1dc40*/  IMAD.MOV.U32 R0, RZ, RZ, 0x1 ;  /* 0x00000001ff007424 */ /* 0x000fe200078e00ff */
[----:B------:R1:W-:Y:S09]  /*1dc50*/  STL [R1+0x108], R3 ;  /* 0x0001080301007387 */ /* 0x0003f20000100800 */
[----:B------:R-:W-:-:S07]  /*1dc60*/  IMAD.U32 R17, RZ, RZ, UR4 ;  /* 0x00000004ff117e24 */ /* 0x000fce000f8e00ff */
.L_x_549:
[----:B------:R-:W-:Y:S01]  /*1dc70*/  LOP3.LUT P0, RZ, R0, 0xff, RZ, 0xc0, !PT ;  /* 0x000000ff00ff7812 */ /* 0x000fe2000780c0ff */
[----:B------:R-:W-:-:S12]  /*1dc80*/  IMAD.U32 R18, RZ, RZ, UR6 ;  /* 0x00000006ff127e24 */ /* 0x000fd8000f8e00ff */
[----:B------:R-:W-:Y:S05]  /*1dc90*/  @P0 BRA `(.L_x_552) ;  /* 0xfffffe3400140947 */ /* 0x000fea000383ffff */
[----:B------:R-:W-:Y:S05]  /*1dca0*/  EXIT ;  /* 0x000000000000794d */ /* 0x000fea0003800000 */
.L_x_3:
[----:B------:R-:W2:Y:S01]  /*1dcb0*/  LDL R17, [R1+0x118] ;  /* 0x0001180001117983 */ /* 0x000ea20000100800 */
[----:B---3--:R-:W-:-:S03]  /*1dcc0*/  ULDC.64 UR4, c[0x0][0x650] ;  /* 0x0001940000047ab9 */ /* 0x008fc60000000a00 */
[----:B------:R-:W3:Y:S01]  /*1dcd0*/  LDL R18, [R1+0x114] ;  /* 0x0001140001127983 */ /* 0x000ee20000100800 */
[----:B------:R-:W-:Y:S01]  /*1dce0*/  PRMT R6, RZ, 0x7610, R6 ;  /* 0x00007610ff067816 */ /* 0x000fe20000000006 */
[----:B------:R-:W-:Y:S01]  /*1dcf0*/  IMAD.MOV.U32 R3, RZ, RZ, -0x1 ;  /* 0xffffffffff037424 */ /* 0x000fe200078e00ff */
[----:B------:R-:W-:Y:S01]  /*1dd00*/  MOV R2, 0xffffffff ;  /* 0xffffffff00027802 */ /* 0x000fe20000000f00 */
[----:B------:R-:W-:Y:S01]  /*1dd10*/  IMAD.MOV.U32 R10, RZ, RZ, -0x1 ;  /* 0xffffffffff0a7424 */ /* 0x000fe200078e00ff */
[----:B--2---:R-:W-:-:S04]  /*1dd20*/  ISETP.GE.U32.AND P0, PT, R17, UR4, PT ;  /* 0x0000000411007c0c */ /* 0x004fc8000bf06070 */
[----:B---3--:R-:W-:-:S13]  /*1dd30*/  ISETP.GE.U32.AND.EX P0, PT, R18, UR5, PT, P0 ;  /* 0x0000000512007c0c */ /* 0x008fda000bf06100 */
[----:B------:R-:W-:Y:S05]  /*1dd40*/  @P0 BRA `(.L_x_553) ;  /* 0x0000000400640947 */ /* 0x000fea0003800000 */
        /* <DEDUP_REMOVED lines=9> */
[----:B0-----:R-:W-:-:S04]  /*1dde0*/  IADD3 R9, P0, R17, R2, RZ ;  /* 0x0000000211097210 */ /* 0x001fc80007f1e0ff */
        /* <DEDUP_REMOVED lines=8> */
.L_x_554:
[--C-:B------:R-:W-:Y:S01]  /*1de70*/  SHF.R.U64 R10, R8, R12, R9.reuse ;  /* 0x0000000c080a7219 */ /* 0x100fe20000001209 */
[----:B------:R-:W0:Y:S01]  /*1de80*/  LDC R16, c[0x0][0x618] ;  /* 0x00018600ff107b82 */ /* 0x000e220000000800 */
[----:B------:R-:W-:Y:S01]  /*1de90*/  I2FP.F32.U32 R6, R4 ;  /* 0x0000000400067245 */ /* 0x000fe20000201000 */
[----:B------:R-:W-:Y:S01]  /*1dea0*/  ULDC UR4, c[0x0][0x150] ;  /* 0x0000540000047ab9 */ /* 0x000fe20000000800 */
[----:B------:R-:W-:Y:S02]  /*1deb0*/  MOV R3, R18 ;  /* 0x0000001200037202 */ /* 0x000fe40000000f00 */
[----:B------:R-:W-:Y:S01]  /*1dec0*/  SHF.R.U32.HI R2, RZ, R12, R9 ;  /* 0x0000000cff027219 */ /* 0x000fe20000011609 */
[----:B------:R-:W-:Y:S01]  /*1ded0*/  FMUL R9, R6, UR4 ;  /* 0x0000000406097c20 */ /* 0x000fe20008400000 */
[----:B------:R-:W-:Y:S01]  /*1dee0*/  IADD3 R5, P0, RZ, -R10, RZ ;  /* 0x8000000aff057210 */ /* 0x000fe20007f1e0ff */
[----:B------:R-:W1:Y:S01]  /*1def0*/  LDC.64 R18, c[0x0][0x640] ;  /* 0x00019000ff127b82 */ /* 0x000e620000000a00 */
[----:B------:R-:W-:-:S03]  /*1df00*/  ULDC UR4, c[0x0][0x154] ;  /* 0x0000550000047ab9 */ /* 0x000fc60000000800 */
[----:B------:R-:W-:Y:S01]  /*1df10*/  IMAD.X R7, RZ, RZ, ~R2, P0 ;  /* 0x000000ffff077224 */ /* 0x000fe200000e0e02 */
[----:B------:R-:W2:Y:S01]  /*1df20*/  F2I.U32.TRUNC.NTZ R9, R9 ;  /* 0x0000000900097305 */ /* 0x000ea2000020f000 */
[----:B------:R-:W-:Y:S02]  /*1df30*/  IMAD.MOV.U32 R2, RZ, RZ, R17 ;  /* 0x000000ffff027224 */ /* 0x000fe400078e0011 */
[----:B------:R-:W3:Y:S01]  /*1df40*/  LDC R11, c[0x0][0x144] ;  /* 0x00005100ff0b7b82 */ /* 0x000ee20000000800 */
[-C--:B------:R-:W-:Y:S02]  /*1df50*/  IMAD R6, R7, R14.reuse, RZ ;  /* 0x0000000e07067224 */ /* 0x080fe400078e02ff */
[----:B------:R-:W-:-:S04]  /*1df60*/  IMAD.WIDE.U32 R2, R5, R14, R2 ;  /* 0x0000000e05027225 */ /* 0x000fc800078e0002 */
[----:B------:R-:W-:Y:S01]  /*1df70*/  IMAD R5, R5, R15, R6 ;  /* 0x0000000f05057224 */ /* 0x000fe200078e0206 */
[----:B------:R-:W4:Y:S01]  /*1df80*/  LDC R12, c[0x0][0x608] ;  /* 0x00018200ff0c7b82 */ /* 0x000f220000000800 */
[----:B------:R-:W-:Y:S02]  /*1df90*/  IMAD.MOV.U32 R6, RZ, RZ, -0x1 ;  /* 0xffffffffff067424 */ /* 0x000fe400078e00ff */
[----:B------:R-:W-:Y:S01]  /*1dfa0*/  IMAD.IADD R3, R3, 0x1, R5 ;  /* 0x0000000103037824 */ /* 0x000fe200078e0205 */
[----:B------:R-:W-:-:S04]  /*1dfb0*/  I2FP.F32.U32 R5, R0 ;  /* 0x0000000000057245 */ /* 0x000fc80000201000 */
[----:B------:R-:W5:Y:S01]  /*1dfc0*/  LDC R7, c[0x0][0x658] ;  /* 0x00019600ff077b82 */ /* 0x000f620000000800 */
[-C--:B0-----:R-:W-:Y:S01]  /*1dfd0*/  SHF.R.U64 R8, R2, R16.reuse, R3 ;  /* 0x0000001002087219 */ /* 0x081fe20000001203 */
[----:B--2---:R-:W-:Y:S01]  /*1dfe0*/  IMAD.MOV R2, RZ, RZ, -R9 ;  /* 0x000000ffff027224 */ /* 0x004fe200078e0a09 */
[----:B-1----:R-:W-:Y:S01]  /*1dff0*/  ISETP.NE.U32.AND P0, PT, R18, RZ, PT ;  /* 0x000000ff1200720c */ /* 0x002fe20003f05070 */
[----:B------:R-:W-:Y:S01]  /*1e000*/  FMUL R5, R5, UR4 ;  /* 0x0000000405057c20 */ /* 0x000fe20008400000 */
[----:B------:R-:W-:Y:S02]  /*1e010*/  SHF.R.U32.HI R3, RZ, R16, R3 ;  /* 0x00000010ff037219 */ /* 0x000fe40000011603 */
[----:B------:R-:W-:Y:S01]  /*1e020*/  ISETP.NE.AND.EX P0, PT, R19, RZ, PT, P0 ;  /* 0x000000ff1300720c */ /* 0x000fe20003f05300 */
[----:B------:R-:W0:Y:S01]  /*1e030*/  LDC R15, c[0x0][0x148] ;  /* 0x00005200ff0f7b82 */ /* 0x000e220000000800 */
[----:B---3--:R-:W-:Y:S02]  /*1e040*/  IMAD R17, R11, R2, R4 ;  /* 0x000000020b117224 */ /* 0x008fe400078e0204 */
[----:B------:R-:W-:-:S05]  /*1e050*/  IMAD.MOV.U32 R4, RZ, RZ, 0x1 ;  /* 0x00000001ff047424 */ /* 0x000fca00078e00ff */
[----:B------:R-:W1:Y:S01]  /*1e060*/  LDC R14, c[0x0][0x600] ;  /* 0x00018000ff0e7b82 */ /* 0x000e620000000800 */
[-CC-:B----4-:R-:W-:Y:S02]  /*1e070*/  SHF.R.U64 R11, R8, R12.reuse, R3.reuse ;  /* 0x0000000c080b7219 */ /* 0x190fe40000001203 */
[----:B------:R-:W-:Y:S02]  /*1e080*/  SHF.R.U32.HI R2, RZ, R12, R3 ;  /* 0x0000000cff027219 */ /* 0x000fe40000011603 */
[----:B------:R2:W3:Y:S03]  /*1e090*/  F2I.U32.TRUNC.NTZ R12, R5 ;  /* 0x00000005000c7305 */ /* 0x0004e6000020f000 */
[----:B------:R-:W4:Y:S01]  /*1e0a0*/  LDC R20, c[0x0][0x648] ;  /* 0x00019200ff147b82 */ /* 0x000f220000000800 */
[-C--:B-----5:R-:W-:Y:S02]  /*1e0b0*/  SHF.L.U32 R6, R6, R7.reuse, RZ ;  /* 0x0000000706067219 */ /* 0x0a0fe400000006ff */
[----:B------:R-:W-:-:S02]  /*1e0c0*/  SHF.R.U64 R13, R11, R7, R2 ;  /* 0x000000070b0d7219 */ /* 0x000fc40000001202 */
[-C--:B------:R-:W-:Y:S02]  /*1e0d0*/  SHF.R.U32.HI R3, RZ, R7.reuse, R2 ;  /* 0x00000007ff037219 */ /* 0x080fe40000011602 */
[----:B------:R-:W-:Y:S01]  /*1e0e0*/  SHF.L.U32 R16, R4, R7, RZ ;  /* 0x0000000704107219 */ /* 0x000fe200000006ff */
[----:B------:R-:W0:Y:S01]  /*1e0f0*/  LDC R21, c[0x0][0x638] ;  /* 0x00018e00ff157b82 */ /* 0x000e220000000800 */
[----:B------:R-:W-:Y:S02]  /*1e100*/  LOP3.LUT R22, RZ, R6, RZ, 0x33, !PT ;  /* 0x00000006ff167212 */ /* 0x000fe400078e33ff */
[----:B------:R-:W-:-:S05]  /*1e110*/  MOV R2, R13 ;  /* 0x0000000d00027202 */ /* 0x000fca0000000f00 */
[----:B------:R-:W0:Y:S01]  /*1e120*/  LDC R23, c[0x0][0x610] ;  /* 0x00018400ff177b82 */ /* 0x000e220000000800 */
[----:B--23--:R-:W-:Y:S05]  /*1e130*/  @!P0 BRA `(.L_x_555) ;  /* 0x0000000000288947 */ /* 0x00cfea0003800000 */
[----:B------:R-:W2:Y:S02]  /*1e140*/  LDC R2, c[0x0][0x64c] ;  /* 0x00019300ff027b82 */ /* 0x000ea40000000800 */
[----:B--2---:R-:W-:-:S05]  /*1e150*/  IADD3 R7, P0, R13, R2, RZ ;  /* 0x000000020d077210 */ /* 0x004fca0007f1e0ff */
[----:B------:R-:W-:-:S04]  /*1e160*/  IMAD.X R9, RZ, RZ, R3, P0 ;  /* 0x000000ffff097224 */ /* 0x000fc800000e0603 */
[----:B------:R-:W-:-:S04]  /*1e170*/  IMAD.WIDE.U32 R2, R9, R18, RZ ;  /* 0x0000001209027225 */ /* 0x000fc800078e00ff */
[----:B------:R-:W-:-:S04]  /*1e180*/  IMAD.WIDE.U32 R4, P0, R7, R19, R2 ;  /* 0x0000001307047225 */ /* 0x000fc80007800002 */
[----:B------:R-:W-:-:S04]  /*1e190*/  IMAD.WIDE.U32 R2, R7, R18, RZ ;  /* 0x0000001207027225 */ /* 0x000fc800078e00ff */
[----:B------:R-:W-:Y:S01]  /*1e1a0*/  IMAD.X R7, RZ, RZ, RZ, P0 ;  /* 0x000000ffff077224 */ /* 0x000fe200000e06ff */
[----:B------:R-:W-:Y:S01]  /*1e1b0*/  IADD3 RZ, P0, R3, R4, RZ ;  /* 0x0000000403ff7210 */ /* 0x000fe20007f1e0ff */
[----:B------:R-:W-:-:S04]  /*1e1c0*/  IMAD.MOV.U32 R6, RZ, RZ, R5 ;  /* 0x000000ffff067224 */ /* 0x000fc800078e0005 */
[----:B------:R-:W-:-:S08]  /*1e1d0*/  IMAD.WIDE.U32.X R2, R9, R19, R6, P0 ;  /* 0x0000001309027225 */ /* 0x000fd000000e0406 */
.L_x_555:
[----:B------:R-:W2:Y:S01]  /*1e1e0*/  LDC R4, c[0x0][0x65c] ;  /* 0x00019700ff047b82 */ /* 0x000ea20000000800 */
[----:B----4-:R-:W-:Y:S01]  /*1e1f0*/  SHF.R.U64 R3, R2, R20, R3 ;  /* 0x0000001402037219 */ /* 0x010fe20000001203 */
[----:B------:R-:W-:Y:S01]  /*1e200*/  IMAD.MOV R12, RZ, RZ, -R12 ;  /* 0x000000ffff0c7224 */ /* 0x000fe200078e0a0c */
[----:B------:R-:W-:Y:S01]  /*1e210*/  LOP3.LUT R2, R11, R22, RZ, 0xc0, !PT ;  /* 0x000000160b027212 */ /* 0x000fe200078ec0ff */
[----:B------:R-:W-:Y:S01]  /*1e220*/  IMAD.MOV.U32 R6, RZ, RZ, 0x1 ;  /* 0x00000001ff067424 */ /* 0x000fe200078e00ff */
[----:B-1----:R-:W-:-:S03]  /*1e230*/  IADD3 R5, R14, -0x1, RZ ;  /* 0xffffffff0e057810 */ /* 0x002fc60007ffe0ff */
[----:B------:R-:W-:Y:S01]  /*1e240*/  IMAD R2, R16, R3, R2 ;  /* 0x0000000310027224 */ /* 0x000fe200078e0202 */
[----:B------:R-:W-:Y:S02]  /*1e250*/  LOP3.LUT R5, R8, R5, RZ, 0xc0, !PT ;  /* 0x0000000508057212 */ /* 0x000fe400078ec0ff */
[----:B--2---:R-:W-:Y:S01]  /*1e260*/  ISETP.NE.AND P0, PT, R4, 0x1, PT ;  /* 0x000000010400780c */ /* 0x004fe20003f05270 */
[----:B------:R-:W-:-:S12]  /*1e270*/  IMAD.MOV R4, RZ, RZ, -R3 ;  /* 0x000000ffff047224 */ /* 0x000fd800078e0a03 */
[----:B0-----:R-:W-:Y:S02]  /*1e280*/  @P0 IMAD R17, R15, R12, R0 ;  /* 0x0000000c0f110224 */ /* 0x001fe400078e0200 */
[----:B------:R-:W-:Y:S02]  /*1e290*/  IMAD R0, R4, R21, R13 ;  /* 0x0000001504007224 */ /* 0x000fe400078e020d */
[----:B------:R-:W-:Y:S02]  /*1e2a0*/  IMAD R2, R2, R23, R17 ;  /* 0x0000001702027224 */ /* 0x000fe400078e0211 */
[----:B------:R-:W-:-:S05]  /*1e2b0*/  IMAD R5, R0, R14, R5 ;  /* 0x0000000e00057224 */ /* 0x000fca00078e0205 */
[----:B------:R-:W-:Y:S02]  /*1e2c0*/  SEL R3, R5, R2, !P0 ;  /* 0x0000000205037207 */ /* 0x000fe40004000000 */
[----:B------:R-:W-:-:S07]  /*1e2d0*/  SEL R2, R2, R5, !P0 ;  /* 0x0000000502027207 */ /* 0x000fce0004000000 */
.L_x_553:
[----:B------:R-:W-:-:S08]  /*1e2e0*/  NOP ;  /* 0x0000000000007918 */ /* 0x000fd00000000000 */
[----:B------:R-:W0:-:S00]  /*1e2f0*/  USETMAXREG.DEALLOC.CTAPOOL 0x18 ;  /* 0x00000018000079c8 */ /* 0x000e0000080e0500 */
[----:B------:R-:W-:-:S13]  /*1e300*/  ISETP.NE.AND P0, PT, RZ, UR8, PT ;  /* 0x00000008ff007c0c */ /* 0x000fda000bf05270 */
[----:B------:R-:W-:Y:S05]  /*1e310*/  @P0 EXIT ;  /* 0x000000000000094d */ /* 0x000fea0003800000 */
[----:B0-----:R-:W-:Y:S01]  /*1e320*/  LOP3.LUT P0, RZ, R6, 0xff, RZ, 0xc0, !PT ;  /* 0x000000ff06ff7812 */ /* 0x001fe2000780c0ff */
[----:B------:R-:W-:Y:S02]  /*1e330*/  IMAD.MOV.U32 R0, RZ, RZ, 0x1 ;  /* 0x00000001ff007424 */ /* 0x000fe400078e00ff */
[----:B------:R-:W-:-:S10]  /*1e340*/  IMAD.MOV.U32 R6, RZ, RZ, RZ ;  /* 0x000000ffff067224 */ /* 0x000fd400078e00ff */
[----:B------:R-:W-:Y:S05]  /*1e350*/  @!P0 BRA `(.L_x_556) ;  /* 0x0000000c005c8947 */ /* 0x000fea0003800000 */
[----:B------:R-:W2:Y:S01]  /*1e360*/  LDL R5, [R1+0x104] ;  /* 0x0001040001057983 */ /* 0x000ea20000100800 */
[----:B------:R-:W0:Y:S01]  /*1e370*/  LDC R0, c[0x0][0x28c] ;  /* 0x0000a300ff007b82 */ /* 0x000e220000000800 */
[----:B------:R-:W-:Y:S01]  /*1e380*/  ULDC UR5, c[0x0][0x658] ;  /* 0x0001960000057ab9 */ /* 0x000fe20000000800 */
[----:B------:R-:W-:Y:S01]  /*1e390*/  UMOV UR7, 0xffffffff ;  /* 0xffffffff00077882 */ /* 0x000fe20000000000 */
[----:B------:R-:W1:Y:S01]  /*1e3a0*/  S2R R4, SR_TID.X ;  /* 0x0000000000047919 */ /* 0x000e620000002100 */
[----:B------:R-:W-:Y:S01]  /*1e3b0*/  ULDC UR6, c[0x0][0xc] ;  /* 0x0000030000067ab9 */ /* 0x000fe20000000800 */
[----:B------:R-:W-:Y:S01]  /*1e3c0*/  UMOV UR9, 0x1 ;  /* 0x0000000100097882 */ /* 0x000fe20000000000 */
[----:B------:R-:W-:Y:S01]  /*1e3d0*/  BSSY B0, `(.L_x_556) ;  /* 0x00000cf000007945 */ /* 0x000fe20003800000 */
[----:B------:R-:W-:Y:S01]  /*1e3e0*/  USHF.L.U32 UR18, UR9, UR5, URZ ;  /* 0x0000000509127299 */ /* 0x000fe2000800063f */
[----:B------:R-:W-:Y:S01]  /*1e3f0*/  IMAD.MOV.U32 R9, RZ, RZ, 0x1 ;  /* 0x00000001ff097424 */ /* 0x000fe200078e00ff */
[----:B------:R-:W-:Y:S01]  /*1e400*/  ULDC UR4, c[0x0][0x600] ;  /* 0x0001800000047ab9 */ /* 0x000fe20000000800 */
[----:B------:R-:W-:Y:S01]  /*1e410*/  IMAD.MOV.U32 R6, RZ, RZ, RZ ;  /* 0x000000ffff067224 */ /* 0x000fe200078e00ff */
[----:B------:R-:W-:Y:S01]  /*1e420*/  UIADD3 UR4, UR4, -0x1, URZ ;  /* 0xffffffff04047890 */ /* 0x000fe2000fffe03f */
[----:B------:R-:W-:Y:S01]  /*1e430*/  ULDC.64 UR22, c[0x0][0x198] ;  /* 0x0000660000167ab9 */ /* 0x000fe20000000a00 */
[----:B0-----:R-:W-:-:S02]  /*1e440*/  IADD3 R0, R0, 0x3f, RZ ;  /* 0x0000003f00007810 */ /* 0x001fc40007ffe0ff */
[C---:B-1----:R-:W-:Y:S02]  /*1e450*/  LOP3.LUT P2, RZ, R4.reuse, 0x7f, RZ, 0xc0, !PT ;  /* 0x0000007f04ff7812 */ /* 0x042fe4000784c0ff */
[----:B------:R-:W-:-:S04]  /*1e460*/  LOP3.LUT P0, RZ, R4, 0x1f, RZ, 0xc0, !PT ;  /* 0x0000001f04ff7812 */ /* 0x000fc8000780c0ff */
[----:B------:R-:W-:Y:S02]  /*1e470*/  PLOP3.LUT P0, PT, P0, P2, PT, 0x8a, 0x0 ;  /* 0x000000000000781c */ /* 0x000fe40000705172 */
[----:B--2---:R-:W-:Y:S02]  /*1e480*/  R2UR UR8, R5 ;  /* 0x00000000050872ca */ /* 0x004fe400000e0000 */
[----:B------:R-:W-:-:S04]  /*1e490*/  SHF.R.S32.HI R5, RZ, 0x1f, R0 ;  /* 0x0000001fff057819 */ /* 0x000fc80000011400 */
[----:B------:R-:W-:Y:S01]  /*1e4a0*/  LEA.HI R5, R5, R0, RZ, 0x6 ;  /* 0x0000000005057211 */ /* 0x000fe200078f30ff */
[----:B------:R-:W-:-:S03]  /*1e4b0*/  IMAD.MOV.U32 R0, RZ, RZ, 0x1 ;  /* 0x00000001ff007424 */ /* 0x000fc600078e00ff */
[----:B------:R-:W-:-:S03]  /*1e4c0*/  SHF.R.S32.HI R7, RZ, 0x6, R5 ;  /* 0x00000006ff077819 */ /* 0x000fc60000011405 */
[----:B------:R-:W-:Y:S02]  /*1e4d0*/  ULOP3.LUT UR24, UR8, 0x2, URZ, 0xfc, !UPT ;  /* 0x0000000208187892 */ /* 0x000fe4000f8efc3f */
[----:B------:R-:W-:Y:S01]  /*1e4e0*/  USHF.L.U32 UR8, UR7, UR5, URZ ;  /* 0x0000000507087299 */ /* 0x000fe2000800063f */
[----:B------:R-:W-:Y:S02]  /*1e4f0*/  VIADD R16, R7, 0x1 ;  /* 0x0000000107107836 */ /* 0x000fe40000000000 */
[----:B------:R-:W-:Y:S01]  /*1e500*/  ULDC UR7, c[0x0][0x10] ;  /* 0x0000040000077ab9 */ /* 0x000fe20000000800 */
[----:B------:R-:W-:Y:S01]  /*1e510*/  ULDC UR5, c[0x0][0x14] ;  /* 0x0000050000057ab9 */ /* 0x000fe20000000800 */
[----:B------:R-:W-:Y:S02]  /*1e520*/  UIMAD.WIDE.U32 UR6, UR6, UR7, URZ ;  /* 0x00000007060672a5 */ /* 0x000fe4000f8e003f */
[----:B------:R-:W-:Y:S02]  /*1e530*/  ULOP3.LUT UR17, URZ, UR8, URZ, 0x33, !UPT ;  /* 0x000000083f117292 */ /* 0x000fe4000f8e333f */
[----:B------:R-:W-:-:S02]  /*1e540*/  UIMAD.WIDE.U32 UR20, UR6, UR5, URZ ;  /* 0x00000005061472a5 */ /* 0x000fc4000f8e003f */
[----:B------:R-:W-:-:S04]  /*1e550*/  UIMAD UR13, UR7, UR5, URZ ;  /* 0x00000005070d72a4 */ /* 0x000fc8000f8e023f */
[----:B------:R-:W-:-:S12]  /*1e560*/  UIADD3 UR13, UR21, UR13, URZ ;  /* 0x0000000d150d7290 */ /* 0x000fd8000fffe03f */
.L_x_568:
[----:B------:R-:W-:-:S03]  /*1e570*/  UMOV UR5, 0xffffffff ;  /* 0xffffffff00057882 */ /* 0x000fc60000000000 */
[----:B------:R-:W-:Y:S05]  /*1e580*/  BRA.DIV UR5, `(.L_x_557) ;  /* 0x0000000e05a47947 */ /* 0x000fea000b800000 */
[----:B------:R-:W-:-:S13]  /*1e590*/  ELECT P6, URZ, PT ;  /* 0x00000000003f782f */ /* 0x000fda00038c0000 */
.L_x_578:
[----:B------:R-:W0:Y:S01]  /*1e5a0*/  LDC R4, c[0x0][0x28c] ;  /* 0x0000a300ff047b82 */ /* 0x000e220000000800 */
[----:B------:R-:W-:Y:S01]  /*1e5b0*/  BSSY B1, `(.L_x_558) ;  /* 0x0000038000017945 */ /* 0x000fe20003800000 */
[----:B0-----:R-:W-:-:S13]  /*1e5c0*/  ISETP.LT.OR P6, PT, R4, 0x1, !P6 ;  /* 0x000000010400780c */ /* 0x001fda00077c1670 */
[----:B------:R-:W-:Y:S05]  /*1e5d0*/  @P6 BRA `(.L_x_559) ;  /* 0x0000000000d46947 */ /* 0x000fea0003800000 */
[----:B------:R-:W-:Y:S01]  /*1e5e0*/  IMAD R3, R3, 0xb0, RZ ;  /* 0x000000b003037824 */ /* 0x000fe200078e02ff */
[----:B------:R-:W-:Y:S01]  /*1e5f0*/  MOV R13, RZ ;  /* 0x000000ff000d7202 */ /* 0x000fe20000000f00 */
[----:B------:R-:W-:Y:S02]  /*1e600*/  IMAD R2, R2, 0x180, RZ ;  /* 0x0000018002027824 */ /* 0x000fe400078e02ff */
[----:B------:R-:W-:Y:S02]  /*1e610*/  IMAD.MOV.U32 R4, RZ, RZ, R16 ;  /* 0x000000ffff047224 */ /* 0x000fe400078e0010 */
[----:B------:R-:W-:Y:S02]  /*1e620*/  IMAD.MOV.U32 R5, RZ, RZ, R0 ;  /* 0x000000ffff057224 */ /* 0x000fe400078e0000 */
[----:B------:R-:W-:-:S07]  /*1e630*/  IMAD.MOV.U32 R8, RZ, RZ, R6 ;  /* 0x000000ffff087224 */ /* 0x000fce00078e0006 */
.L_x_563:
[----:B------:R-:W0:Y:S01]  /*1e640*/  S2R R12, SR_CgaCtaId ;  /* 0x00000000000c7919 */ /* 0x000e220000008800 */
[----:B------:R-:W-:Y:S01]  /*1e650*/  MOV R11, 0x400 ;  /* 0x00000400000b7802 */ /* 0x000fe20000000f00 */
[----:B------:R-:W1:Y:S03]  /*1e660*/  @!P2 LDC R14, c[0x0][0x500] ;  /* 0x00014000ff0eab82 */ /* 0x000e660000000800 */
[----:B0-----:R-:W-:Y:S02]  /*1e670*/  LEA R15, R12, R11, 0x18 ;  /* 0x0000000b0c0f7211 */ /* 0x001fe400078ec0ff */
[----:B------:R-:W-:-:S03]  /*1e680*/  SHF.L.U32 R12, R5, 0x1f, RZ ;  /* 0x0000001f050c7819 */ /* 0x000fc600000006ff */
[----:B------:R-:W-:-:S04]  /*1e690*/  IMAD R11, R8, 0x8, R15 ;  /* 0x00000008080b7824 */ /* 0x000fc800078e020f */
[----:B------:R-:W0:Y:S02]  /*1e6a0*/  SYNCS.PHASECHK.TRANS64.TRYWAIT P1, [R11+URZ+0x18], R12 ;  /* 0x0000180c0b0075a7 */ /* 0x000e24000802017f */
[----:B01----:R-:W-:Y:S05]  /*1e6b0*/  @!P1 BRA `(.L_x_560) ;  /* 0x0000000c00789947 */ /* 0x003fea0003800000 */
.L_x_579:
[----:B------:R-:W-:Y:S01]  /*1e6c0*/  UPRMT UR5, UR24, 0x9910, URZ ;  /* 0x0000991018057896 */ /* 0x000fe2000800003f */
[----:B------:R1:W-:Y:S03]  /*1e6d0*/  @!P2 SYNCS.ARRIVE.TRANS64 RZ, [R11+URZ], R14 ;  /* 0x0000000e0bffa9a7 */ /* 0x0003e6000800003f */
[----:B------:R-:W-:-:S06]  /*1e6e0*/  UISETP.NE.AND UP0, UPT, UR5, 0x2, UPT ;  /* 0x000000020500788c */ /* 0x000fcc000bf05270 */
[----:B------:R-:W-:-:S13]  /*1e6f0*/  PLOP3.LUT P1, PT, PT, PT, UP0, 0x80, 0x0 ;  /* 0x000000000000781c */ /* 0x000fda0003f2f008 */
[----:B-1----:R-:W-:Y:S05]  /*1e700*/  @P1 BRA `(.L_x_561) ;  /* 0x0000000000041947 */ /* 0x002fea0003800000 */
[----:B------:R-:W-:Y:S01]  /*1e710*/  BPT.TRAP 0x1 ;  /* 0x000000040000795c */ /* 0x000fe20000300000 */
.L_x_561:
[----:B------:R-:W-:Y:S05]  /*1e720*/  @P0 BRA `(.L_x_562) ;  /* 0x0000000000040947 */ /* 0x000fea0003800000 */
[----:B------:R-:W-:Y:S01]  /*1e730*/  BPT.TRAP 0x1 ;  /* 0x000000040000795c */ /* 0x000fe20000300000 */
.L_x_562:
[C-C-:B0-----:R-:W-:Y:S01]  /*1e740*/  IMAD R12, R8.reuse, 0xc000, R15.reuse ;  /* 0x0000c000080c7824 */ /* 0x141fe200078e020f */
[----:B------:R-:W-:Y:S01]  /*1e750*/  R2UR UR9, R11 ;  /* 0x000000000b0972ca */ /* 0x000fe200000e0000 */
[----:B------:R-:W-:Y:S01]  /*1e760*/  IMAD R15, R8, 0x5800, R15 ;  /* 0x00005800080f7824 */ /* 0x000fe200078e020f */
[----:B------:R-:W-:Y:S01]  /*1e770*/  UIADD3 UR6, UP0, UR22, 0xf0, URZ ;  /* 0x000000f016067890 */ /* 0x000fe2000ff1e03f */
[----:B------:R-:W-:Y:S01]  /*1e780*/  VIADD R4, R4, 0xffffffff ;  /* 0xffffffff04047836 */ /* 0x000fe20000000000 */
[----:B------:R-:W-:Y:S01]  /*1e790*/  R2UR UR5, R12 ;  /* 0x000000000c0572ca */ /* 0x000fe200000e0000 */
[----:B------:R-:W-:Y:S01]  /*1e7a0*/  UIADD3 UR26, UP1, UR22, 0x1f0, URZ ;  /* 0x000001f0161a7890 */ /* 0x000fe2000ff3e03f */
[----:B------:R-:W-:Y:S01]  /*1e7b0*/  R2UR UR8, R15 ;  /* 0x000000000f0872ca */ /* 0x000fe200000e0000 */
[----:B------:R-:W-:Y:S01]  /*1e7c0*/  UIADD3.X UR7, URZ, UR23, URZ, UP0, !UPT ;  /* 0x000000173f077290 */ /* 0x000fe200087fe43f */
[----:B------:R-:W-:Y:S01]  /*1e7d0*/  R2UR UR11, R2 ;  /* 0x00000000020b72ca */ /* 0x000fe200000e0000 */
[----:B------:R-:W-:Y:S01]  /*1e7e0*/  UIADD3.X UR27, URZ, UR23, URZ, UP1, !UPT ;  /* 0x000000173f1b7290 */ /* 0x000fe20008ffe43f */
[----:B------:R-:W-:Y:S01]  /*1e7f0*/  R2UR UR10, R13 ;  /* 0x000000000d0a72ca */ /* 0x000fe200000e0000 */
[----:B------:R-:W-:Y:S01]  /*1e800*/  UMOV UR14, 0x0 ;  /* 0x00000000000e7882 */ /* 0x000fe20000000000 */
[----:B------:R-:W-:Y:S01]  /*1e810*/  R2UR UR12, R10 ;  /* 0x000000000a0c72ca */ /* 0x000fe200000e0000 */
[----:B------:R-:W-:Y:S01]  /*1e820*/  UMOV UR15, 0x10000000 ;  /* 0x10000000000f7882 */ /* 0x000fe20000000000 */
[----:B------:R-:W-:Y:S01]  /*1e830*/  R2UR UR19, R3 ;  /* 0x00000000031372ca */ /* 0x000fe200000e0000 */
[----:B------:R-:W-:Y:S01]  /*1e840*/  VIADD R13, R13, 0x40 ;  /* 0x000000400d0d7836 */ /* 0x000fe20000000000 */
[----:B------:R-:W-:Y:S01]  /*1e850*/  ISETP.GT.AND P3, PT, R4, 0x1, PT ;  /* 0x000000010400780c */ /* 0x000fe20003f64270 */
[----:B------:R-:W-:Y:S01]  /*1e860*/  UIADD3 UR5, UR5, 0x100, URZ ;  /* 0x0000010005057890 */ /* 0x000fe2000fffe03f */
[----:B------:R-:W-:Y:S01]  /*1e870*/  IADD3 R8, R8, 0x1, RZ ;  /* 0x0000000108087810 */ /* 0x000fe20007ffe0ff */
[----:B------:R-:W-:-:S03]  /*1e880*/  UIADD3 UR16, UR8, 0x24100, URZ ;  /* 0x0002410008107890 */ /* 0x000fc6000fffe03f */
[C---:B------:R-:W-:Y:S02]  /*1e890*/  ISETP.NE.AND P1, PT, R8.reuse, 0x3, PT ;  /* 0x000000030800780c */ /* 0x040fe40003f25270 */
[----:B------:R-:W-:Y:S02]  /*1e8a0*/  UMOV UR8, UR5 ;  /* 0x0000000500087c82 */ /* 0x000fe40008000000 */
[----:B------:R0:W-:Y:S01]  /*1e8b0*/  UTMALDG.3D [UR8], [UR6], desc[UR14] ;  /* 0x00000e08060075b4 */ /* 0x0001e20008011000 */
[----:B------:R-:W-:Y:S02]  /*1e8c0*/  SEL R12, RZ, 0x1, P1 ;  /* 0x00000001ff0c7807 */ /* 0x000fe40000800000 */
[----:B------:R-:W-:Y:S02]  /*1e8d0*/  SEL R8, R8, RZ, P1 ;  /* 0x000000ff08087207 */ /* 0x000fe40000800000 */
[----:B------:R-:W-:Y:S01]  /*1e8e0*/  LOP3.LUT R5, R5, R12, RZ, 0x3c, !PT ;  /* 0x0000000c05057212 */ /* 0x000fe200078e3cff */
[----:B0-----:R-:W-:Y:S01]  /*1e8f0*/  UMOV UR8, UR16 ;  /* 0x0000001000087c82 */ /* 0x001fe20008000000 */
[----:B------:R-:W-:-:S02]  /*1e900*/  UMOV UR11, UR19 ;  /* 0x00000013000b7c82 */ /* 0x000fc40008000000 */
[----:B------:R0:W-:Y:S02]  /*1e910*/  UTMALDG.3D [UR8], [UR26], desc[UR14] ;  /* 0x00000e081a0075b4 */ /* 0x0001e40008011000 */
[----:B0-----:R-:W-:Y:S05]  /*1e920*/  @P3 BRA `(.L_x_563) ;  /* 0xfffffffc00443947 */ /* 0x001fea000383ffff */
.L_x_559:
[----:B------:R-:W-:Y:S05]  /*1e930*/  BSYNC B1 ;  /* 0x0000000000017941 */ /* 0x000fea0003800000 */
.L_x_558:
[----:B------:R-:W2:Y:S01]  /*1e940*/  LDL.LU R14, [R1+0x114] ;  /* 0x00011400010e7983 */ /* 0x000ea20000300800 */
[----:B------:R-:W-:Y:S01]  /*1e950*/  LOP3.LUT P1, RZ, R9, 0xff, RZ, 0xc0, !PT ;  /* 0x000000ff09ff7812 */ /* 0x000fe2000782c0ff */
[C---:B------:R-:W-:Y:S01]  /*1e960*/  IMAD.IADD R6, R7.reuse, 0x1, R6 ;  /* 0x0000000107067824 */ /* 0x040fe200078e0206 */
[----:B------:R-:W-:Y:S01]  /*1e970*/  ULDC.64 UR6, c[0x0][0x650] ;  /* 0x0001940000067ab9 */ /* 0x000fe20000000a00 */
[----:B------:R-:W3:Y:S01]  /*1e980*/  LDL.LU R12, [R1+0x118] ;  /* 0x00011800010c7983 */ /* 0x000ee20000300800 */
[----:B------:R-:W-:Y:S01]  /*1e990*/  ISETP.GE.U32.AND P3, PT, R7, 0x3, PT ;  /* 0x000000030700780c */ /* 0x000fe20003f66070 */
[----:B------:R-:W-:Y:S01]  /*1e9a0*/  BSSY B1, `(.L_x_564) ;  /* 0x000006f000017945 */ /* 0x000fe20003800000 */
[----:B------:R-:W-:Y:S01]  /*1e9b0*/  IMAD.MOV.U32 R10, RZ, RZ, -0x1 ;  /* 0xffffffffff0a7424 */ /* 0x000fe200078e00ff */
[----:B------:R-:W-:Y:S02]  /*1e9c0*/  PRMT R4, RZ, 0x7610, R4 ;  /* 0x00007610ff047816 */ /* 0x000fe40000000004 */
[----:B------:R-:W-:-:S04]  /*1e9d0*/  PRMT R9, RZ, 0x7610, R9 ;  /* 0x00007610ff097816 */ /* 0x000fc80000000009 */
[----:B------:R-:W0:Y:S01]  /*1e9e0*/  @P1 S2R R3, SR_CgaCtaId ;  /* 0x0000000000031919 */ /* 0x000e220000008800 */
[----:B------:R-:W-:-:S04]  /*1e9f0*/  @P1 MOV R2, 0x400 ;  /* 0x0000040000021802 */ /* 0x000fc80000000f00 */
[----:B0-----:R-:W-:-:S04]  /*1ea00*/  @P1 LEA R2, R3, R2, 0x18 ;  /* 0x0000000203021211 */ /* 0x001fc800078ec0ff */
[----:B------:R0:W-:Y:S01]  /*1ea10*/  @P1 SYNCS.ARRIVE.TRANS64.A1T0 RZ, [R2+URZ+0x48], RZ ;  /* 0x000048ff02ff19a7 */ /* 0x0001e2000810003f */
[----:B------:R-:W-:-:S04]  /*1ea20*/  ISETP.GT.U32.AND P1, PT, R6, 0x2, PT ;  /* 0x000000020600780c */ /* 0x000fc80003f24070 */
[----:B------:R-:W-:Y:S01]  /*1ea30*/  ISETP.LT.U32.AND P1, PT, R7, 0x3, P1 ;  /* 0x000000030700780c */ /* 0x000fe20000f21070 */
[----:B0-----:R-:W-:-:S04]  /*1ea40*/  IMAD.WIDE.U32 R2, R6, -0x55555555, RZ ;  /* 0xaaaaaaab06027825 */ /* 0x001fc800078e00ff */
[----:B------:R-:W-:Y:S01]  /*1ea50*/  IMAD.MOV.U32 R2, RZ, RZ, -0x1 ;  /* 0xffffffffff027424 */ /* 0x000fe200078e00ff */
[----:B------:R-:W-:Y:S02]  /*1ea60*/  SHF.R.U32.HI R5, RZ, 0x1, R3 ;  /* 0x00000001ff057819 */ /* 0x000fe40000011603 */
[----:B------:R-:W-:-:S03]  /*1ea70*/  SEL R3, RZ, 0x1, !P1 ;  /* 0x00000001ff037807 */ /* 0x000fc60004800000 */
[----:B------:R-:W-:Y:S01]  /*1ea80*/  IMAD R6, R5, -0x3, R6 ;  /* 0xfffffffd05067824 */ /* 0x000fe200078e0206 */
[----:B------:R-:W-:Y:S02]  /*1ea90*/  LOP3.LUT R0, R0, R3, RZ, 0x3c, !PT ;  /* 0x0000000300007212 */ /* 0x000fe400078e3cff */
[----:B------:R-:W-:Y:S02]  /*1eaa0*/  MOV R3, 0xffffffff ;  /* 0xffffffff00037802 */ /* 0x000fe40000000f00 */
[----:B------:R-:W-:Y:S02]  /*1eab0*/  @P3 LOP3.LUT R0, R0, 0x1, R5, 0x78, !PT ;  /* 0x0000000100003812 */ /* 0x000fe400078e7805 */
[----:B---3--:R-:W-:-:S04]  /*1eac0*/  IADD3 R12, P1, R12, UR20, RZ ;  /* 0x000000140c0c7c10 */ /* 0x008fc8000ff3e0ff */
[----:B--2---:R-:W-:Y:S01]  /*1ead0*/  IADD3.X R14, R14, UR13, RZ, P1, !PT ;  /* 0x0000000d0e0e7c10 */ /* 0x004fe20008ffe4ff */
[----:B------:R0:W-:Y:S01]  /*1eae0*/  STL [R1+0x118], R12 ;  /* 0x0001180c01007387 */ /* 0x0001e20000100800 */
[----:B------:R-:W-:-:S03]  /*1eaf0*/  ISETP.GE.U32.AND P1, PT, R12, UR6, PT ;  /* 0x000000060c007c0c */ /* 0x000fc6000bf26070 */
[----:B------:R0:W-:Y:S01]  /*1eb00*/  STL [R1+0x114], R14 ;  /* 0x0001140e01007387 */ /* 0x0001e20000100800 */
[----:B------:R-:W-:-:S13]  /*1eb10*/  ISETP.GE.U32.AND.EX P1, PT, R14, UR7, PT, P1 ;  /* 0x000000070e007c0c */ /* 0x000fda000bf26110 */
[----:B0-----:R-:W-:Y:S05]  /*1eb20*/  @P1 BRA `(.L_x_565) ;  /* 0x0000000400581947 */ /* 0x001fea0003800000 */
[----:B------:R-:W0:Y:S01]  /*1eb30*/  S2R R8, SR_CTAID.X ;  /* 0x0000000000087919 */ /* 0x000e220000002500 */
[----:B------:R-:W1:Y:S01]  /*1eb40*/  LDC R15, c[0x0][0x65c] ;  /* 0x00019700ff0f7b82 */ /* 0x000e620000000800 */
[----:B------:R-:W-:Y:S01]  /*1eb50*/  ULDC UR5, c[0x0][0x150] ;  /* 0x0000540000057ab9 */ /* 0x000fe20000000800 */
[----:B------:R-:W-:Y:S01]  /*1eb60*/  ULDC.64 UR6, c[0x0][0x628] ;  /* 0x00018a0000067ab9 */ /* 0x000fe20000000a00 */
[----:B------:R-:W2:Y:S01]  /*1eb70*/  S2R R2, SR_CTAID.Y ;  /* 0x0000000000027919 */ /* 0x000ea20000002600 */
[----:B------:R-:W-:Y:S01]  /*1eb80*/  ISETP.NE.U32.AND P1, PT, RZ, UR6, PT ;  /* 0x00000006ff007c0c */ /* 0x000fe2000bf25070 */
[----:B------:R-:W-:-:S03]  /*1eb90*/  ULDC UR8, c[0x0][0x630] ;  /* 0x00018c0000087ab9 */ /* 0x000fc60000000800 */
[----:B------:R-:W3:Y:S01]  /*1eba0*/  LDC R5, c[0x0][0x144] ;  /* 0x00005100ff057b82 */ /* 0x000ee20000000800 */
[----:B------:R-:W-:-:S07]  /*1ebb0*/  ISETP.NE.AND.EX P1, PT, RZ, UR7, PT, P1 ;  /* 0x00000007ff007c0c */ /* 0x000fce000bf25310 */
[----:B------:R-:W4:Y:S01]  /*1ebc0*/  LDC R11, c[0x0][0x148] ;  /* 0x00005200ff0b7b82 */ /* 0x000f220000000800 */
[----:B-1----:R-:W-:Y:S02]  /*1ebd0*/  ISETP.NE.AND P4, PT, R15, 0x1, PT ;  /* 0x000000010f00780c */ /* 0x002fe40003f85270 */
[----:B0-----:R-:W-:Y:S02]  /*1ebe0*/  I2FP.F32.U32 R3, R8 ;  /* 0x0000000800037245 */ /* 0x001fe40000201000 */
[----:B--2---:R-:W-:-:S03]  /*1ebf0*/  I2FP.F32.U32 R4, R2 ;  /* 0x0000000200047245 */ /* 0x004fc60000201000 */
[----:B------:R-:W-:Y:S01]  /*1ec00*/  FMUL R3, R3, UR5 ;  /* 0x0000000503037c20 */ /* 0x000fe20008400000 */
[----:B------:R-:W-:Y:S02]  /*1ec10*/  ULDC UR5, c[0x0][0x154] ;  /* 0x0000550000057ab9 */ /* 0x000fe40000000800 */
[----:B------:R-:W-:-:S03]  /*1ec20*/  FMUL R10, R4, UR5 ;  /* 0x00000005040a7c20 */ /* 0x000fc60008400000 */
[----:B------:R-:W0:Y:S08]  /*1ec30*/  F2I.U32.TRUNC.NTZ R3, R3 ;  /* 0x0000000300037305 */ /* 0x000e30000020f000 */
[----:B------:R-:W1:Y:S01]  /*1ec40*/  F2I.U32.TRUNC.NTZ R10, R10 ;  /* 0x0000000a000a7305 */ /* 0x000e62000020f000 */
[----:B0-----:R-:W-:Y:S01]  /*1ec50*/  IMAD.MOV R4, RZ, RZ, -R3 ;  /* 0x000000ffff047224 */ /* 0x001fe200078e0a03 */
[----:B------:R-:W-:-:S03]  /*1ec60*/  MOV R3, R14 ;  /* 0x0000000e00037202 */ /* 0x000fc60000000f00 */
[----:B---3--:R-:W-:Y:S02]  /*1ec70*/  IMAD R8, R5, R4, R8 ;  /* 0x0000000405087224 */ /* 0x008fe400078e0208 */
[----:B-1----:R-:W-:-:S04]  /*1ec80*/  IMAD.MOV R4, RZ, RZ, -R10 ;  /* 0x000000ffff047224 */ /* 0x002fc800078e0a0a */
[----:B----4-:R-:W-:Y:S02]  /*1ec90*/  @P4 IMAD R8, R11, R4, R2 ;  /* 0x000000040b084224 */ /* 0x010fe400078e0202 */
[----:B------:R-:W-:Y:S01]  /*1eca0*/  IMAD.MOV.U32 R2, RZ, RZ, R12 ;  /* 0x000000ffff027224 */ /* 0x000fe200078e000c */
[----:B------:R-:W-:Y:S06]  /*1ecb0*/  @!P1 BRA `(.L_x_566) ;  /* 0x0000000000289947 */ /* 0x000fec0003800000 */
[----:B------:R-:W-:Y:S02]  /*1ecc0*/  ULDC UR5, c[0x0][0x634] ;  /* 0x00018d0000057ab9 */ /* 0x000fe40000000800 */
[----:B------:R-:W-:-:S05]  /*1ecd0*/  IADD3 R3, P1, R12, UR5, RZ ;  /* 0x000000050c037c10 */ /* 0x000fca000ff3e0ff */
[----:B------:R-:W-:-:S04]  /*1ece0*/  IMAD.X R11, RZ, RZ, R14, P1 ;  /* 0x000000ffff0b7224 */ /* 0x000fc800008e060e */
[----:B------:R-:W-:-:S04]  /*1ecf0*/  IMAD.WIDE.U32 R4, R11, UR6, RZ ;  /* 0x000000060b047c25 */ /* 0x000fc8000f8e00ff */
[----:B------:R-:W-:-:S04]  /*1ed00*/  IMAD.WIDE.U32 R4, P1, R3, UR7, R4 ;  /* 0x0000000703047c25 */ /* 0x000fc8000f820004 */
[----:B------:R-:W-:-:S04]  /*1ed10*/  IMAD.WIDE.U32 R2, R3, UR6, RZ ;  /* 0x0000000603027c25 */ /* 0x000fc8000f8e00ff */
[----:B------:R-:W-:Y:S01]  /*1ed20*/  IMAD.MOV.U32 R2, RZ, RZ, R5 ;  /* 0x000000ffff027224 */ /* 0x000fe200078e0005 */
[----:B------:R-:W-:Y:S01]  /*1ed30*/  IADD3 RZ, P3, R3, R4, RZ ;  /* 0x0000000403ff7210 */ /* 0x000fe20007f7e0ff */
[----:B------:R-:W-:-:S04]  /*1ed40*/  IMAD.X R3, RZ, RZ, RZ, P1 ;  /* 0x000000ffff037224 */ /* 0x000fc800008e06ff */
[----:B------:R-:W-:-:S08]  /*1ed50*/  IMAD.WIDE.U32.X R2, R11, UR7, R2, P3 ;  /* 0x000000070b027c25 */ /* 0x000fd000098e0402 */
.L_x_566:
[--C-:B------:R-:W-:Y:S01]  /*1ed60*/  SHF.R.U64 R10, R2, UR8, R3.reuse ;  /* 0x00000008020a7c19 */ /* 0x100fe20008001203 */
[----:B------:R-:W-:Y:S01]  /*1ed70*/  ULDC.64 UR6, c[0x0][0x620] ;  /* 0x0001880000067ab9 */ /* 0x000fe20000000a00 */
[----:B------:R-:W-:Y:S01]  /*1ed80*/  SHF.R.U32.HI R2, RZ, UR8, R3 ;  /* 0x00000008ff027c19 */ /* 0x000fe20008011603 */
[----:B------:R-:W-:Y:S01]  /*1ed90*/  IMAD.MOV.U32 R3, RZ, RZ, R14 ;  /* 0x000000ffff037224 */ /* 0x000fe200078e000e */
[----:B------:R-:W-:Y:S01]  /*1eda0*/  IADD3 R11, P1, RZ, -R10, RZ ;  /* 0x8000000aff0b7210 */ /* 0x000fe20007f3e0ff */
[----:B------:R-:W-:-:S04]  /*1edb0*/  ULDC UR5, c[0x0][0x618] ;  /* 0x0001860000057ab9 */ /* 0x000fc80000000800 */
[----:B------:R-:W-:-:S04]  /*1edc0*/  IMAD.X R2, RZ, RZ, ~R2, P1 ;  /* 0x000000ffff027224 */ /* 0x000fc800008e0e02 */
[----:B------:R-:W-:-:S04]  /*1edd0*/  IMAD R2, R2, UR6, RZ ;  /* 0x0000000602027c24 */ /* 0x000fc8000f8e02ff */
[----:B------:R-:W-:Y:S01]  /*1ede0*/  IMAD R5, R11, UR7, R2 ;  /* 0x000000070b057c24 */ /* 0x000fe2000f8e0202 */
[----:B------:R-:W-:-:S05]  /*1edf0*/  MOV R2, R12 ;  /* 0x0000000c00027202 */ /* 0x000fca0000000f00 */
[----:B------:R-:W-:Y:S01]  /*1ee00*/  IMAD.WIDE.U32 R2, R11, UR6, R2 ;  /* 0x000000060b027c25 */ /* 0x000fe2000f8e0002 */
[----:B------:R-:W-:Y:S02]  /*1ee10*/  ULDC.64 UR6, c[0x0][0x640] ;  /* 0x0001900000067ab9 */ /* 0x000fe40000000a00 */
[----:B------:R-:W-:Y:S01]  /*1ee20*/  ISETP.NE.U32.AND P1, PT, RZ, UR6, PT ;  /* 0x00000006ff007c0c */ /* 0x000fe2000bf25070 */
[----:B------:R-:W-:-:S03]  /*1ee30*/  IMAD.IADD R3, R3, 0x1, R5 ;  /* 0x0000000103037824 */ /* 0x000fc600078e0205 */
[----:B------:R-:W-:Y:S02]  /*1ee40*/  ISETP.NE.AND.EX P1, PT, RZ, UR7, PT, P1 ;  /* 0x00000007ff007c0c */ /* 0x000fe4000bf25310 */
[--C-:B------:R-:W-:Y:S02]  /*1ee50*/  SHF.R.U64 R11, R2, UR5, R3.reuse ;  /* 0x00000005020b7c19 */ /* 0x100fe40008001203 */
[----:B------:R-:W-:Y:S01]  /*1ee60*/  SHF.R.U32.HI R2, RZ, UR5, R3 ;  /* 0x00000005ff027c19 */ /* 0x000fe20008011603 */
[----:B------:R-:W-:-:S03]  /*1ee70*/  ULDC UR5, c[0x0][0x608] ;  /* 0x0001820000057ab9 */ /* 0x000fc60000000800 */
[--C-:B------:R-:W-:Y:S02]  /*1ee80*/  SHF.R.U64 R12, R11, UR5, R2.reuse ;  /* 0x000000050b0c7c19 */ /* 0x100fe40008001202 */
[----:B------:R-:W-:Y:S01]  /*1ee90*/  SHF.R.U32.HI R3, RZ, UR5, R2 ;  /* 0x00000005ff037c19 */ /* 0x000fe20008011602 */
[----:B------:R-:W-:-:S03]  /*1eea0*/  ULDC UR5, c[0x0][0x658] ;  /* 0x0001960000057ab9 */ /* 0x000fc60000000800 */
[--C-:B------:R-:W-:Y:S02]  /*1eeb0*/  SHF.R.U64 R13, R12, UR5, R3.reuse ;  /* 0x000000050c0d7c19 */ /* 0x100fe40008001203 */
[----:B------:R-:W-:-:S03]  /*1eec0*/  SHF.R.U32.HI R14, RZ, UR5, R3 ;  /* 0x00000005ff0e7c19 */ /* 0x000fc60008011603 */
[----:B------:R-:W-:Y:S02]  /*1eed0*/  IMAD.MOV.U32 R2, RZ, RZ, R13 ;  /* 0x000000ffff027224 */ /* 0x000fe400078e000d */
[----:B------:R-:W-:Y:S01]  /*1eee0*/  IMAD.MOV.U32 R3, RZ, RZ, R14 ;  /* 0x000000ffff037224 */ /* 0x000fe200078e000e */
[----:B------:R-:W-:Y:S06]  /*1eef0*/  @!P1 BRA `(.L_x_567) ;  /* 0x0000000000289947 */ /* 0x000fec0003800000 */
[----:B------:R-:W-:Y:S02]  /*1ef00*/  ULDC UR5, c[0x0][0x64c] ;  /* 0x0001930000057ab9 */ /* 0x000fe40000000800 */
[----:B------:R-:W-:-:S04]  /*1ef10*/  IADD3 R3, P1, R13, UR5, RZ ;  /* 0x000000050d037c10 */ /* 0x000fc8000ff3e0ff */
[----:B------:R-:W-:-:S05]  /*1ef20*/  IADD3.X R14, RZ, R14, RZ, P1, !PT ;  /* 0x0000000eff0e7210 */ /* 0x000fca0000ffe4ff */
[----:B------:R-:W-:-:S04]  /*1ef30*/  IMAD.WIDE.U32 R4, R14, UR6, RZ ;  /* 0x000000060e047c25 */ /* 0x000fc8000f8e00ff */
[----:B------:R-:W-:-:S04]  /*1ef40*/  IMAD.WIDE.U32 R4, P1, R3, UR7, R4 ;  /* 0x0000000703047c25 */ /* 0x000fc8000f820004 */
[----:B------:R-:W-:-:S04]  /*1ef50*/  IMAD.WIDE.U32 R2, R3, UR6, RZ ;  /* 0x0000000603027c25 */ /* 0x000fc8000f8e00ff */
[----:B------:R-:W-:Y:S01]  /*1ef60*/  IMAD.MOV.U32 R2, RZ, RZ, R5 ;  /* 0x000000ffff027224 */ /* 0x000fe200078e0005 */
[----:B------:R-:W-:Y:S01]  /*1ef70*/  IADD3 RZ, P3, R3, R4, RZ ;  /* 0x0000000403ff7210 */ /* 0x000fe20007f7e0ff */
[----:B------:R-:W-:-:S04]  /*1ef80*/  IMAD.X R3, RZ, RZ, RZ, P1 ;  /* 0x000000ffff037224 */ /* 0x000fc800008e06ff */
[----:B------:R-:W-:-:S08]  /*1ef90*/  IMAD.WIDE.U32.X R2, R14, UR7, R2, P3 ;  /* 0x000000070e027c25 */ /* 0x000fd000098e0402 */
.L_x_567:
[----:B------:R-:W-:Y:S01]  /*1efa0*/  ULDC UR5, c[0x0][0x648] ;  /* 0x0001920000057ab9 */ /* 0x000fe20000000800 */
[----:B------:R-:W-:Y:S01]  /*1efb0*/  LOP3.LUT R12, R12, UR17, RZ, 0xc0, !PT ;  /* 0x000000110c0c7c12 */ /* 0x000fe2000f8ec0ff */
[----:B------:R-:W-:Y:S01]  /*1efc0*/  IMAD.MOV.U32 R4, RZ, RZ, 0x1 ;  /* 0x00000001ff047424 */ /* 0x000fe200078e00ff */
[----:B------:R-:W-:Y:S01]  /*1efd0*/  SHF.R.U64 R3, R2, UR5, R3 ;  /* 0x0000000502037c19 */ /* 0x000fe20008001203 */
[----:B------:R-:W-:-:S04]  /*1efe0*/  ULDC UR5, c[0x0][0x638] ;  /* 0x00018e0000057ab9 */ /* 0x000fc80000000800 */
[----:B------:R-:W-:Y:S02]  /*1eff0*/  IMAD.MOV R2, RZ, RZ, -R3 ;  /* 0x000000ffff027224 */ /* 0x000fe400078e0a03 */
[----:B------:R-:W-:Y:S02]  /*1f000*/  IMAD R5, R3, UR18, R12 ;  /* 0x0000001203057c24 */ /* 0x000fe4000f8e020c */
[----:B------:R-:W-:Y:S01]  /*1f010*/  IMAD R13, R2, UR5, R13 ;  /* 0x00000005020d7c24 */ /* 0x000fe2000f8e020d */
[----:B------:R-:W-:Y:S01]  /*1f020*/  ULDC UR5, c[0x0][0x610] ;  /* 0x0001840000057ab9 */ /* 0x000fe20000000800 */
[----:B------:R-:W-:Y:S01]  /*1f030*/  LOP3.LUT R2, R11, UR4, RZ, 0xc0, !PT ;  /* 0x000000040b027c12 */ /* 0x000fe2000f8ec0ff */
[----:B------:R-:W-:Y:S01]  /*1f040*/  IMAD R8, R5, UR5, R8 ;  /* 0x0000000505087c24 */ /* 0x000fe2000f8e0208 */
[----:B------:R-:W-:-:S03]  /*1f050*/  ULDC UR5, c[0x0][0x600] ;  /* 0x0001800000057ab9 */ /* 0x000fc60000000800 */
[----:B------:R-:W-:-:S05]  /*1f060*/  IMAD R13, R13, UR5, R2 ;  /* 0x000000050d0d7c24 */ /* 0x000fca000f8e0202 */
[----:B------:R-:W-:Y:S02]  /*1f070*/  SEL R3, R13, R8, !P4 ;  /* 0x000000080d037207 */ /* 0x000fe40006000000 */
[----:B------:R-:W-:-:S07]  /*1f080*/  SEL R2, R8, R13, !P4 ;  /* 0x0000000d08027207 */ /* 0x000fce0006000000 */
.L_x_565:
[----:B------:R-:W-:Y:S05]  /*1f090*/  BSYNC B1 ;  /* 0x0000000000017941 */ /* 0x000fea0003800000 */
.L_x_564:
[----:B------:R-:W-:-:S13]  /*1f0a0*/  LOP3.LUT P1, RZ, R4, 0xff, RZ, 0xc0, !PT ;  /* 0x000000ff04ff7812 */ /* 0x000fda000782c0ff */
[----:B------:R-:W-:Y:S05]  /*1f0b0*/  @P1 BRA `(.L_x_568) ;  /* 0xfffffff4002c1947 */ /* 0x000fea000383ffff */
[----:B------:R-:W-:Y:S05]  /*1f0c0*/  BSYNC B0 ;  /* 0x0000000000007941 */ /* 0x000fea0003800000 */
.L_x_556:
[----:B------:R-:W-:-:S03]  /*1f0d0*/  UMOV UR5, 0xffffffff ;  /* 0xffffffff00057882 */ /* 0x000fc60000000000 */
[----:B------:R-:W-:Y:S05]  /*1f0e0*/  BRA.DIV UR5, `(.L_x_569) ;  /* 0x0000000605007947 */ /* 0x000fea000b800000 */
[----:B------:R-:W-:-:S13]  /*1f0f0*/  ELECT P6, URZ, PT ;  /* 0x00000000003f782f */ /* 0x000fda00038c0000 */
.L_x_582:
[----:B------:R-:W-:Y:S04]  /*1f100*/  BSSY B0, `(.L_x_570) ;  /* 0x0000025000007945 */ /* 0x000fe80003800000 */
[----:B------:R-:W-:Y:S05]  /*1f110*/  @!P6 BRA `(.L_x_571) ;  /* 0x00000000008ce947 */ /* 0x000fea0003800000 */
[----:B------:R-:W2:Y:S02]  /*1f120*/  LDL R2, [R1+0x104] ;  /* 0x0001040001027983 */ /* 0x000ea40000100800 */
[----:B--2---:R-:W-:-:S13]  /*1f130*/  R2UR UR5, R2 ;  /* 0x00000000020572ca */ /* 0x004fda00000e0000 */
[----:B------:R-:W-:-:S04]  /*1f140*/  ULOP3.LUT UR5, UR5, 0x2, URZ, 0xfc, !UPT ;  /* 0x0000000205057892 */ /* 0x000fc8000f8efc3f */
[----:B------:R-:W-:-:S06]  /*1f150*/  UISETP.NE.AND UP0, UPT, UR5, 0x3, UPT ;  /* 0x000000030500788c */ /* 0x000fcc000bf05270 */
[----:B------:R-:W-:-:S13]  /*1f160*/  PLOP3.LUT P0, PT, PT, PT, UP0, 0x80, 0x0 ;  /* 0x000000000000781c */ /* 0x000fda0003f0f008 */
[----:B------:R-:W-:Y:S05]  /*1f170*/  @!P0 BRA `(.L_x_572) ;  /* 0x0000000000048947 */ /* 0x000fea0003800000 */
[----:B------:R-:W-:Y:S01]  /*1f180*/  BPT.TRAP 0x1 ;  /* 0x000000040000795c */ /* 0x000fe20000300000 */
.L_x_572:
[----:B------:R-:W0:Y:S01]  /*1f190*/  S2R R3, SR_CgaCtaId ;  /* 0x0000000000037919 */ /* 0x000e220000008800 */
[----:B------:R-:W-:-:S04]  /*1f1a0*/  MOV R2, 0x400 ;  /* 0x0000040000027802 */ /* 0x000fc80000000f00 */
[----:B0-----:R-:W-:Y:S02]  /*1f1b0*/  LEA R3, R3, R2, 0x18 ;  /* 0x0000000203037211 */ /* 0x001fe400078ec0ff */
[----:B------:R-:W-:Y:S02]  /*1f1c0*/  SHF.L.U32 R2, R0, 0x1f, RZ ;  /* 0x0000001f00027819 */ /* 0x000fe400000006ff */
[----:B------:R-:W-:-:S05]  /*1f1d0*/  IADD3 R3, R3, 0x18, RZ ;  /* 0x0000001803037810 */ /* 0x000fca0007ffe0ff */
[----:B------:R-:W-:-:S04]  /*1f1e0*/  IMAD R5, R6, 0x8, R3 ;  /* 0x0000000806057824 */ /* 0x000fc800078e0203 */
[----:B------:R-:W0:Y:S02]  /*1f1f0*/  SYNCS.PHASECHK.TRANS64.TRYWAIT P0, [R5+URZ], R2 ;  /* 0x00000002050075a7 */ /* 0x000e24000800017f */
[----:B0-----:R-:W-:Y:S05]  /*1f200*/  @!P0 BRA `(.L_x_573) ;  /* 0x0000000000d88947 */ /* 0x001fea0003800000 */
.L_x_583:
[----:B------:R-:W-:-:S05]  /*1f210*/  VIADD R6, R6, 0x1 ;  /* 0x0000000106067836 */ /* 0x000fca0000000000 */
[----:B------:R-:W-:-:S04]  /*1f220*/  ISETP.NE.AND P0, PT, R6, 0x3, PT ;  /* 0x000000030600780c */ /* 0x000fc80003f05270 */
[----:B0-----:R-:W-:Y:S02]  /*1f230*/  SEL R5, RZ, 0x1, P0 ;  /* 0x00000001ff057807 */ /* 0x001fe40000000000 */
[----:B------:R-:W-:Y:S02]  /*1f240*/  SEL R6, R6, RZ, P0 ;  /* 0x000000ff06067207 */ /* 0x000fe40000000000 */
[----:B------:R-:W-:-:S03]  /*1f250*/  LOP3.LUT R5, R0, R5, RZ, 0x3c, !PT ;  /* 0x0000000500057212 */ /* 0x000fc600078e3cff */
[----:B------:R-:W-:Y:S01]  /*1f260*/  IMAD R7, R6, 0x8, R3 ;  /* 0x0000000806077824 */ /* 0x000fe200078e0203 */
[----:B------:R-:W-:-:S04]  /*1f270*/  SHF.L.U32 R0, R5, 0x1f, RZ ;  /* 0x0000001f05007819 */ /* 0x000fc800000006ff */
[----:B------:R-:W0:Y:S02]  /*1f280*/  SYNCS.PHASECHK.TRANS64.TRYWAIT P0, [R7+URZ], R0 ;  /* 0x00000000070075a7 */ /* 0x000e24000800017f */
[----:B0-----:R-:W-:Y:S05]  /*1f290*/  @!P0 BRA `(.L_x_574) ;  /* 0x0000000000c88947 */ /* 0x001fea0003800000 */
.L_x_584:
[----:B0-----:R-:W-:-:S05]  /*1f2a0*/  VIADD R0, R6, 0x1 ;  /* 0x0000000106007836 */ /* 0x001fca0000000000 */
[----:B------:R-:W-:-:S04]  /*1f2b0*/  ISETP.NE.AND P0, PT, R0, 0x3, PT ;  /* 0x000000030000780c */ /* 0x000fc80003f05270 */
[----:B------:R-:W-:Y:S02]  /*1f2c0*/  SEL R2, RZ, 0x1, P0 ;  /* 0x00000001ff027807 */ /* 0x000fe40000000000 */
[----:B------:R-:W-:Y:S02]  /*1f2d0*/  SEL R0, R0, RZ, P0 ;  /* 0x000000ff00007207 */ /* 0x000fe40000000000 */
[----:B------:R-:W-:Y:S02]  /*1f2e0*/  LOP3.LUT R2, R5, R2, RZ, 0x3c, !PT ;  /* 0x0000000205027212 */ /* 0x000fe400078e3cff */
[----:B------:R-:W-:Y:S02]  /*1f2f0*/  LEA R3, R0, R3, 0x3 ;  /* 0x0000000300037211 */ /* 0x000fe400078e18ff */
[----:B------:R-:W-:-:S07]  /*1f300*/  SHF.L.U32 R0, R2, 0x1f, RZ ;  /* 0x0000001f02007819 */ /* 0x000fce00000006ff */
.L_x_575:
[----:B0-----:R0:W1:Y:S02]  /*1f310*/  SYNCS.PHASECHK.TRANS64.TRYWAIT P0, [R3+URZ], R0 ;  /* 0x00000000030075a7 */ /* 0x001064000800017f */
[----:B-1----:R-:W-:Y:S05]  /*1f320*/  @!P0 NANOSLEEP.SYNCS 0x989680 ;  /* 0x009896800000895d */ /* 0x002fea0003900000 */
[----:B------:R-:W1:Y:S02]  /*1f330*/  @!P0 SYNCS.PHASECHK.TRANS64 P0, [R3+URZ], R0 ;  /* 0x00000000030085a7 */ /* 0x000e64000800007f */
[----:B-1----:R-:W-:Y:S05]  /*1f340*/  @!P0 BRA `(.L_x_575) ;  /* 0xfffffffc00f08947 */ /* 0x002fea000383ffff */
.L_x_571:
[----:B------:R-:W-:Y:S05]  /*1f350*/  BSYNC B0 ;  /* 0x0000000000007941 */ /* 0x000fea0003800000 */
.L_x_570:
[----:B------:R-:W-:Y:S05]  /*1f360*/  EXIT ;  /* 0x000000000000794d */ /* 0x000fea0003800000 */
.L_x_17:
[----:B-1----:R1:W2:Y:S02]  /*1f370*/  SYNCS.PHASECHK.TRANS64.TRYWAIT P1, [R3+URZ], R0 ;  /* 0x00000000030075a7 */ /* 0x0022a4000802017f */
[----:B--2---:R-:W-:Y:S05]  /*1f380*/  @!P1 NANOSLEEP.SYNCS 0x989680 ;  /* 0x009896800000995d */ /* 0x004fea0003900000 */
[----:B------:R-:W2:Y:S02]  /*1f390*/  @!P1 SYNCS.PHASECHK.TRANS64 P1, [R3+URZ], R0 ;  /* 0x00000000030095a7 */ /* 0x000ea4000802007f */
[----:B--2---:R-:W-:Y:S05]  /*1f3a0*/  @!P1 BRA `(.L_x_17) ;  /* 0xfffffffc00f09947 */ /* 0x004fea000383ffff */
[----:B------:R-:W-:Y:S05]  /*1f3b0*/  BRA `(.L_x_16) ;  /* 0xfffffe2000287947 */ /* 0x000fea000383ffff */
.L_x_22:
[----:B-1----:R-:W-:-:S04]  /*1f3c0*/  IMAD.U32 R5, RZ, RZ, UR5 ;  /* 0x00000005ff057e24 */ /* 0x002fc8000f8e00ff */
[----:B------:R1:W2:Y:S03]  /*1f3d0*/  SYNCS.PHASECHK.TRANS64.TRYWAIT P1, [R5+URZ], R0 ;  /* 0x00000000050075a7 */ /* 0x0002a6000802017f */
[----:B--2---:R-:W-:Y:S05]  /*1f3e0*/  @!P1 NANOSLEEP.SYNCS 0x989680 ;  /* 0x009896800000995d */ /* 0x004fea0003900000 */
[----:B------:R-:W2:Y:S02]  /*1f3f0*/  @!P1 SYNCS.PHASECHK.TRANS64 P1, [R5+URZ], R0 ;  /* 0x00000000050095a7 */ /* 0x000ea4000802007f */
[----:B--2---:R-:W-:Y:S05]  /*1f400*/  @!P1 BRA `(.L_x_22) ;  /* 0xfffffffc00ec9947 */ /* 0x004fea000383ffff */
[----:B------:R-:W-:Y:S05]  /*1f410*/  BRA `(.L_x_21) ;  /* 0xfffffe6c00bc7947 */ /* 0x000fea000383ffff */
.L_x_557:
[----:B------:R-:W-:Y:S01]  /*1f420*/  BSSY B1, `(.L_x_576) ;  /* 0x0000006000017945 */ /* 0x000fe20003800000 */
[----:B------:R-:W-:-:S07]  /*1f430*/  IMAD.MOV.U32 R15, RZ, RZ, -0x1 ;  /* 0xffffffffff0f7424 */ /* 0x000fce00078e00ff */
[----:B------:R-:W-:Y:S05]  /*1f440*/  WARPSYNC.COLLECTIVE R15, `(.L_x_577) ;  /* 0x000000000f0c7348 */ /* 0x000fea0003c00000 */
[----:B------:R-:W-:Y:S02]  /*1f450*/  ELECT P6, UR62, PT ;  /* 0x00000000003e782f */ /* 0x000fe400038c0000 */
[----:B------:R-:W-:Y:S01]  /*1f460*/  MOV R14, UR62 ;  /* 0x0000003e000e7c02 */ /* 0x000fe20008000f00 */
[----:B------:R-:W-:Y:S10]  /*1f470*/  ENDCOLLECTIVE ;  /* 0x000000000000791b */ /* 0x000ff40003800000 */
.L_x_577:
[----:B------:R-:W-:Y:S05]  /*1f480*/  BSYNC B1 ;  /* 0x0000000000017941 */ /* 0x000fea0003800000 */
.L_x_576:
[----:B------:R-:W-:Y:S05]  /*1f490*/  BRA `(.L_x_578) ;  /* 0xfffffff000407947 */ /* 0x000fea000383ffff */
.L_x_560:
[----:B0-----:R0:W1:Y:S02]  /*1f4a0*/  SYNCS.PHASECHK.TRANS64.TRYWAIT P1, [R11+URZ+0x18], R12 ;  /* 0x0000180c0b0075a7 */ /* 0x001064000802017f */
[----:B-1----:R-:W-:Y:S05]  /*1f4b0*/  @!P1 NANOSLEEP.SYNCS 0x989680 ;  /* 0x009896800000995d */ /* 0x002fea0003900000 */
[----:B------:R-:W1:Y:S02]  /*1f4c0*/  @!P1 SYNCS.PHASECHK.TRANS64 P1, [R11+URZ+0x18], R12 ;  /* 0x0000180c0b0095a7 */ /* 0x000e64000802007f */
[----:B-1----:R-:W-:Y:S05]  /*1f4d0*/  @!P1 BRA `(.L_x_560) ;  /* 0xfffffffc00f09947 */ /* 0x002fea000383ffff */
[----:B------:R-:W-:Y:S05]  /*1f4e0*/  BRA `(.L_x_579) ;  /* 0xfffffff000747947 */ /* 0x000fea000383ffff */
.L_x_569:
[----:B------:R-:W-:Y:S01]  /*1f4f0*/  BSSY B0, `(.L_x_580) ;  /* 0x0000006000007945 */ /* 0x000fe20003800000 */
[----:B------:R-:W-:-:S07]  /*1f500*/  IMAD.MOV.U32 R15, RZ, RZ, -0x1 ;  /* 0xffffffffff0f7424 */ /* 0x000fce00078e00ff */
[----:B------:R-:W-:Y:S05]  /*1f510*/  WARPSYNC.COLLECTIVE R15, `(.L_x_581) ;  /* 0x000000000f0c7348 */ /* 0x000fea0003c00000 */
[----:B------:R-:W-:Y:S02]  /*1f520*/  ELECT P6, UR62, PT ;  /* 0x00000000003e782f */ /* 0x000fe400038c0000 */
[----:B------:R-:W-:Y:S01]  /*1f530*/  MOV R14, UR62 ;  /* 0x0000003e000e7c02 */ /* 0x000fe20008000f00 */
[----:B------:R-:W-:Y:S10]  /*1f540*/  ENDCOLLECTIVE ;  /* 0x000000000000791b */ /* 0x000ff40003800000 */
.L_x_581:
[----:B------:R-:W-:Y:S05]  /*1f550*/  BSYNC B0 ;  /* 0x0000000000007941 */ /* 0x000fea0003800000 */
.L_x_580:
[----:B------:R-:W-:Y:S05]  /*1f560*/  BRA `(.L_x_582) ;  /* 0xfffffff800e47947 */ /* 0x000fea000383ffff */
.L_x_573:
[----:B0-----:R0:W1:Y:S02]  /*1f570*/  SYNCS.PHASECHK.TRANS64.TRYWAIT P0, [R5+URZ], R2 ;  /* 0x00000002050075a7 */ /* 0x001064000800017f */
[----:B-1----:R-:W-:Y:S05]  /*1f580*/  @!P0 NANOSLEEP.SYNCS 0x989680 ;  /* 0x009896800000895d */ /* 0x002fea0003900000 */
[----:B------:R-:W1:Y:S02]  /*1f590*/  @!P0 SYNCS.PHASECHK.TRANS64 P0, [R5+URZ], R2 ;  /* 0x00000002050085a7 */ /* 0x000e64000800007f */
[----:B-1----:R-:W-:Y:S05]  /*1f5a0*/  @!P0 BRA `(.L_x_573) ;  /* 0xfffffffc00f08947 */ /* 0x002fea000383ffff */
[----:B------:R-:W-:Y:S05]  /*1f5b0*/  BRA `(.L_x_583) ;  /* 0xfffffffc00147947 */ /* 0x000fea000383ffff */
.L_x_574:
[----:B0-----:R0:W1:Y:S02]  /*1f5c0*/  SYNCS.PHASECHK.TRANS64.TRYWAIT P0, [R7+URZ], R0 ;  /* 0x00000000070075a7 */ /* 0x001064000800017f */
[----:B-1----:R-:W-:Y:S05]  /*1f5d0*/  @!P0 NANOSLEEP.SYNCS 0x989680 ;  /* 0x009896800000895d */ /* 0x002fea0003900000 */
[----:B------:R-:W1:Y:S02]  /*1f5e0*/  @!P0 SYNCS.PHASECHK.TRANS64 P0, [R7+URZ], R0 ;  /* 0x00000000070085a7 */ /* 0x000e64000800007f */
[----:B-1----:R-:W-:Y:S05]  /*1f5f0*/  @!P0 BRA `(.L_x_574) ;  /* 0xfffffffc00f08947 */ /* 0x002fea000383ffff */
[----:B------:R-:W-:Y:S05]  /*1f600*/  BRA `(.L_x_584) ;  /* 0xfffffffc00247947 */ /* 0x000fea000383ffff */
.L_x_585:
[----:B------:R-:W-:-:S00]  /*1f610*/  BRA `(.L_x_585) ;  /* 0xfffffffc00fc7947 */ /* 0x000fc0000383ffff */
[----:B------:R-:W-:-:S00]  /*1f620*/  NOP ;  /* 0x0000000000007918 */ /* 0x000fc00000000000 */
        /* <DEDUP_REMOVED lines=13> */
.L_x_586:


//--------------------- .nv.global.init           --------------------------
	.section	.nv.global.init,"aw",@progbits
.nv.global.init:
	.type		$str$22,@object
	.size		$str$22,($str$23 - $str$22)
$str$22:
        /*0000*/ 	.byte	0x6b, 0x5f, 0x74, 0x69, 0x6c, 0x65, 0x5f, 0x63, 0x6f, 0x75, 0x6e, 0x74, 0x20, 0x3e, 0x3d, 0x20
        /*0010*/ 	.byte	0x31, 0x00
	.type		$str$23,@object
	.size		$str$23,(__unnamed_1 - $str$23)
$str$23:
        /*0012*/ 	.byte	0x2f, 0x74, 0x6d, 0x70, 0x2f, 0x63, 0x75, 0x74, 0x6c, 0x61, 0x73, 0x73, 0x5f, 0x73, 0x77, 0x65
        /*0022*/ 	.byte	0x65, 0x70, 0x5f, 0x73, 0x72, 0x63, 0x2f, 0x69, 0x6e, 0x63, 0x6c, 0x75, 0x64, 0x65, 0x2f, 0x63
        /*0032*/ 	.byte	0x75, 0x74, 0x6c, 0x61, 0x73, 0x73, 0x2f, 0x67, 0x65, 0x6d, 0x6d, 0x2f, 0x63, 0x6f, 0x6c, 0x6c
        /*0042*/ 	.byte	0x65, 0x63, 0x74, 0x69, 0x76, 0x65, 0x2f, 0x73, 0x6d, 0x39, 0x30, 0x5f, 0x6d, 0x6d, 0x61, 0x5f
        /*0052*/ 	.byte	0x74, 0x6d, 0x61, 0x5f, 0x67, 0x6d, 0x6d, 0x61, 0x5f, 0x73, 0x73, 0x5f, 0x77, 0x61, 0x72, 0x70
        /*0062*/ 	.byte	0x73, 0x70, 0x65, 0x63, 0x69, 0x61, 0x6c, 0x69, 0x7a, 0x65, 0x64, 0x2e, 0x68, 0x70, 0x70, 0x00
	.type		__unnamed_1,@object
	.size		__unnamed_1,(.L_0 - __unnamed_1)
__unnamed_1:
        /* <DEDUP_REMOVED lines=181> */
        /*0bc2*/ 	.byte	0x74, 0x69, 0x74, 0x79, 0x5d, 0x00
.L_0:


//--------------------- .nv.shared._ZN7cutlass13device_kernelINS_4gemm6kernel13GemmUniversalIN4cute5tupleIJiiiiEEENS1_10collective13CollectiveMmaINS1_34MainloopSm90TmaGmmaWarpSpecializedILi3ENS5_IJNS4_1CILi1EEESB_SB_EEENS1_35KernelTmaWarpSpecializedCooperativeEEENS5_IJNSA_ILi384EEENSA_ILi176EEENSA_ILi64EEEEEENS_10bfloat16_tENS5_IJlSB_lEEESJ_SK_NS4_8TiledMMAINS4_8MMA_AtomIJNS4_4SM904GMMA27MMA_64x16x16_F32BF16BF16_SSILNSO_5MajorE0ELSQ_0ELNSO_7ScaleInE1ELSR_1EEEEEENS4_6LayoutINS5_IJNSA_ILi2EEESB_SB_EEENS5_IJSB_NSA_ILi0EEESX_EEEEENS5_IJNS4_10UnderscoreES10_S10_EEEEENS4_13SM90_TMA_LOADENS4_14ComposedLayoutINS4_7SwizzleILi3ELi4ELi3EEENS4_18smem_ptr_flag_bitsILi16EEENSU_INS5_IJNSA_ILi8EEESH_EEENS5_IJSH_SB_EEEEEEEvNS4_8identityES13_S1D_vS1E_EENS_8epilogue10collective6detail29Sm90TmaWarpSpecializedAdapterINS1H_15DefaultEpilogueISJ_SK_SK_NS1G_6thread17LinearCombinationISJ_Li1EffLNS1L_9ScaleType4KindE0ELNS_15FloatRoundStyleE2ESJ_EENS1_15EpilogueDefaultEEEEEvvEEEEvNT_6ParamsE --------------------------
	.section	.nv.shared._ZN7cutlass13device_kernelINS_4gemm6kernel13GemmUniversalIN4cute5tupleIJiiiiEEENS1_10collective13CollectiveMmaINS1_34MainloopSm90TmaGmmaWarpSpecializedILi3ENS5_IJNS4_1CILi1EEESB_SB_EEENS1_35KernelTmaWarpSpecializedCooperativeEEENS5_IJNSA_ILi384EEENSA_ILi176EEENSA_ILi64EEEEEENS_10bfloat16_tENS5_IJlSB_lEEESJ_SK_NS4_8TiledMMAINS4_8MMA_AtomIJNS4_4SM904GMMA27MMA_64x16x16_F32BF16BF16_SSILNSO_5MajorE0ELSQ_0ELNSO_7ScaleInE1ELSR_1EEEEEENS4_6LayoutINS5_IJNSA_ILi2EEESB_SB_EEENS5_IJSB_NSA_ILi0EEESX_EEEEENS5_IJNS4_10UnderscoreES10_S10_EEEEENS4_13SM90_TMA_LOADENS4_14ComposedLayoutINS4_7SwizzleILi3ELi4ELi3EEENS4_18smem_ptr_flag_bitsILi16EEENSU_INS5_IJNSA_ILi8EEESH_EEENS5_IJSH_SB_EEEEEEEvNS4_8identityES13_S1D_vS1E_EENS_8epilogue10collective6detail29Sm90TmaWarpSpecializedAdapterINS1H_15DefaultEpilogueISJ_SK_SK_NS1G_6thread17LinearCombinationISJ_Li1EffLNS1L_9ScaleType4KindE0ELNS_15FloatRoundStyleE2ESJ_EENS1_15EpilogueDefaultEEEEEvvEEEEvNT_6ParamsE,"aw",@nobits
	.sectionflags	@""
	.align	16
	.zero		1024


//--------------------- .nv.shared.reserved.0     --------------------------
	.section	.nv.shared.reserved.0,"aw",@nobits
	.weak		__nv_reservedSMEM_offset_0_alias
	.size		__nv_reservedSMEM_offset_0_alias, 0, 0
	.other		__nv_reservedSMEM_offset_0_alias,@"STO_CUDA_RESERVED_SHARED STV_DEFAULT"
__nv_reservedSMEM_offset_0_alias:
	.zero		0


//--------------------- .nv.global                --------------------------
	.section	.nv.global,"aw",@nobits
.nv.global:
	.type		_ZN40_INTERNAL_f82e78ce_4_k_cu_e4d7cd43_172774cute1_E,@object
	.size		_ZN40_INTERNAL_f82e78ce_4_k_cu_e4d7cd43_172774cute1_E,(_ZN40_INTERNAL_f82e78ce_4_k_cu_e4d7cd43_172774cuda3std3__45__cpo6cbeginE - _ZN40_INTERNAL_f82e78ce_4_k_cu_e4d7cd43_172774cute1_E)
_ZN40_INTERNAL_f82e78ce_4_k_cu_e4d7cd43_172774cute1_E:
	.zero		1
	.type		_ZN40_INTERNAL_f82e78ce_4_k_cu_e4d7cd43_172774cuda3std3__45__cpo6cbeginE,@object
	.size		_ZN40_INTERNAL_f82e78ce_4_k_cu_e4d7cd43_172774cuda3std3__45__cpo6cbeginE,(_ZN40_INTERNAL_f82e78ce_4_k_cu_e4d7cd43_172774cuda3std3__48in_placeE - _ZN40_INTERNAL_f82e78ce_4_k_cu_e4d7cd43_172774cuda3std3__45__cpo6cbeginE)
_ZN40_INTERNAL_f82e78ce_4_k_cu_e4d7cd43_172774cuda3std3__45__cpo6cbeginE:
	.zero		1
	.type		_ZN40_INTERNAL_f82e78ce_4_k_cu_e4d7cd43_172774cuda3std3__48in_placeE,@object
	.size		_ZN40_INTERNAL_f82e78ce_4_k_cu_e4d7cd43_172774cuda3std3__48in_placeE,(_ZN40_INTERNAL_f82e78ce_4_k_cu_e4d7cd43_172774cuda3std6ranges3__45__cpo9iter_moveE - _ZN40_INTERNAL_f82e78ce_4_k_cu_e4d7cd43_172774cuda3std3__48in_placeE)
_ZN40_INTERNAL_f82e78ce_4_k_cu_e4d7cd43_172774cuda3std3__48in_placeE:
	.zero		1
	.type		_ZN40_INTERNAL_f82e78ce_4_k_cu_e4d7cd43_172774cuda3std6ranges3__45__cpo9iter_moveE,@object
	.size		_ZN40_INTERNAL_f82e78ce_4_k_cu_e4d7cd43_172774cuda3std6ranges3__45__cpo9iter_moveE,(_ZN40_INTERNAL_f82e78ce_4_k_cu_e4d7cd43_172774cuda3std3__45__cpo5beginE - _ZN40_INTERNAL_f82e78ce_4_k_cu_e4d7cd43_172774cuda3std6ranges3__45__cpo9iter_moveE)
_ZN40_INTERNAL_f82e78ce_4_k_cu_e4d7cd43_172774cuda3std6ranges3__45__cpo9iter_moveE:
	.zero		1
	.type		_ZN40_INTERNAL_f82e78ce_4_k_cu_e4d7cd43_172774cuda3std3__45__cpo5beginE,@object
	.size		_ZN40_INTERNAL_f82e78ce_4_k_cu_e4d7cd43_172774cuda3std3__45__cpo5beginE,(_ZN40_INTERNAL_f82e78ce_4_k_cu_e4d7cd43_172774cuda3std3__442_GLOBAL__N__f82e78ce_4_k_cu_e4d7cd43_172776ignoreE - _ZN40_INTERNAL_f82e78ce_4_k_cu_e4d7cd43_172774cuda3std3__45__cpo5beginE)
_ZN40_INTERNAL_f82e78ce_4_k_cu_e4d7cd43_172774cuda3std3__45__cpo5beginE:
	.zero		1
	.type		_ZN40_INTERNAL_f82e78ce_4_k_cu_e4d7cd43_172774cuda3std3__442_GLOBAL__N__f82e78ce_4_k_cu_e4d7cd43_172776ignoreE,@object
	.size		_ZN40_INTERNAL_f82e78ce_4_k_cu_e4d7cd43_172774cuda3std3__442_GLOBAL__N__f82e78ce_4_k_cu_e4d7cd43_172776ignoreE,(_ZN40_INTERNAL_f82e78ce_4_k_cu_e4d7cd43_172774cute7productE - _ZN40_INTERNAL_f82e78ce_4_k_cu_e4d7cd43_172774cuda3std3__442_GLOBAL__N__f82e78ce_4_k_cu_e4d7cd43_172776ignoreE)
_ZN40_INTERNAL_f82e78ce_4_k_cu_e4d7cd43_172774cuda3std3__442_GLOBAL__N__f82e78ce_4_k_cu_e4d7cd43_172776ignoreE:
	.zero		1
	.type		_ZN40_INTERNAL_f82e78ce_4_k_cu_e4d7cd43_172774cute7productE,@object
	.size		_ZN40_INTERNAL_f82e78ce_4_k_cu_e4d7cd43_172774cute7productE,(_ZN40_INTERNAL_f82e78ce_4_k_cu_e4d7cd43_172774cuda3std3__45__cpo3endE - _ZN40_INTERNAL_f82e78ce_4_k_cu_e4d7cd43_172774cute7productE)
_ZN40_INTERNAL_f82e78ce_4_k_cu_e4d7cd43_172774cute7productE:
	.zero		1
	.type		_ZN40_INTERNAL_f82e78ce_4_k_cu_e4d7cd43_172774cuda3std3__45__cpo3endE,@object
	.size		_ZN40_INTERNAL_f82e78ce_4_k_cu_e4d7cd43_172774cuda3std3__45__cpo3endE,(_ZN40_INTERNAL_f82e78ce_4_k_cu_e4d7cd43_172774cuda3std3__419piecewise_constructE - _ZN40_INTERNAL_f82e78ce_4_k_cu_e4d7cd43_172774cuda3std3__45__cpo3endE)
_ZN40_INTERNAL_f82e78ce_4_k_cu_e4d7cd43_172774cuda3std3__45__cpo3endE:
	.zero		1
	.type		_ZN40_INTERNAL_f82e78ce_4_k_cu_e4d7cd43_172774cuda3std3__419piecewise_constructE,@object
	.size		_ZN40_INTERNAL_f82e78ce_4_k_cu_e4d7cd43_172774cuda3std3__419piecewise_constructE,(_ZN40_INTERNAL_f82e78ce_4_k_cu_e4d7cd43_172774cuda3std3__45__cpo4cendE - _ZN40_INTERNAL_f82e78ce_4_k_cu_e4d7cd43_172774cuda3std3__419piecewise_constructE)
_ZN40_INTERNAL_f82e78ce_4_k_cu_e4d7cd43_172774cuda3std3__419piecewise_constructE:
	.zero		1
	.type		_ZN40_INTERNAL_f82e78ce_4_k_cu_e4d7cd43_172774cuda3std3__45__cpo4cendE,@object
	.size		_ZN40_INTERNAL_f82e78ce_4_k_cu_e4d7cd43_172774cuda3std3__45__cpo4cendE,(_ZN40_INTERNAL_f82e78ce_4_k_cu_e4d7cd43_172774cuda3std6ranges3__45__cpo4swapE - _ZN40_INTERNAL_f82e78ce_4_k_cu_e4d7cd43_172774cuda3std3__45__cpo4cendE)
_ZN40_INTERNAL_f82e78ce_4_k_cu_e4d7cd43_172774cuda3std3__45__cpo4cendE:
	.zero		1
	.type		_ZN40_INTERNAL_f82e78ce_4_k_cu_e4d7cd43_172774cuda3std6ranges3__45__cpo4swapE,@object
	.size		_ZN40_INTERNAL_f82e78ce_4_k_cu_e4d7cd43_172774cuda3std6ranges3__45__cpo4swapE,(.L_8 - _ZN40_INTERNAL_f82e78ce_4_k_cu_e4d7cd43_172774cuda3std6ranges3__45__cpo4swapE)
_ZN40_INTERNAL_f82e78ce_4_k_cu_e4d7cd43_172774cuda3std6ranges3__45__cpo4swapE:
	.zero		1
.L_8:


//--------------------- .nv.constant0._ZN7cutlass13device_kernelINS_4gemm6kernel13GemmUniversalIN4cute5tupleIJiiiiEEENS1_10collective13CollectiveMmaINS1_34MainloopSm90TmaGmmaWarpSpecializedILi3ENS5_IJNS4_1CILi1EEESB_SB_EEENS1_35KernelTmaWarpSpecializedCooperativeEEENS5_IJNSA_ILi384EEENSA_ILi176EEENSA_ILi64EEEEEENS_10bfloat16_tENS5_IJlSB_lEEESJ_SK_NS4_8TiledMMAINS4_8MMA_AtomIJNS4_4SM904GMMA27MMA_64x16x16_F32BF16BF16_SSILNSO_5MajorE0ELSQ_0ELNSO_7ScaleInE1ELSR_1EEEEEENS4_6LayoutINS5_IJNSA_ILi2EEESB_SB_EEENS5_IJSB_NSA_ILi0EEESX_EEEEENS5_IJNS4_10UnderscoreES10_S10_EEEEENS4_13SM90_TMA_LOADENS4_14ComposedLayoutINS4_7SwizzleILi3ELi4ELi3EEENS4_18smem_ptr_flag_bitsILi16EEENSU_INS5_IJNSA_ILi8EEESH_EEENS5_IJSH_SB_EEEEEEEvNS4_8identityES13_S1D_vS1E_EENS_8epilogue10collective6detail29Sm90TmaWarpSpecializedAdapterINS1H_15DefaultEpilogueISJ_SK_SK_NS1G_6thread17LinearCombinationISJ_Li1EffLNS1L_9ScaleType4KindE0ELNS_15FloatRoundStyleE2ESJ_EENS1_15EpilogueDefaultEEEEEvvEEEEvNT_6ParamsE --------------------------
	.section	.nv.constant0._ZN7cutlass13device_kernelINS_4gemm6kernel13GemmUniversalIN4cute5tupleIJiiiiEEENS1_10collective13CollectiveMmaINS1_34MainloopSm90TmaGmmaWarpSpecializedILi3ENS5_IJNS4_1CILi1EEESB_SB_EEENS1_35KernelTmaWarpSpecializedCooperativeEEENS5_IJNSA_ILi384EEENSA_ILi176EEENSA_ILi64EEEEEENS_10bfloat16_tENS5_IJlSB_lEEESJ_SK_NS4_8TiledMMAINS4_8MMA_AtomIJNS4_4SM904GMMA27MMA_64x16x16_F32BF16BF16_SSILNSO_5MajorE0ELSQ_0ELNSO_7ScaleInE1ELSR_1EEEEEENS4_6LayoutINS5_IJNSA_ILi2EEESB_SB_EEENS5_IJSB_NSA_ILi0EEESX_EEEEENS5_IJNS4_10UnderscoreES10_S10_EEEEENS4_13SM90_TMA_LOADENS4_14ComposedLayoutINS4_7SwizzleILi3ELi4ELi3EEENS4_18smem_ptr_flag_bitsILi16EEENSU_INS5_IJNSA_ILi8EEESH_EEENS5_IJSH_SB_EEEEEEEvNS4_8identityES13_S1D_vS1E_EENS_8epilogue10collective6detail29Sm90TmaWarpSpecializedAdapterINS1H_15DefaultEpilogueISJ_SK_SK_NS1G_6thread17LinearCombinationISJ_Li1EffLNS1L_9ScaleType4KindE0ELNS_15FloatRoundStyleE2ESJ_EENS1_15EpilogueDefaultEEEEEvvEEEEvNT_6ParamsE,"a",@progbits
	.sectionflags	@""
	.align	4
.nv.constant0._ZN7cutlass13device_kernelINS_4gemm6kernel13GemmUniversalIN4cute5tupleIJiiiiEEENS1_10collective13CollectiveMmaINS1_34MainloopSm90TmaGmmaWarpSpecializedILi3ENS5_IJNS4_1CILi1EEESB_SB_EEENS1_35KernelTmaWarpSpecializedCooperativeEEENS5_IJNSA_ILi384EEENSA_ILi176EEENSA_ILi64EEEEEENS_10bfloat16_tENS5_IJlSB_lEEESJ_SK_NS4_8TiledMMAINS4_8MMA_AtomIJNS4_4SM904GMMA27MMA_64x16x16_F32BF16BF16_SSILNSO_5MajorE0ELSQ_0ELNSO_7ScaleInE1ELSR_1EEEEEENS4_6LayoutINS5_IJNSA_ILi2EEESB_SB_EEENS5_IJSB_NSA_ILi0EEESX_EEEEENS5_IJNS4_10UnderscoreES10_S10_EEEEENS4_13SM90_TMA_LOADENS4_14ComposedLayoutINS4_7SwizzleILi3ELi4ELi3EEENS4_18smem_ptr_flag_bitsILi16EEENSU_INS5_IJNSA_ILi8EEESH_EEENS5_IJSH_SB_EEEEEEEvNS4_8identityES13_S1D_vS1E_EENS_8epilogue10collective6detail29Sm90TmaWarpSpecializedAdapterINS1H_15DefaultEpilogueISJ_SK_SK_NS1G_6thread17LinearCombinationISJ_Li1EffLNS1L_9ScaleType4KindE0ELNS_15FloatRoundStyleE2ESJ_EENS1_15EpilogueDefaultEEEEEvvEEEEvNT_6ParamsE:
	.zero		1664


//--------------------- SYMBOLS --------------------------

	.type		.nv.reservedSmem.offset0,@object
	.size		.nv.reservedSmem.offset0,0x4
	.type		__assertfail,@function
